	.target	sm_80

	.elftype	@"ET_EXEC"


//--------------------- .note.nv.tkinfo           --------------------------
	.section	.note.nv.tkinfo,"",@"SHT_NOTE"
	.sectionflags	@"SHF_NOTE_NV_TKINFO"
	.tkinfo
        /*0018*/ 	.word	0x00000002
        /*0030*/ 	.string	""
        /*0030*/ 	.string	"ptxas"
        /*0030*/ 	.string	"Cuda compilation tools, release 13.0, V13.0.88"
        /*0030*/ 	.string	"Build cuda_13.0.r13.0/compiler.36424714_0"
        /*0030*/ 	.string	"-v  -suppress-debug-info  -lineinfo  -arch sm_80 "



//--------------------- .note.nv.cuinfo           --------------------------
	.section	.note.nv.cuinfo,"",@"SHT_NOTE"
	.sectionflags	@"SHF_NOTE_NV_CUINFO"
        /*0018*/ 	.short	0x0002
        /*001a*/ 	.short	0x0050
        /*001c*/ 	.short	0x0082
	.zero		2


//--------------------- .nv.info                  --------------------------
	.section	.nv.info,"",@"SHT_CUDA_INFO"
	.align	4


	//----- nvinfo : EIATTR_REGCOUNT
	.align		4
        /*0000*/ 	.byte	0x04, 0x2f
        /*0002*/ 	.short	(.L_1 - .L_0)
	.align		4
.L_0:
        /*0004*/ 	.word	index@(matmul_kernel)
        /*0008*/ 	.word	0x00000020


	//----- nvinfo : EIATTR_FRAME_SIZE
	.align		4
.L_1:
        /*000c*/ 	.byte	0x04, 0x11
        /*000e*/ 	.short	(.L_3 - .L_2)
	.align		4
.L_2:
        /*0010*/ 	.word	index@(matmul_kernel)
        /*0014*/ 	.word	0x00002868


	//----- nvinfo : EIATTR_MIN_STACK_SIZE
	.align		4
.L_3:
        /*0018*/ 	.byte	0x04, 0x12
        /*001a*/ 	.short	(.L_5 - .L_4)
	.align		4
.L_4:
        /*001c*/ 	.word	index@(matmul_kernel)
        /*0020*/ 	.word	0x00002868
.L_5:


//--------------------- .nv.info.matmul_kernel    --------------------------
	.section	.nv.info.matmul_kernel,"",@"SHT_CUDA_INFO"
	.sectionflags	@""
	.align	4


	//----- nvinfo : EIATTR_CUDA_API_VERSION
	.align		4
        /*0000*/ 	.byte	0x04, 0x37
        /*0002*/ 	.short	(.L_7 - .L_6)
.L_6:
        /*0004*/ 	.word	0x00000082


	//----- nvinfo : EIATTR_SW2861232_WAR
	.align		4
.L_7:
        /*0008*/ 	.byte	0x01, 0x35
	.zero		2


	//----- nvinfo : EIATTR_PARAM_CBANK
	.align		4
        /*000c*/ 	.byte	0x04, 0x0a
        /*000e*/ 	.short	(.L_9 - .L_8)
	.align		4
.L_8:
        /*0010*/ 	.word	index@(.nv.constant0.matmul_kernel)
        /*0014*/ 	.short	0x0160
        /*0016*/ 	.short	0x0050


	//----- nvinfo : EIATTR_CBANK_PARAM_SIZE
	.align		4
.L_9:
        /*0018*/ 	.byte	0x03, 0x19
        /*001a*/ 	.short	0x0050


	//----- nvinfo : EIATTR_KPARAM_INFO
	.align		4
        /*001c*/ 	.byte	0x04, 0x17
        /*001e*/ 	.short	(.L_11 - .L_10)
.L_10:
        /*0020*/ 	.word	0x00000000
        /*0024*/ 	.short	0x000d
        /*0026*/ 	.short	0x0048
        /*0028*/ 	.byte	0x00, 0xf4, 0x21, 0x00


	//----- nvinfo : EIATTR_KPARAM_INFO
	.align		4
.L_11:
        /*002c*/ 	.byte	0x04, 0x17
        /*002e*/ 	.short	(.L_13 - .L_12)
.L_12:
        /*0030*/ 	.word	0x00000000
        /*0034*/ 	.short	0x000c
        /*0036*/ 	.short	0x0040
        /*0038*/ 	.byte	0x00, 0xf4, 0x21, 0x00


	//----- nvinfo : EIATTR_KPARAM_INFO
	.align		4
.L_13:
        /*003c*/ 	.byte	0x04, 0x17
        /*003e*/ 	.short	(.L_15 - .L_14)
.L_14:
        /*0040*/ 	.word	0x00000000
        /*0044*/ 	.short	0x000b
        /*0046*/ 	.short	0x0038
        /*0048*/ 	.byte	0x00, 0xf0, 0x11, 0x00


	//----- nvinfo : EIATTR_KPARAM_INFO
	.align		4
.L_15:
        /*004c*/ 	.byte	0x04, 0x17
        /*004e*/ 	.short	(.L_17 - .L_16)
.L_16:
        /*0050*/ 	.word	0x00000000
        /*0054*/ 	.short	0x000a
        /*0056*/ 	.short	0x0034
        /*0058*/ 	.byte	0x00, 0xf0, 0x11, 0x00


	//----- nvinfo : EIATTR_KPARAM_INFO
	.align		4
.L_17:
        /*005c*/ 	.byte	0x04, 0x17
        /*005e*/ 	.short	(.L_19 - .L_18)
.L_18:
        /*0060*/ 	.word	0x00000000
        /*0064*/ 	.short	0x0009
        /*0066*/ 	.short	0x0030
        /*0068*/ 	.byte	0x00, 0xf0, 0x11, 0x00


	//----- nvinfo : EIATTR_KPARAM_INFO
	.align		4
.L_19:
        /*006c*/ 	.byte	0x04, 0x17
        /*006e*/ 	.short	(.L_21 - .L_20)
.L_20:
        /*0070*/ 	.word	0x00000000
        /*0074*/ 	.short	0x0008
        /*0076*/ 	.short	0x002c
        /*0078*/ 	.byte	0x00, 0xf0, 0x11, 0x00


	//----- nvinfo : EIATTR_KPARAM_INFO
	.align		4
.L_21:
        /*007c*/ 	.byte	0x04, 0x17
        /*007e*/ 	.short	(.L_23 - .L_22)
.L_22:
        /*0080*/ 	.word	0x00000000
        /*0084*/ 	.short	0x0007
        /*0086*/ 	.short	0x0028
        /*0088*/ 	.byte	0x00, 0xf0, 0x11, 0x00


	//----- nvinfo : EIATTR_KPARAM_INFO
	.align		4
.L_23:
        /*008c*/ 	.byte	0x04, 0x17
        /*008e*/ 	.short	(.L_25 - .L_24)
.L_24:
        /*0090*/ 	.word	0x00000000
        /*0094*/ 	.short	0x0006
        /*0096*/ 	.short	0x0024
        /*0098*/ 	.byte	0x00, 0xf0, 0x11, 0x00


	//----- nvinfo : EIATTR_KPARAM_INFO
	.align		4
.L_25:
        /*009c*/ 	.byte	0x04, 0x17
        /*009e*/ 	.short	(.L_27 - .L_26)
.L_26:
        /*00a0*/ 	.word	0x00000000
        /*00a4*/ 	.short	0x0005
        /*00a6*/ 	.short	0x0020
        /*00a8*/ 	.byte	0x00, 0xf0, 0x11, 0x00


	//----- nvinfo : EIATTR_KPARAM_INFO
	.align		4
.L_27:
        /*00ac*/ 	.byte	0x04, 0x17
        /*00ae*/ 	.short	(.L_29 - .L_28)
.L_28:
        /*00b0*/ 	.word	0x00000000
        /*00b4*/ 	.short	0x0004
        /*00b6*/ 	.short	0x001c
        /*00b8*/ 	.byte	0x00, 0xf0, 0x11, 0x00


	//----- nvinfo : EIATTR_KPARAM_INFO
	.align		4
.L_29:
        /*00bc*/ 	.byte	0x04, 0x17
        /*00be*/ 	.short	(.L_31 - .L_30)
.L_30:
        /*00c0*/ 	.word	0x00000000
        /*00c4*/ 	.short	0x0003
        /*00c6*/ 	.short	0x0018
        /*00c8*/ 	.byte	0x00, 0xf0, 0x11, 0x00


	//----- nvinfo : EIATTR_KPARAM_INFO
	.align		4
.L_31:
        /*00cc*/ 	.byte	0x04, 0x17
        /*00ce*/ 	.short	(.L_33 - .L_32)
.L_32:
        /*00d0*/ 	.word	0x00000000
        /*00d4*/ 	.short	0x0002
        /*00d6*/ 	.short	0x0010
        /*00d8*/ 	.byte	0x00, 0xf4, 0x21, 0x00


	//----- nvinfo : EIATTR_KPARAM_INFO
	.align		4
.L_33:
        /*00dc*/ 	.byte	0x04, 0x17
        /*00de*/ 	.short	(.L_35 - .L_34)
.L_34:
        /*00e0*/ 	.word	0x00000000
        /*00e4*/ 	.short	0x0001
        /*00e6*/ 	.short	0x0008
        /*00e8*/ 	.byte	0x00, 0xf4, 0x21, 0x00


	//----- nvinfo : EIATTR_KPARAM_INFO
	.align		4
.L_35:
        /*00ec*/ 	.byte	0x04, 0x17
        /*00ee*/ 	.short	(.L_37 - .L_36)
.L_36:
        /*00f0*/ 	.word	0x00000000
        /*00f4*/ 	.short	0x0000
        /*00f6*/ 	.short	0x0000
        /*00f8*/ 	.byte	0x00, 0xf4, 0x21, 0x00


	//----- nvinfo : EIATTR_MAXREG_COUNT
	.align		4
.L_37:
        /*00fc*/ 	.byte	0x03, 0x1b
        /*00fe*/ 	.short	0x00ff


	//----- nvinfo : EIATTR_NUM_BARRIERS
	.align		4
        /*0100*/ 	.byte	0x02, 0x4c
        /*0102*/ 	.byte	0x01
	.zero		1


	//----- nvinfo : EIATTR_ANNOTATIONS
	.align		4
        /*0104*/ 	.byte	0x04, 0x55
        /*0106*/ 	.short	(.L_39 - .L_38)


	//   ....[0]....
.L_38:
        /*0108*/ 	.word	0x00000001
        /*010c*/ 	.byte	0xc0, 0x04, 0x00, 0x00, 0x01, 0x00, 0x00, 0x00, 0x20, 0x05, 0x00, 0x00, 0x01, 0x00, 0x00, 0x00
        /* <DEDUP_REMOVED lines=4031> */
        /*fd0c*/ 	.byte	0xa0, 0x75, 0x03, 0x00, 0x01, 0x00, 0x00, 0x00, 0x50, 0x76, 0x03, 0x00


	//----- nvinfo : EIATTR_MERCURY_ISA_VERSION
	.align		4
.L_39:
        /*fd18*/ 	.byte	0x03, 0x5f
        /*fd1a*/ 	.short	0x0000


	//----- nvinfo : EIATTR_EXIT_INSTR_OFFSETS
	.align		4
        /*fd1c*/ 	.byte	0x04, 0x1c
        /*fd1e*/ 	.short	(.L_41 - .L_40)


	//   ....[0]....
.L_40:
        /*fd20*/ 	.word	0x00037790


	//   ....[1]....
        /*fd24*/ 	.word	0x000377c0


	//----- nvinfo : EIATTR_REQNTID
	.align		4
.L_41:
        /*fd28*/ 	.byte	0x04, 0x10
        /*fd2a*/ 	.short	(.L_43 - .L_42)
.L_42:
        /*fd2c*/ 	.word	0x00000080
        /*fd30*/ 	.word	0x00000001
        /*fd34*/ 	.word	0x00000001
.L_43:


//--------------------- .nv.callgraph             --------------------------
	.section	.nv.callgraph,"",@"SHT_CUDA_CALLGRAPH"
	.align	4
	.sectionentsize	8
	.align		4
        /*0000*/ 	.word	0x00000000
	.align		4
        /*0004*/ 	.word	0xffffffff
	.align		4
        /*0008*/ 	.word	0x00000000
	.align		4
        /*000c*/ 	.word	0xfffffffe
	.align		4
        /*0010*/ 	.word	0x00000000
	.align		4
        /*0014*/ 	.word	0xfffffffd
	.align		4
        /*0018*/ 	.word	0x00000000
	.align		4
        /*001c*/ 	.word	0xfffffffc


//--------------------- .nv.rel.action            --------------------------
	.section	.nv.rel.action,"",@"SHT_CUDA_RELOCINFO"
	.align	8
	.sectionentsize	8
        /*0000*/ 	.byte	0x73, 0x00, 0x00, 0x00, 0x00, 0x00, 0x00, 0x00, 0x00, 0x00, 0x00, 0x11, 0x25, 0x00, 0x05, 0x36


//--------------------- .nv.constant0.matmul_kernel --------------------------
	.section	.nv.constant0.matmul_kernel,"a",@progbits
	.sectionflags	@""
	.align	4
.nv.constant0.matmul_kernel:
	.zero		432


//--------------------- .text.matmul_kernel       --------------------------
	.section	.text.matmul_kernel,"ax",@progbits
	.sectioninfo	@"SHI_REGISTERS=32"
	.align	128
        .global         matmul_kernel
        .type           matmul_kernel,@function
        .size           matmul_kernel,(.L_x_5 - matmul_kernel)
        .other          matmul_kernel,@"STO_CUDA_ENTRY STV_DEFAULT"
matmul_kernel:
.text.matmul_kernel:
[----:B------:R-:W-:-:S04]  /*0000*/  IMAD.MOV.U32 R1, RZ, RZ, c[0x0][0x28] ;  /* 0x00000a00ff017624 */ /* 0x000fc800078e00ff */
[----:B------:R-:W-:Y:S01]  /*0010*/  IMAD.MOV.U32 R0, RZ, RZ, c[0x0][0x17c] ;  /* 0x00005f00ff007624 */ /* 0x000fe200078e00ff */
[----:B------:R-:W-:Y:S01]  /*0020*/  IADD3 R1, R1, -0x2868, RZ ;  /* 0xffffd79801017810 */ /* 0x000fe20007ffe0ff */
[----:B------:R-:W0:Y:S01]  /*0030*/  S2R R12, SR_TID.X ;  /* 0x00000000000c7919 */ /* 0x000e220000002100 */
[----:B------:R-:W-:Y:S02]  /*0040*/  ULDC.64 UR6, c[0x0][0x118] ;  /* 0x0000460000067ab9 */ /* 0x000fe40000000a00 */
[----:B------:R-:W-:-:S04]  /*0050*/  IADD3 R0, R0, 0x3f, RZ ;  /* 0x0000003f00007810 */ /* 0x000fc80007ffe0ff */
[----:B------:R-:W-:-:S04]  /*0060*/  SHF.R.S32.HI R3, RZ, 0x1f, R0 ;  /* 0x0000001fff037819 */ /* 0x000fc80000011400 */
[----:B------:R-:W-:Y:S02]  /*0070*/  LEA.HI R0, R3, R0, RZ, 0x6 ;  /* 0x0000000003007211 */ /* 0x000fe400078f30ff */
[----:B------:R-:W1:Y:S02]  /*0080*/  S2R R3, SR_CTAID.X ;  /* 0x0000000000037919 */ /* 0x000e640000002500 */
[----:B------:R-:W-:-:S04]  /*0090*/  SHF.R.S32.HI R0, RZ, 0x6, R0 ;  /* 0x00000006ff007819 */ /* 0x000fc80000011400 */
[-C--:B------:R-:W-:Y:S02]  /*00a0*/  IABS R7, R0.reuse ;  /* 0x0000000000077213 */ /* 0x080fe40000000000 */
[----:B------:R-:W-:Y:S02]  /*00b0*/  IABS R10, R0 ;  /* 0x00000000000a7213 */ /* 0x000fe40000000000 */
[----:B------:R-:W2:Y:S01]  /*00c0*/  I2F.RP R2, R7 ;  /* 0x0000000700027306 */ /* 0x000ea20000209400 */
[----:B0-----:R-:W-:Y:S02]  /*00d0*/  LOP3.LUT R14, R12, 0x7f, RZ, 0xc0, !PT ;  /* 0x0000007f0c0e7812 */ /* 0x001fe400078ec0ff */
[----:B-1----:R-:W-:-:S05]  /*00e0*/  IABS R8, R3 ;  /* 0x0000000300087213 */ /* 0x002fca0000000000 */
[----:B--2---:R-:W0:Y:S02]  /*00f0*/  MUFU.RCP R2, R2 ;  /* 0x0000000200027308 */ /* 0x004e240000001000 */
[----:B0-----:R-:W-:-:S06]  /*0100*/  IADD3 R4, R2, 0xffffffe, RZ ;  /* 0x0ffffffe02047810 */ /* 0x001fcc0007ffe0ff */
[----:B------:R0:W1:Y:S02]  /*0110*/  F2I.FTZ.U32.TRUNC.NTZ R5, R4 ;  /* 0x0000000400057305 */ /* 0x000064000021f000 */
[----:B0-----:R-:W-:Y:S02]  /*0120*/  IMAD.MOV.U32 R4, RZ, RZ, RZ ;  /* 0x000000ffff047224 */ /* 0x001fe400078e00ff */
[----:B-1----:R-:W-:-:S04]  /*0130*/  IMAD.MOV R6, RZ, RZ, -R5 ;  /* 0x000000ffff067224 */ /* 0x002fc800078e0a05 */
[----:B------:R-:W-:Y:S02]  /*0140*/  IMAD R9, R6, R7, RZ ;  /* 0x0000000706097224 */ /* 0x000fe400078e02ff */
[----:B------:R-:W-:Y:S02]  /*0150*/  IMAD.MOV.U32 R6, RZ, RZ, R8 ;  /* 0x000000ffff067224 */ /* 0x000fe400078e0008 */
[----:B------:R-:W-:-:S04]  /*0160*/  IMAD.HI.U32 R5, R5, R9, R4 ;  /* 0x0000000905057227 */ /* 0x000fc800078e0004 */
[----:B------:R-:W-:Y:S02]  /*0170*/  IMAD.MOV R9, RZ, RZ, -R10 ;  /* 0x000000ffff097224 */ /* 0x000fe400078e0a0a */
[----:B------:R-:W-:-:S04]  /*0180*/  IMAD.HI.U32 R2, R5, R6, RZ ;  /* 0x0000000605027227 */ /* 0x000fc800078e00ff */
[----:B------:R-:W-:-:S05]  /*0190*/  IMAD R4, R2, R9, R6 ;  /* 0x0000000902047224 */ /* 0x000fca00078e0206 */
[----:B------:R-:W-:-:S13]  /*01a0*/  ISETP.GT.U32.AND P1, PT, R7, R4, PT ;  /* 0x000000040700720c */ /* 0x000fda0003f24070 */
[----:B------:R-:W-:Y:S01]  /*01b0*/  @!P1 IMAD.IADD R4, R4, 0x1, -R7 ;  /* 0x0000000104049824 */ /* 0x000fe200078e0a07 */
[----:B------:R-:W-:Y:S02]  /*01c0*/  @!P1 IADD3 R2, R2, 0x1, RZ ;  /* 0x0000000102029810 */ /* 0x000fe40007ffe0ff */
[----:B------:R-:W-:Y:S02]  /*01d0*/  ISETP.NE.AND P1, PT, R0, RZ, PT ;  /* 0x000000ff0000720c */ /* 0x000fe40003f25270 */
[----:B------:R-:W-:Y:S02]  /*01e0*/  ISETP.GE.U32.AND P0, PT, R4, R7, PT ;  /* 0x000000070400720c */ /* 0x000fe40003f06070 */
[----:B------:R-:W-:-:S04]  /*01f0*/  LOP3.LUT R4, R3, R0, RZ, 0x3c, !PT ;  /* 0x0000000003047212 */ /* 0x000fc800078e3cff */
[----:B------:R-:W-:Y:S01]  /*0200*/  ISETP.GE.AND P2, PT, R4, RZ, PT ;  /* 0x000000ff0400720c */ /* 0x000fe20003f46270 */
[----:B------:R-:W-:-:S05]  /*0210*/  IMAD.MOV.U32 R4, RZ, RZ, c[0x0][0x178] ;  /* 0x00005e00ff047624 */ /* 0x000fca00078e00ff */
[----:B------:R-:W-:Y:S02]  /*0220*/  IADD3 R4, R4, 0xff, RZ ;  /* 0x000000ff04047810 */ /* 0x000fe40007ffe0ff */
[----:B------:R-:W-:Y:S02]  /*0230*/  @P0 IADD3 R2, R2, 0x1, RZ ;  /* 0x0000000102020810 */ /* 0x000fe40007ffe0ff */
[----:B------:R-:W-:-:S03]  /*0240*/  SHF.R.S32.HI R5, RZ, 0x1f, R4 ;  /* 0x0000001fff057819 */ /* 0x000fc60000011404 */
[----:B------:R-:W-:Y:S01]  /*0250*/  @!P2 IMAD.MOV R2, RZ, RZ, -R2 ;  /* 0x000000ffff02a224 */ /* 0x000fe200078e0a02 */
[----:B------:R-:W-:Y:S02]  /*0260*/  LEA.HI R5, R5, R4, RZ, 0x8 ;  /* 0x0000000405057211 */ /* 0x000fe400078f40ff */
[----:B------:R-:W-:-:S04]  /*0270*/  @!P1 LOP3.LUT R2, RZ, R0, RZ, 0x33, !PT ;  /* 0x00000000ff029212 */ /* 0x000fc800078e33ff */
[----:B------:R-:W-:Y:S01]  /*0280*/  LEA.HI.SX32 R5, R5, -R2, 0x18 ;  /* 0x8000000205057211 */ /* 0x000fe200078fc2ff */
[----:B------:R-:W-:-:S03]  /*0290*/  IMAD.MOV R7, RZ, RZ, -R2 ;  /* 0x000000ffff077224 */ /* 0x000fc600078e0a02 */
[----:B------:R-:W-:Y:S01]  /*02a0*/  IMNMX R10, R5, 0x1, PT ;  /* 0x00000001050a7817 */ /* 0x000fe20003800200 */
[----:B------:R-:W-:-:S03]  /*02b0*/  IMAD R7, R0, R7, R3 ;  /* 0x0000000700077224 */ /* 0x000fc600078e0203 */
[-C--:B------:R-:W-:Y:S02]  /*02c0*/  IABS R9, R10.reuse ;  /* 0x0000000a00097213 */ /* 0x080fe40000000000 */
[----:B------:R-:W-:Y:S02]  /*02d0*/  IABS R11, R10 ;  /* 0x0000000a000b7213 */ /* 0x000fe40000000000 */
[----:B------:R-:W0:Y:S08]  /*02e0*/  I2F.RP R6, R9 ;  /* 0x0000000900067306 */ /* 0x000e300000209400 */
[----:B0-----:R-:W0:Y:S02]  /*02f0*/  MUFU.RCP R6, R6 ;  /* 0x0000000600067308 */ /* 0x001e240000001000 */
[----:B0-----:R-:W-:-:S06]  /*0300*/  IADD3 R4, R6, 0xffffffe, RZ ;  /* 0x0ffffffe06047810 */ /* 0x001fcc0007ffe0ff */
[----:B------:R0:W1:Y:S02]  /*0310*/  F2I.FTZ.U32.TRUNC.NTZ R5, R4 ;  /* 0x0000000400057305 */ /* 0x000064000021f000 */
[----:B0-----:R-:W-:Y:S02]  /*0320*/  IMAD.MOV.U32 R4, RZ, RZ, RZ ;  /* 0x000000ffff047224 */ /* 0x001fe400078e00ff */
[----:B-1----:R-:W-:-:S04]  /*0330*/  IMAD.MOV R8, RZ, RZ, -R5 ;  /* 0x000000ffff087224 */ /* 0x002fc800078e0a05 */
[----:B------:R-:W-:Y:S01]  /*0340*/  IMAD.MOV.U32 R0, RZ, RZ, R8 ;  /* 0x000000ffff007224 */ /* 0x000fe200078e0008 */
[----:B------:R-:W-:-:S03]  /*0350*/  IABS R8, R7 ;  /* 0x0000000700087213 */ /* 0x000fc60000000000 */
[----:B------:R-:W-:Y:S02]  /*0360*/  IMAD R3, R0, R9, RZ ;  /* 0x0000000900037224 */ /* 0x000fe400078e02ff */
[----:B------:R-:W-:Y:S02]  /*0370*/  IMAD.MOV.U32 R0, RZ, RZ, R8 ;  /* 0x000000ffff007224 */ /* 0x000fe400078e0008 */
[----:B------:R-:W-:-:S04]  /*0380*/  IMAD.HI.U32 R5, R5, R3, R4 ;  /* 0x0000000305057227 */ /* 0x000fc800078e0004 */
[----:B------:R-:W-:Y:S02]  /*0390*/  IMAD.MOV R3, RZ, RZ, -R11 ;  /* 0x000000ffff037224 */ /* 0x000fe400078e0a0b */
[----:B------:R-:W-:-:S04]  /*03a0*/  IMAD.HI.U32 R5, R5, R0, RZ ;  /* 0x0000000005057227 */ /* 0x000fc800078e00ff */
[----:B------:R-:W-:Y:S02]  /*03b0*/  IMAD R0, R5, R3, R0 ;  /* 0x0000000305007224 */ /* 0x000fe400078e0200 */
[----:B------:R-:W-:-:S03]  /*03c0*/  IMAD.MOV.U32 R8, RZ, RZ, 0x7f ;  /* 0x0000007fff087424 */ /* 0x000fc600078e00ff */
[----:B------:R-:W-:Y:S02]  /*03d0*/  ISETP.GT.U32.AND P1, PT, R9, R0, PT ;  /* 0x000000000900720c */ /* 0x000fe40003f24070 */
[----:B------:R-:W-:-:S11]  /*03e0*/  IADD3 R8, R8, c[0x0][0x180], RZ ;  /* 0x0000600008087a10 */ /* 0x000fd60007ffe0ff */
[----:B------:R-:W-:Y:S01]  /*03f0*/  @!P1 IMAD.IADD R0, R0, 0x1, -R9 ;  /* 0x0000000100009824 */ /* 0x000fe200078e0a09 */
[----:B------:R-:W-:Y:S02]  /*0400*/  @!P1 IADD3 R5, R5, 0x1, RZ ;  /* 0x0000000105059810 */ /* 0x000fe40007ffe0ff */
[----:B------:R-:W-:Y:S02]  /*0410*/  ISETP.NE.AND P1, PT, R10, RZ, PT ;  /* 0x000000ff0a00720c */ /* 0x000fe40003f25270 */
[----:B------:R-:W-:Y:S02]  /*0420*/  ISETP.GE.U32.AND P0, PT, R0, R9, PT ;  /* 0x000000090000720c */ /* 0x000fe40003f06070 */
[----:B------:R-:W-:-:S04]  /*0430*/  LOP3.LUT R0, R7, R10, RZ, 0x3c, !PT ;  /* 0x0000000a07007212 */ /* 0x000fc800078e3cff */
[----:B------:R-:W-:-:S07]  /*0440*/  ISETP.GE.AND P2, PT, R0, RZ, PT ;  /* 0x000000ff0000720c */ /* 0x000fce0003f46270 */
[----:B------:R-:W-:Y:S02]  /*0450*/  @P0 IADD3 R5, R5, 0x1, RZ ;  /* 0x0000000105050810 */ /* 0x000fe40007ffe0ff */
[----:B------:R-:W-:-:S04]  /*0460*/  ISETP.GT.AND P0, PT, R8, 0x7f, PT ;  /* 0x0000007f0800780c */ /* 0x000fc80003f04270 */
[----:B------:R-:W-:Y:S01]  /*0470*/  @!P2 IMAD.MOV R5, RZ, RZ, -R5 ;  /* 0x000000ffff05a224 */ /* 0x000fe200078e0a05 */
[----:B------:R-:W-:-:S05]  /*0480*/  @!P1 LOP3.LUT R5, RZ, R10, RZ, 0x33, !PT ;  /* 0x0000000aff059212 */ /* 0x000fca00078e33ff */
[----:B------:R-:W-:Y:S02]  /*0490*/  IMAD.MOV R3, RZ, RZ, -R5 ;  /* 0x000000ffff037224 */ /* 0x000fe400078e0a05 */
[----:B------:R-:W-:Y:S02]  /*04a0*/  IMAD.SHL.U32 R13, R5, 0x40, RZ ;  /* 0x00000040050d7824 */ /* 0x000fe400078e00ff */
[----:B------:R-:W-:-:S03]  /*04b0*/  IMAD R3, R10, R3, R7 ;  /* 0x000000030a037224 */ /* 0x000fc600078e0207 */
[----:B------:R-:W-:Y:S01]  /*04c0*/  STL [R1+0x5c0], R13 ;  /* 0x0005c00d01007387 */ /* 0x000fe20000100800 */
[----:B------:R-:W-:Y:S01]  /*04d0*/  IMAD.IADD R0, R2, 0x1, R3 ;  /* 0x0000000102007824 */ /* 0x000fe200078e0203 */
[C---:B------:R-:W-:Y:S02]  /*04e0*/  IADD3 R3, R13.reuse, 0x1, RZ ;  /* 0x000000010d037810 */ /* 0x040fe40007ffe0ff */
[C---:B------:R-:W-:Y:S01]  /*04f0*/  IADD3 R2, R13.reuse, 0x2, RZ ;  /* 0x000000020d027810 */ /* 0x040fe20007ffe0ff */
[----:B------:R-:W-:Y:S01]  /*0500*/  IMAD R0, R0, 0x100, R14 ;  /* 0x0000010000007824 */ /* 0x000fe200078e020e */
[C---:B------:R-:W-:Y:S01]  /*0510*/  IADD3 R4, R13.reuse, 0x3, RZ ;  /* 0x000000030d047810 */ /* 0x040fe20007ffe0ff */
[----:B------:R0:W-:Y:S01]  /*0520*/  STL [R1+0xfe8], R3 ;  /* 0x000fe80301007387 */ /* 0x0001e20000100800 */
[C---:B------:R-:W-:Y:S02]  /*0530*/  IADD3 R28, R13.reuse, 0x1b, RZ ;  /* 0x0000001b0d1c7810 */ /* 0x040fe40007ffe0ff */
[C---:B------:R-:W-:Y:S01]  /*0540*/  IADD3 R29, R13.reuse, 0x32, RZ ;  /* 0x000000320d1d7810 */ /* 0x040fe20007ffe0ff */
[----:B------:R1:W-:Y:S01]  /*0550*/  STL [R1+0xfe4], R2 ;  /* 0x000fe40201007387 */ /* 0x0003e20000100800 */
[----:B------:R-:W-:-:S03]  /*0560*/  IADD3 R5, R13, 0x39, RZ ;  /* 0x000000390d057810 */ /* 0x000fc60007ffe0ff */
[----:B------:R2:W-:Y:S01]  /*0570*/  STL [R1+0xff0], R4 ;  /* 0x000ff00401007387 */ /* 0x0005e20000100800 */
[C---:B0-----:R-:W-:Y:S02]  /*0580*/  IADD3 R3, R13.reuse, 0x4, RZ ;  /* 0x000000040d037810 */ /* 0x041fe40007ffe0ff */
[----:B-1----:R-:W-:-:S03]  /*0590*/  IADD3 R2, R13, 0x5, RZ ;  /* 0x000000050d027810 */ /* 0x002fc60007ffe0ff */
[----:B------:R0:W-:Y:S01]  /*05a0*/  STL [R1+0xfec], R3 ;  /* 0x000fec0301007387 */ /* 0x0001e20000100800 */
[----:B--2---:R-:W-:-:S03]  /*05b0*/  IADD3 R4, R13, 0x6, RZ ;  /* 0x000000060d047810 */ /* 0x004fc60007ffe0ff */
[----:B------:R1:W-:Y:S04]  /*05c0*/  STL [R1+0xff4], R2 ;  /* 0x000ff40201007387 */ /* 0x0003e80000100800 */
        /* <DEDUP_REMOVED lines=43> */
[----:B0-----:R-:W-:-:S03]  /*0880*/  IADD3 R3, R13, 0x1e, RZ ;  /* 0x0000001e0d037810 */ /* 0x001fc60007ffe0ff */
[----:B------:R-:W-:Y:S01]  /*0890*/  STL [R1+0x104c], R28 ;  /* 0x00104c1c01007387 */ /* 0x000fe20000100800 */
[C---:B-1----:R-:W-:Y:S02]  /*08a0*/  IADD3 R2, R13.reuse, 0x1d, RZ ;  /* 0x0000001d0d027810 */ /* 0x042fe40007ffe0ff */
[----:B--2---:R-:W-:-:S03]  /*08b0*/  IADD3 R4, R13, 0x20, RZ ;  /* 0x000000200d047810 */ /* 0x004fc60007ffe0ff */
[----:B------:R0:W-:Y:S04]  /*08c0*/  STL [R1+0x1054], R2 ;  /* 0x0010540201007387 */ /* 0x0001e80000100800 */
[----:B------:R1:W-:Y:S01]  /*08d0*/  STL [R1+0x1058], R3 ;  /* 0x0010580301007387 */ /* 0x0003e20000100800 */
[C---:B0-----:R-:W-:Y:S02]  /*08e0*/  IADD3 R2, R13.reuse, 0x1f, RZ ;  /* 0x0000001f0d027810 */ /* 0x041fe40007ffe0ff */
[----:B-1----:R-:W-:-:S03]  /*08f0*/  IADD3 R3, R13, 0x21, RZ ;  /* 0x000000210d037810 */ /* 0x002fc60007ffe0ff */
[----:B------:R0:W-:Y:S04]  /*0900*/  STL [R1+0x105c], R2 ;  /* 0x00105c0201007387 */ /* 0x0001e80000100800 */
        /* <DEDUP_REMOVED lines=37> */
[----:B------:R-:W-:Y:S01]  /*0b60*/  STL [R1+0x10a8], R29 ;  /* 0x0010a81d01007387 */ /* 0x000fe20000100800 */
[----:B0-----:R-:W-:-:S03]  /*0b70*/  IADD3 R2, R13, 0x35, RZ ;  /* 0x000000350d027810 */ /* 0x001fc60007ffe0ff */
[----:B------:R0:W-:Y:S01]  /*0b80*/  STL [R1+0x10b0], R3 ;  /* 0x0010b00301007387 */ /* 0x0001e20000100800 */
[----:B-1----:R-:W-:-:S03]  /*0b90*/  IADD3 R4, R13, 0x36, RZ ;  /* 0x000000360d047810 */ /* 0x002fc60007ffe0ff */
[----:B------:R1:W-:Y:S04]  /*0ba0*/  STL [R1+0x10b4], R2 ;  /* 0x0010b40201007387 */ /* 0x0003e80000100800 */
[----:B------:R2:W-:Y:S01]  /*0bb0*/  STL [R1+0x10b8], R4 ;  /* 0x0010b80401007387 */ /* 0x0005e20000100800 */
[C---:B0-----:R-:W-:Y:S02]  /*0bc0*/  IADD3 R3, R13.reuse, 0x38, RZ ;  /* 0x000000380d037810 */ /* 0x041fe40007ffe0ff */
[C---:B-1----:R-:W-:Y:S02]  /*0bd0*/  IADD3 R2, R13.reuse, 0x37, RZ ;  /* 0x000000370d027810 */ /* 0x042fe40007ffe0ff */
[----:B--2---:R-:W-:-:S03]  /*0be0*/  IADD3 R4, R13, 0x3b, RZ ;  /* 0x0000003b0d047810 */ /* 0x004fc60007ffe0ff */
[----:B------:R0:W-:Y:S04]  /*0bf0*/  STL [R1+0x10c0], R2 ;  /* 0x0010c00201007387 */ /* 0x0001e80000100800 */
[----:B------:R1:W-:Y:S04]  /*0c00*/  STL [R1+0x10c8], R5 ;  /* 0x0010c80501007387 */ /* 0x0003e80000100800 */
[----:B------:R-:W-:Y:S01]  /*0c10*/  STL [R1+0x10bc], R3 ;  /* 0x0010bc0301007387 */ /* 0x000fe20000100800 */
[C---:B0-----:R-:W-:Y:S02]  /*0c20*/  IADD3 R2, R13.reuse, 0x3a, RZ ;  /* 0x0000003a0d027810 */ /* 0x041fe40007ffe0ff */
[----:B-1----:R-:W-:-:S03]  /*0c30*/  IADD3 R5, R13, 0x3d, RZ ;  /* 0x0000003d0d057810 */ /* 0x002fc60007ffe0ff */
[----:B------:R0:W-:Y:S04]  /*0c40*/  STL [R1+0x10c4], R2 ;  /* 0x0010c40201007387 */ /* 0x0001e80000100800 */
[----:B------:R1:W-:Y:S01]  /*0c50*/  STL [R1+0x10d0], R4 ;  /* 0x0010d00401007387 */ /* 0x0003e20000100800 */
[C---:B0-----:R-:W-:Y:S02]  /*0c60*/  IADD3 R2, R13.reuse, 0x3c, RZ ;  /* 0x0000003c0d027810 */ /* 0x041fe40007ffe0ff */
[----:B-1----:R-:W-:-:S03]  /*0c70*/  IADD3 R4, R13, 0x3e, RZ ;  /* 0x0000003e0d047810 */ /* 0x002fc60007ffe0ff */
[----:B------:R0:W-:Y:S04]  /*0c80*/  STL [R1+0x10cc], R2 ;  /* 0x0010cc0201007387 */ /* 0x0001e80000100800 */
[----:B------:R-:W-:Y:S04]  /*0c90*/  STL [R1+0x10dc], R5 ;  /* 0x0010dc0501007387 */ /* 0x000fe80000100800 */
[----:B------:R1:W-:Y:S01]  /*0ca0*/  STL [R1+0x5c4], R0 ;  /* 0x0005c40001007387 */ /* 0x0003e20000100800 */
[----:B0-----:R-:W-:-:S03]  /*0cb0*/  IADD3 R2, R13, 0x3f, RZ ;  /* 0x0000003f0d027810 */ /* 0x001fc60007ffe0ff */
[----:B------:R0:W-:Y:S04]  /*0cc0*/  STL [R1+0x10d8], R4 ;  /* 0x0010d80401007387 */ /* 0x0001e80000100800 */
[----:B------:R0:W-:Y:S01]  /*0cd0*/  STL [R1+0x10d4], R2 ;  /* 0x0010d40201007387 */ /* 0x0001e20000100800 */
[----:B-1----:R-:W-:-:S05]  /*0ce0*/  IADD3 R0, R0, 0x80, RZ ;  /* 0x0000008000007810 */ /* 0x002fca0007ffe0ff */
[----:B------:R0:W-:Y:S01]  /*0cf0*/  STL [R1+0x678], R0 ;  /* 0x0006780001007387 */ /* 0x0001e20000100800 */
[----:B------:R-:W-:Y:S05]  /*0d00*/  @P0 BRA `(.L_x_0) ;  /* 0x0000037000000947 */ /* 0x000fea0003800000 */
[----:B0-----:R-:W-:Y:S01]  /*0d10*/  IMAD.SHL.U32 R0, R12, 0x100, RZ ;  /* 0x000001000c007824 */ /* 0x001fe200078e00ff */
[----:B------:R-:W-:Y:S01]  /*0d20*/  CS2R R24, SRZ ;  /* 0x0000000000187805 */ /* 0x000fe2000001ff00 */
[----:B------:R-:W-:Y:S01]  /*0d30*/  CS2R R26, SRZ ;  /* 0x00000000001a7805 */ /* 0x000fe2000001ff00 */
[----:B------:R-:W-:Y:S01]  /*0d40*/  CS2R R20, SRZ ;  /* 0x0000000000147805 */ /* 0x000fe2000001ff00 */
[----:B------:R-:W-:Y:S01]  /*0d50*/  CS2R R22, SRZ ;  /* 0x0000000000167805 */ /* 0x000fe2000001ff00 */
[----:B------:R0:W-:Y:S01]  /*0d60*/  STL [R1+0xfe0], R0 ;  /* 0x000fe00001007387 */ /* 0x0001e20000100800 */
[----:B------:R-:W-:Y:S01]  /*0d70*/  CS2R R16, SRZ ;  /* 0x0000000000107805 */ /* 0x000fe2000001ff00 */
[----:B------:R-:W-:Y:S01]  /*0d80*/  CS2R R18, SRZ ;  /* 0x0000000000127805 */ /* 0x000fe2000001ff00 */
[----:B------:R-:W-:Y:S01]  /*0d90*/  CS2R R12, SRZ ;  /* 0x00000000000c7805 */ /* 0x000fe2000001ff00 */
[----:B------:R0:W-:Y:S01]  /*0da0*/  STL [R1], RZ ;  /* 0x000000ff01007387 */ /* 0x0001e20000100800 */
[----:B------:R-:W-:Y:S01]  /*0db0*/  CS2R R14, SRZ ;  /* 0x00000000000e7805 */ /* 0x000fe2000001ff00 */
[----:B------:R-:W-:Y:S01]  /*0dc0*/  CS2R R8, SRZ ;  /* 0x0000000000087805 */ /* 0x000fe2000001ff00 */
[----:B------:R-:W-:Y:S01]  /*0dd0*/  CS2R R10, SRZ ;  /* 0x00000000000a7805 */ /* 0x000fe2000001ff00 */
[----:B------:R0:W-:Y:S01]  /*0de0*/  STL [R1+0x4], RZ ;  /* 0x000004ff01007387 */ /* 0x0001e20000100800 */
[----:B------:R-:W-:Y:S01]  /*0df0*/  CS2R R4, SRZ ;  /* 0x0000000000047805 */ /* 0x000fe2000001ff00 */
[----:B------:R-:W-:-:S02]  /*0e00*/  CS2R R6, SRZ ;  /* 0x0000000000067805 */ /* 0x000fc4000001ff00 */
[----:B------:R0:W-:Y:S04]  /*0e10*/  STL [R1+0x8], RZ ;  /* 0x000008ff01007387 */ /* 0x0001e80000100800 */
        /* <DEDUP_REMOVED lines=36> */
[----:B------:R0:W-:Y:S01]  /*1060*/  STL [R1+0x9c], RZ ;  /* 0x00009cff01007387 */ /* 0x0001e20000100800 */
[----:B------:R-:W-:Y:S05]  /*1070*/  BRA `(.L_x_1) ;  /* 0x000330b000007947 */ /* 0x000fea0003800000 */
.L_x_0:
[----:B------:R-:W2:Y:S01]  /*1080*/  LDL R21, [R1+0x5c4] ;  /* 0x0005c40001157983 */ /* 0x000ea20000100800 */
[----:B0-----:R-:W-:Y:S01]  /*1090*/  IABS R0, c[0x0][0x178] ;  /* 0x00005e0000007a13 */ /* 0x001fe20000000000 */
[----:B------:R-:W-:-:S02]  /*10a0*/  IMAD.MOV.U32 R10, RZ, RZ, R29 ;  /* 0x000000ffff0a7224 */ /* 0x000fc400078e001d */
[----:B------:R-:W-:Y:S01]  /*10b0*/  IMAD.MOV.U32 R18, RZ, RZ, R3 ;  /* 0x000000ffff127224 */ /* 0x000fe200078e0003 */
[----:B------:R-:W3:Y:S01]  /*10c0*/  LDL R24, [R1+0x678] ;  /* 0x0006780001187983 */ /* 0x000ee20000100800 */
[----:B------:R-:W-:Y:S01]  /*10d0*/  IMAD.MOV.U32 R20, RZ, RZ, R0 ;  /* 0x000000ffff147224 */ /* 0x000fe200078e0000 */
[----:B------:R-:W-:Y:S02]  /*10e0*/  IABS R29, c[0x0][0x17c] ;  /* 0x00005f00001d7a13 */ /* 0x000fe40000000000 */
[----:B------:R-:W4:Y:S01]  /*10f0*/  LDL R25, [R1+0x10d4] ;  /* 0x0010d40001197983 */ /* 0x000f220000100800 */
[----:B------:R-:W0:Y:S03]  /*1100*/  I2F.RP R0, R20 ;  /* 0x0000001400007306 */ /* 0x000e260000209400 */
[----:B------:R-:W5:Y:S04]  /*1110*/  LDL R26, [R1+0x10d8] ;  /* 0x0010d800011a7983 */ /* 0x000f680000100800 */
[----:B------:R-:W5:Y:S01]  /*1120*/  LDL R16, [R1+0x10c4] ;  /* 0x0010c40001107983 */ /* 0x000f620000100800 */
[----:B------:R-:W1:Y:S03]  /*1130*/  I2F.RP R4, R29 ;  /* 0x0000001d00047306 */ /* 0x000e660000209400 */
[----:B------:R-:W1:Y:S04]  /*1140*/  S2R R27, SR_TID.X ;  /* 0x00000000001b7919 */ /* 0x000e680000002100 */
[----:B------:R-:W5:Y:S01]  /*1150*/  LDL R15, [R1+0x10b0] ;  /* 0x0010b000010f7983 */ /* 0x000f620000100800 */
[----:B0-----:R-:W0:Y:S03]  /*1160*/  MUFU.RCP R0, R0 ;  /* 0x0000000000007308 */ /* 0x001e260000001000 */
[----:B------:R-:W5:Y:S04]  /*1170*/  LDL R14, [R1+0x10b4] ;  /* 0x0010b400010e7983 */ /* 0x000f680000100800 */
[----:B------:R-:W5:Y:S01]  /*1180*/  LDL R17, [R1+0x10c8] ;  /* 0x0010c80001117983 */ /* 0x000f620000100800 */
[----:B-1----:R-:W1:Y:S03]  /*1190*/  MUFU.RCP R4, R4 ;  /* 0x0000000400047308 */ /* 0x002e660000001000 */
[----:B------:R-:W5:Y:S04]  /*11a0*/  LDL R13, [R1+0x10ac] ;  /* 0x0010ac00010d7983 */ /* 0x000f680000100800 */
[----:B------:R-:W5:Y:S01]  /*11b0*/  LDL R23, [R1+0x10d0] ;  /* 0x0010d00001177983 */ /* 0x000f620000100800 */
[----:B0-----:R-:W-:-:S03]  /*11c0*/  IADD3 R0, R0, 0xffffffe, RZ ;  /* 0x0ffffffe00007810 */ /* 0x001fc60007ffe0ff */
[----:B------:R-:W5:Y:S01]  /*11d0*/  LDL R19, [R1+0x10c0] ;  /* 0x0010c00001137983 */ /* 0x000f620000100800 */
[----:B------:R-:W0:Y:S01]  /*11e0*/  F2I.FTZ.U32.TRUNC.NTZ R3, R0 ;  /* 0x0000000000037305 */ /* 0x000e22000021f000 */
[C---:B------:R-:W-:Y:S01]  /*11f0*/  IMAD.SHL.U32 R6, R27.reuse, 0x2, RZ ;  /* 0x000000021b067824 */ /* 0x040fe200078e00ff */
[----:B------:R-:W-:Y:S01]  /*1200*/  LOP3.LUT R7, R27, 0x7, RZ, 0xc0, !PT ;  /* 0x000000071b077812 */ /* 0x000fe200078ec0ff */
[----:B------:R-:W5:Y:S01]  /*1210*/  LDL R22, [R1+0x10cc] ;  /* 0x0010cc0001167983 */ /* 0x000f620000100800 */
[----:B-1----:R-:W-:-:S03]  /*1220*/  IADD3 R4, R4, 0xffffffe, RZ ;  /* 0x0ffffffe04047810 */ /* 0x002fc60007ffe0ff */
[----:B------:R-:W5:Y:S01]  /*1230*/  LDL R11, [R1+0x10a4] ;  /* 0x0010a400010b7983 */ /* 0x000f620000100800 */
[----:B------:R1:W2:Y:S01]  /*1240*/  F2I.FTZ.U32.TRUNC.NTZ R5, R4 ;  /* 0x0000000400057305 */ /* 0x0002a2000021f000 */
[C---:B------:R-:W-:Y:S01]  /*1250*/  IMAD R2, R7.reuse, 0x210, RZ ;  /* 0x0000021007027824 */ /* 0x040fe200078e02ff */
[----:B------:R-:W-:Y:S01]  /*1260*/  SHF.R.S32.HI R9, RZ, 0x1f, R8 ;  /* 0x0000001fff097819 */ /* 0x000fe20000011408 */
[----:B------:R-:W-:Y:S01]  /*1270*/  IMAD R7, R7, 0x110, RZ ;  /* 0x0000011007077824 */ /* 0x000fe200078e02ff */
[----:B------:R-:W5:Y:S01]  /*1280*/  LDL R12, [R1+0x10b8] ;  /* 0x0010b800010c7983 */ /* 0x000f620000100800 */
[----:B-1----:R-:W-:Y:S02]  /*1290*/  LOP3.LUT R4, R6, 0x10, RZ, 0xc0, !PT ;  /* 0x0000001006047812 */ /* 0x002fe400078ec0ff */
[----:B------:R-:W-:Y:S02]  /*12a0*/  LEA.HI R9, R9, R8, RZ, 0x7 ;  /* 0x0000000809097211 */ /* 0x000fe400078f38ff */
[----:B------:R-:W-:Y:S01]  /*12b0*/  LOP3.LUT R4, R4, 0x60, R27, 0xf8, !PT ;  /* 0x0000006004047812 */ /* 0x000fe200078ef81b */
[----:B0-----:R-:W-:Y:S01]  /*12c0*/  IMAD.MOV R0, RZ, RZ, -R3 ;  /* 0x000000ffff007224 */ /* 0x001fe200078e0a03 */
[----:B------:R-:W-:-:S02]  /*12d0*/  LOP3.LUT R8, R7, 0x30, R6, 0x78, !PT ;  /* 0x0000003007087812 */ /* 0x000fc400078e7806 */
[----:B------:R-:W-:Y:S01]  /*12e0*/  LOP3.LUT R7, R2, R4, RZ, 0x3c, !PT ;  /* 0x0000000402077212 */ /* 0x000fe200078e3cff */
[----:B------:R-:W-:Y:S01]  /*12f0*/  STL [R1+0xcc], R9 ;  /* 0x0000cc0901007387 */ /* 0x000fe20000100800 */
[----:B------:R-:W-:-:S03]  /*1300*/  IMAD R6, R0, R20, RZ ;  /* 0x0000001400067224 */ /* 0x000fc600078e02ff */
[----:B------:R-:W-:Y:S04]  /*1310*/  STL [R1+0x38c], R8 ;  /* 0x00038c0801007387 */ /* 0x000fe80000100800 */
[----:B------:R4:W-:Y:S01]  /*1320*/  STL [R1+0xa0], R7 ;  /* 0x0000a00701007387 */ /* 0x0009e20000100800 */
[----:B--2---:R-:W-:-:S03]  /*1330*/  IABS R0, R21 ;  /* 0x0000001500007213 */ /* 0x004fc60000000000 */
[----:B------:R-:W2:Y:S01]  /*1340*/  LDL R21, [R1+0x10dc] ;  /* 0x0010dc0001157983 */ /* 0x000ea20000100800 */
[----:B------:R-:W-:Y:S02]  /*1350*/  IMAD.MOV.U32 R2, RZ, RZ, RZ ;  /* 0x000000ffff027224 */ /* 0x000fe400078e00ff */
[----:B------:R-:W-:Y:S02]  /*1360*/  IMAD.MOV R27, RZ, RZ, -R5 ;  /* 0x000000ffff1b7224 */ /* 0x000fe400078e0a05 */
[----:B------:R-:W-:Y:S01]  /*1370*/  IMAD.HI.U32 R6, R3, R6, R2 ;  /* 0x0000000603067227 */ /* 0x000fe200078e0002 */
[----:B---3--:R-:W-:Y:S02]  /*1380*/  IABS R2, R24 ;  /* 0x0000001800027213 */ /* 0x008fe40000000000 */
[----:B----4-:R-:W-:Y:S01]  /*1390*/  IABS R7, R25 ;  /* 0x0000001900077213 */ /* 0x010fe20000000000 */
[----:B------:R-:W-:Y:S02]  /*13a0*/  IMAD.MOV.U32 R3, RZ, RZ, R0 ;  /* 0x000000ffff037224 */ /* 0x000fe400078e0000 */
[----:B------:R-:W-:-:S02]  /*13b0*/  IMAD R27, R27, R29, RZ ;  /* 0x0000001d1b1b7224 */ /* 0x000fc400078e02ff */
[----:B------:R-:W-:Y:S02]  /*13c0*/  IMAD.MOV.U32 R4, RZ, RZ, RZ ;  /* 0x000000ffff047224 */ /* 0x000fe400078e00ff */
[----:B------:R-:W-:-:S04]  /*13d0*/  IMAD.HI.U32 R8, R6, R3, RZ ;  /* 0x0000000306087227 */ /* 0x000fc800078e00ff */
[----:B------:R-:W-:-:S04]  /*13e0*/  IMAD.HI.U32 R27, R5, R27, R4 ;  /* 0x0000001b051b7227 */ /* 0x000fc800078e0004 */
[----:B------:R-:W-:Y:S02]  /*13f0*/  IMAD.MOV.U32 R0, RZ, RZ, R2 ;  /* 0x000000ffff007224 */ /* 0x000fe400078e0002 */
[----:B------:R-:W-:Y:S01]  /*1400*/  IMAD.MOV.U32 R5, RZ, RZ, R7 ;  /* 0x000000ffff057224 */ /* 0x000fe200078e0007 */
[----:B-----5:R-:W-:Y:S01]  /*1410*/  IABS R2, R26 ;  /* 0x0000001a00027213 */ /* 0x020fe20000000000 */
[----:B------:R-:W-:Y:S02]  /*1420*/  IMAD.MOV R8, RZ, RZ, -R8 ;  /* 0x000000ffff087224 */ /* 0x000fe400078e0a08 */
[----:B------:R-:W-:-:S04]  /*1430*/  IMAD.HI.U32 R6, R6, R0, RZ ;  /* 0x0000000006067227 */ /* 0x000fc800078e00ff */
[----:B------:R-:W-:-:S04]  /*1440*/  IMAD.HI.U32 R7, R27, R5, RZ ;  /* 0x000000051b077227 */ /* 0x000fc800078e00ff */
[----:B------:R-:W-:Y:S02]  /*1450*/  IMAD R8, R20, R8, R3 ;  /* 0x0000000814087224 */ /* 0x000fe400078e0203 */
[----:B------:R-:W-:Y:S02]  /*1460*/  IMAD.MOV R4, RZ, RZ, -R6 ;  /* 0x000000ffff047224 */ /* 0x000fe400078e0a06 */
[----:B------:R-:W-:-:S04]  /*1470*/  IMAD.HI.U32 R3, R27, R2, RZ ;  /* 0x000000021b037227 */ /* 0x000fc800078e00ff */
[----:B------:R-:W-:Y:S02]  /*1480*/  IMAD.MOV R7, RZ, RZ, -R7 ;  /* 0x000000ffff077224 */ /* 0x000fe400078e0a07 */
[----:B------:R-:W-:Y:S01]  /*1490*/  IMAD R0, R20, R4, R0 ;  /* 0x0000000414007224 */ /* 0x000fe200078e0200 */
[----:B------:R-:W-:Y:S01]  /*14a0*/  IABS R4, R22 ;  /* 0x0000001600047213 */ /* 0x000fe20000000000 */
[----:B------:R-:W-:Y:S01]  /*14b0*/  IMAD.MOV R3, RZ, RZ, -R3 ;  /* 0x000000ffff037224 */ /* 0x000fe200078e0a03 */
[----:B------:R-:W-:Y:S01]  /*14c0*/  STL [R1+0x94], R8 ;  /* 0x0000940801007387 */ /* 0x000fe20000100800 */
[C---:B------:R-:W-:Y:S02]  /*14d0*/  IMAD R5, R29.reuse, R7, R5 ;  /* 0x000000071d057224 */ /* 0x040fe400078e0205 */
[----:B------:R-:W-:Y:S01]  /*14e0*/  IMAD R2, R29, R3, R2 ;  /* 0x000000031d027224 */ /* 0x000fe200078e0202 */
[----:B------:R0:W-:Y:S01]  /*14f0*/  STL [R1+0x90], R0 ;  /* 0x0000900001007387 */ /* 0x0001e20000100800 */
[----:B------:R-:W-:-:S03]  /*1500*/  IMAD.HI.U32 R7, R27, R4, RZ ;  /* 0x000000041b077227 */ /* 0x000fc600078e00ff */
[----:B------:R1:W-:Y:S01]  /*1510*/  STL [R1+0x8c], R5 ;  /* 0x00008c0501007387 */ /* 0x0003e20000100800 */
[----:B------:R-:W-:Y:S01]  /*1520*/  IMAD.MOV R7, RZ, RZ, -R7 ;  /* 0x000000ffff077224 */ /* 0x000fe200078e0a07 */
[----:B0-----:R-:W-:Y:S02]  /*1530*/  IABS R0, R23 ;  /* 0x0000001700007213 */ /* 0x001fe40000000000 */
[----:B------:R0:W-:Y:S01]  /*1540*/  STL [R1+0x88], R2 ;  /* 0x0000880201007387 */ /* 0x0001e20000100800 */
[----:B-1----:R-:W-:Y:S02]  /*1550*/  IABS R5, R16 ;  /* 0x0000001000057213 */ /* 0x002fe40000000000 */
[----:B------:R-:W-:Y:S01]  /*1560*/  IMAD.HI.U32 R3, R27, R0, RZ ;  /* 0x000000001b037227 */ /* 0x000fe200078e00ff */
[----:B0-----:R-:W-:-:S03]  /*1570*/  IABS R2, R17 ;  /* 0x0000001100027213 */ /* 0x001fc60000000000 */
[----:B------:R-:W-:Y:S02]  /*1580*/  IMAD R7, R29, R7, R4 ;  /* 0x000000071d077224 */ /* 0x000fe400078e0204 */
[----:B------:R-:W-:Y:S02]  /*1590*/  IMAD.MOV R3, RZ, RZ, -R3 ;  /* 0x000000ffff037224 */ /* 0x000fe400078e0a03 */
[----:B------:R-:W-:-:S04]  /*15a0*/  IMAD.HI.U32 R4, R27, R2, RZ ;  /* 0x000000021b047227 */ /* 0x000fc800078e00ff */
[----:B------:R-:W-:Y:S02]  /*15b0*/  IMAD R0, R29, R3, R0 ;  /* 0x000000031d007224 */ /* 0x000fe400078e0200 */
[----:B------:R-:W-:-:S04]  /*15c0*/  IMAD.MOV R4, RZ, RZ, -R4 ;  /* 0x000000ffff047224 */ /* 0x000fc800078e0a04 */
[----:B------:R-:W-:Y:S01]  /*15d0*/  IMAD R2, R29, R4, R2 ;  /* 0x000000041d027224 */ /* 0x000fe200078e0202 */
[----:B------:R-:W-:Y:S02]  /*15e0*/  IABS R3, R19 ;  /* 0x0000001300037213 */ /* 0x000fe40000000000 */
[----:B--2---:R-:W-:-:S05]  /*15f0*/  IABS R6, R21 ;  /* 0x0000001500067213 */ /* 0x004fca0000000000 */
[----:B------:R-:W-:-:S04]  /*1600*/  IMAD.HI.U32 R8, R27, R6, RZ ;  /* 0x000000061b087227 */ /* 0x000fc800078e00ff */
[----:B------:R-:W-:-:S04]  /*1610*/  IMAD.MOV R8, RZ, RZ, -R8 ;  /* 0x000000ffff087224 */ /* 0x000fc800078e0a08 */
[----:B------:R-:W-:Y:S02]  /*1620*/  IMAD R6, R29, R8, R6 ;  /* 0x000000081d067224 */ /* 0x000fe400078e0206 */
[----:B------:R-:W-:-:S04]  /*1630*/  IMAD.HI.U32 R8, R27, R5, RZ ;  /* 0x000000051b087227 */ /* 0x000fc800078e00ff */
[----:B------:R-:W-:Y:S01]  /*1640*/  IMAD.MOV R8, RZ, RZ, -R8 ;  /* 0x000000ffff087224 */ /* 0x000fe200078e0a08 */
[----:B------:R-:W-:Y:S03]  /*1650*/  STL [R1+0x84], R6 ;  /* 0x0000840601007387 */ /* 0x000fe60000100800 */
[----:B------:R-:W-:Y:S01]  /*1660*/  IMAD R5, R29, R8, R5 ;  /* 0x000000081d057224 */ /* 0x000fe200078e0205 */
[----:B------:R-:W-:Y:S04]  /*1670*/  STL [R1+0x80], R7 ;  /* 0x0000800701007387 */ /* 0x000fe80000100800 */
[----:B------:R0:W-:Y:S04]  /*1680*/  STL [R1+0x7c], R0 ;  /* 0x00007c0001007387 */ /* 0x0001e80000100800 */
[----:B------:R1:W-:Y:S01]  /*1690*/  STL [R1+0x78], R5 ;  /* 0x0000780501007387 */ /* 0x0003e20000100800 */
[----:B0-----:R-:W-:-:S03]  /*16a0*/  IABS R0, R12 ;  /* 0x0000000c00007213 */ /* 0x001fc60000000000 */
[----:B------:R-:W2:Y:S01]  /*16b0*/  LDL R12, [R1+0x10a0] ;  /* 0x0010a000010c7983 */ /* 0x000ea20000100800 */
[----:B-1----:R-:W-:-:S03]  /*16c0*/  IABS R5, R14 ;  /* 0x0000000e00057213 */ /* 0x002fc60000000000 */
[----:B------:R0:W-:Y:S01]  /*16d0*/  STL [R1+0x74], R2 ;  /* 0x0000740201007387 */ /* 0x0001e20000100800 */
[----:B------:R-:W-:-:S03]  /*16e0*/  IABS R6, R18 ;  /* 0x0000001200067213 */ /* 0x000fc60000000000 */
[----:B------:R-:W3:Y:S01]  /*16f0*/  LDL R14, [R1+0x109c] ;  /* 0x00109c00010e7983 */ /* 0x000ee20000100800 */
[----:B------:R-:W-:-:S04]  /*1700*/  IMAD.HI.U32 R8, R27, R3, RZ ;  /* 0x000000031b087227 */ /* 0x000fc800078e00ff */
[C---:B------:R-:W-:Y:S01]  /*1710*/  IMAD.HI.U32 R7, R27.reuse, R6, RZ ;  /* 0x000000061b077227 */ /* 0x040fe200078e00ff */
[----:B0-----:R-:W-:Y:S02]  /*1720*/  IABS R2, R15 ;  /* 0x0000000f00027213 */ /* 0x001fe40000000000 */
[----:B------:R-:W4:Y:S01]  /*1730*/  LDL R15, [R1+0x1098] ;  /* 0x00109800010f7983 */ /* 0x000f220000100800 */
[----:B------:R-:W-:-:S04]  /*1740*/  IMAD.HI.U32 R4, R27, R0, RZ ;  /* 0x000000001b047227 */ /* 0x000fc800078e00ff */
[----:B------:R-:W-:Y:S02]  /*1750*/  IMAD.MOV R7, RZ, RZ, -R7 ;  /* 0x000000ffff077224 */ /* 0x000fe400078e0a07 */
[----:B------:R-:W-:Y:S02]  /*1760*/  IMAD.MOV R8, RZ, RZ, -R8 ;  /* 0x000000ffff087224 */ /* 0x000fe400078e0a08 */
[----:B------:R-:W-:Y:S02]  /*1770*/  IMAD.MOV R4, RZ, RZ, -R4 ;  /* 0x000000ffff047224 */ /* 0x000fe400078e0a04 */
[C---:B------:R-:W-:Y:S02]  /*1780*/  IMAD R6, R29.reuse, R7, R6 ;  /* 0x000000071d067224 */ /* 0x040fe400078e0206 */
[C---:B------:R-:W-:Y:S02]  /*1790*/  IMAD R8, R29.reuse, R8, R3 ;  /* 0x000000081d087224 */ /* 0x040fe400078e0203 */
[----:B------:R-:W-:Y:S01]  /*17a0*/  IMAD R0, R29, R4, R0 ;  /* 0x000000041d007224 */ /* 0x000fe200078e0200 */
[----:B------:R0:W-:Y:S01]  /*17b0*/  STL [R1+0x70], R6 ;  /* 0x0000700601007387 */ /* 0x0001e20000100800 */
[----:B------:R-:W-:-:S03]  /*17c0*/  IABS R7, R13 ;  /* 0x0000000d00077213 */ /* 0x000fc60000000000 */
[----:B------:R-:W-:Y:S01]  /*17d0*/  STL [R1+0x6c], R8 ;  /* 0x00006c0801007387 */ /* 0x000fe20000100800 */
[----:B------:R-:W-:-:S03]  /*17e0*/  IABS R4, R10 ;  /* 0x0000000a00047213 */ /* 0x000fc60000000000 */
[----:B------:R-:W5:Y:S04]  /*17f0*/  LDL R13, [R1+0x1094] ;  /* 0x00109400010d7983 */ /* 0x000f680000100800 */
[----:B------:R1:W-:Y:S04]  /*1800*/  STL [R1+0x68], R0 ;  /* 0x0000680001007387 */ /* 0x0003e80000100800 */
[----:B------:R-:W5:Y:S01]  /*1810*/  LDL R10, [R1+0x1090] ;  /* 0x00109000010a7983 */ /* 0x000f620000100800 */
[----:B0-----:R-:W-:-:S04]  /*1820*/  IMAD.HI.U32 R6, R27, R5, RZ ;  /* 0x000000051b067227 */ /* 0x001fc800078e00ff */
[----:B------:R-:W-:Y:S02]  /*1830*/  IMAD.MOV R6, RZ, RZ, -R6 ;  /* 0x000000ffff067224 */ /* 0x000fe400078e0a06 */
[----:B------:R-:W-:-:S04]  /*1840*/  IMAD.HI.U32 R3, R27, R2, RZ ;  /* 0x000000021b037227 */ /* 0x000fc800078e00ff */
[C---:B------:R-:W-:Y:S02]  /*1850*/  IMAD R5, R29.reuse, R6, R5 ;  /* 0x000000061d057224 */ /* 0x040fe400078e0205 */
[----:B------:R-:W-:Y:S01]  /*1860*/  IMAD.MOV R3, RZ, RZ, -R3 ;  /* 0x000000ffff037224 */ /* 0x000fe200078e0a03 */
[----:B-1----:R-:W-:Y:S02]  /*1870*/  IABS R0, R11 ;  /* 0x0000000b00007213 */ /* 0x002fe40000000000 */
[----:B------:R0:W-:Y:S01]  /*1880*/  STL [R1+0x64], R5 ;  /* 0x0000640501007387 */ /* 0x0001e20000100800 */
[----:B------:R-:W-:-:S03]  /*1890*/  IMAD R2, R29, R3, R2 ;  /* 0x000000031d027224 */ /* 0x000fc600078e0202 */
[----:B------:R-:W5:Y:S01]  /*18a0*/  LDL R11, [R1+0x108c] ;  /* 0x00108c00010b7983 */ /* 0x000f620000100800 */
[----:B------:R-:W-:-:S03]  /*18b0*/  IMAD.HI.U32 R8, R27, R7, RZ ;  /* 0x000000071b087227 */ /* 0x000fc600078e00ff */
[----:B------:R1:W-:Y:S01]  /*18c0*/  STL [R1+0x60], R2 ;  /* 0x0000600201007387 */ /* 0x0003e20000100800 */
[----:B0-----:R-:W-:-:S04]  /*18d0*/  IMAD.HI.U32 R5, R27, R4, RZ ;  /* 0x000000041b057227 */ /* 0x001fc800078e00ff */
[----:B------:R-:W-:Y:S02]  /*18e0*/  IMAD.MOV R8, RZ, RZ, -R8 ;  /* 0x000000ffff087224 */ /* 0x000fe400078e0a08 */
[----:B------:R-:W-:Y:S02]  /*18f0*/  IMAD.MOV R5, RZ, RZ, -R5 ;  /* 0x000000ffff057224 */ /* 0x000fe400078e0a05 */
[----:B------:R-:W-:Y:S02]  /*1900*/  IMAD R7, R29, R8, R7 ;  /* 0x000000081d077224 */ /* 0x000fe400078e0207 */
[----:B-1----:R-:W-:-:S04]  /*1910*/  IMAD.HI.U32 R2, R27, R0, RZ ;  /* 0x000000001b027227 */ /* 0x002fc800078e00ff */
[----:B------:R-:W-:Y:S02]  /*1920*/  IMAD R5, R29, R5, R4 ;  /* 0x000000051d057224 */ /* 0x000fe400078e0204 */
[----:B------:R-:W-:-:S04]  /*1930*/  IMAD.MOV R2, RZ, RZ, -R2 ;  /* 0x000000ffff027224 */ /* 0x000fc800078e0a02 */
[----:B------:R-:W-:Y:S01]  /*1940*/  IMAD R0, R29, R2, R0 ;  /* 0x000000021d007224 */ /* 0x000fe200078e0200 */
[----:B--2---:R-:W-:Y:S02]  /*1950*/  IABS R6, R12 ;  /* 0x0000000c00067213 */ /* 0x004fe40000000000 */
[----:B------:R-:W2:Y:S01]  /*1960*/  LDL R12, [R1+0x1088] ;  /* 0x00108800010c7983 */ /* 0x000ea20000100800 */
[----:B---3--:R-:W-:-:S03]  /*1970*/  IABS R3, R14 ;  /* 0x0000000e00037213 */ /* 0x008fc60000000000 */
[----:B------:R-:W3:Y:S01]  /*1980*/  LDL R14, [R1+0x1084] ;  /* 0x00108400010e7983 */ /* 0x000ee20000100800 */
[----:B------:R-:W-:-:S03]  /*1990*/  IMAD.HI.U32 R8, R27, R6, RZ ;  /* 0x000000061b087227 */ /* 0x000fc600078e00ff */
[----:B------:R4:W-:Y:S01]  /*19a0*/  STL [R1+0x5c], R7 ;  /* 0x00005c0701007387 */ /* 0x0009e20000100800 */
[----:B------:R-:W-:-:S03]  /*19b0*/  IMAD.MOV R8, RZ, RZ, -R8 ;  /* 0x000000ffff087224 */ /* 0x000fc600078e0a08 */
[----:B------:R5:W-:Y:S01]  /*19c0*/  STL [R1+0x58], R5 ;  /* 0x0000580501007387 */ /* 0x000be20000100800 */
[----:B------:R-:W-:Y:S01]  /*19d0*/  IMAD R6, R29, R8, R6 ;  /* 0x000000081d067224 */ /* 0x000fe200078e0206 */
[----:B----4-:R-:W-:Y:S02]  /*19e0*/  IABS R7, R15 ;  /* 0x0000000f00077213 */ /* 0x010fe40000000000 */
[----:B------:R-:W4:Y:S04]  /*19f0*/  LDL R15, [R1+0x1080] ;  /* 0x00108000010f7983 */ /* 0x000f280000100800 */
[----:B------:R0:W-:Y:S01]  /*1a00*/  STL [R1+0x54], R0 ;  /* 0x0000540001007387 */ /* 0x0001e20000100800 */
[----:B-----5:R-:W-:-:S03]  /*1a10*/  IABS R5, R13 ;  /* 0x0000000d00057213 */ /* 0x020fc60000000000 */
[----:B------:R-:W5:Y:S04]  /*1a20*/  LDL R13, [R1+0x107c] ;  /* 0x00107c00010d7983 */ /* 0x000f680000100800 */
[----:B------:R1:W-:Y:S01]  /*1a30*/  STL [R1+0x50], R6 ;  /* 0x0000500601007387 */ /* 0x0003e20000100800 */
[----:B0-----:R-:W-:-:S03]  /*1a40*/  IABS R0, R10 ;  /* 0x0000000a00007213 */ /* 0x001fc60000000000 */
[----:B------:R-:W5:Y:S01]  /*1a50*/  LDL R10, [R1+0x1074] ;  /* 0x00107400010a7983 */ /* 0x000f620000100800 */
[----:B------:R-:W-:-:S04]  /*1a60*/  IMAD.HI.U32 R4, R27, R3, RZ ;  /* 0x000000031b047227 */ /* 0x000fc800078e00ff */
[----:B------:R-:W-:Y:S02]  /*1a70*/  IMAD.MOV R4, RZ, RZ, -R4 ;  /* 0x000000ffff047224 */ /* 0x000fe400078e0a04 */
[----:B------:R-:W-:-:S04]  /*1a80*/  IMAD.HI.U32 R2, R27, R7, RZ ;  /* 0x000000071b027227 */ /* 0x000fc800078e00ff */
[----:B------:R-:W-:Y:S02]  /*1a90*/  IMAD R3, R29, R4, R3 ;  /* 0x000000041d037224 */ /* 0x000fe400078e0203 */
[----:B-1----:R-:W-:-:S04]  /*1aa0*/  IMAD.HI.U32 R6, R27, R5, RZ ;  /* 0x000000051b067227 */ /* 0x002fc800078e00ff */
[----:B------:R-:W-:Y:S01]  /*1ab0*/  IMAD.MOV R2, RZ, RZ, -R2 ;  /* 0x000000ffff027224 */ /* 0x000fe200078e0a02 */
[----:B------:R2:W-:Y:S01]  /*1ac0*/  STL [R1+0x4c], R3 ;  /* 0x00004c0301007387 */ /* 0x0005e20000100800 */
[----:B------:R-:W-:Y:S01]  /*1ad0*/  IMAD.MOV R6, RZ, RZ, -R6 ;  /* 0x000000ffff067224 */ /* 0x000fe200078e0a06 */
[----:B------:R-:W-:Y:S01]  /*1ae0*/  IABS R4, R11 ;  /* 0x0000000b00047213 */ /* 0x000fe20000000000 */
[C---:B------:R-:W-:Y:S01]  /*1af0*/  IMAD R2, R29.reuse, R2, R7 ;  /* 0x000000021d027224 */ /* 0x040fe200078e0207 */
[----:B------:R-:W5:Y:S01]  /*1b00*/  LDL R11, [R1+0x1078] ;  /* 0x00107800010b7983 */ /* 0x000f620000100800 */
[----:B------:R-:W-:Y:S02]  /*1b10*/  IMAD R5, R29, R6, R5 ;  /* 0x000000061d057224 */ /* 0x000fe400078e0205 */
[----:B------:R-:W-:Y:S01]  /*1b20*/  IMAD.HI.U32 R8, R27, R0, RZ ;  /* 0x000000001b087227 */ /* 0x000fe200078e00ff */
[----:B--2---:R-:W-:Y:S02]  /*1b30*/  IABS R3, R12 ;  /* 0x0000000c00037213 */ /* 0x004fe40000000000 */
[----:B------:R-:W2:Y:S04]  /*1b40*/  LDL R12, [R1+0x106c] ;  /* 0x00106c00010c7983 */ /* 0x000ea80000100800 */
[----:B------:R0:W-:Y:S01]  /*1b50*/  STL [R1+0x48], R2 ;  /* 0x0000480201007387 */ /* 0x0001e20000100800 */
[----:B---3--:R-:W-:-:S03]  /*1b60*/  IABS R7, R14 ;  /* 0x0000000e00077213 */ /* 0x008fc60000000000 */
[----:B------:R4:W-:Y:S04]  /*1b70*/  STL [R1+0x44], R5 ;  /* 0x0000440501007387 */ /* 0x0009e80000100800 */
[----:B------:R-:W3:Y:S01]  /*1b80*/  LDL R14, [R1+0x1070] ;  /* 0x00107000010e7983 */ /* 0x000ee20000100800 */
[----:B0-----:R-:W-:Y:S02]  /*1b90*/  IMAD.MOV R2, RZ, RZ, -R8 ;  /* 0x000000ffff027224 */ /* 0x001fe400078e0a08 */
[----:B------:R-:W-:-:S04]  /*1ba0*/  IMAD.HI.U32 R8, R27, R4, RZ ;  /* 0x000000041b087227 */ /* 0x000fc800078e00ff */
[----:B------:R-:W-:Y:S02]  /*1bb0*/  IMAD R0, R29, R2, R0 ;  /* 0x000000021d007224 */ /* 0x000fe400078e0200 */
[----:B------:R-:W-:Y:S01]  /*1bc0*/  IMAD.HI.U32 R6, R27, R3, RZ ;  /* 0x000000031b067227 */ /* 0x000fe200078e00ff */
[----:B----4-:R-:W-:Y:S02]  /*1bd0*/  IABS R5, R15 ;  /* 0x0000000f00057213 */ /* 0x010fe40000000000 */
[----:B------:R0:W-:Y:S01]  /*1be0*/  STL [R1+0x40], R0 ;  /* 0x0000400001007387 */ /* 0x0001e20000100800 */
[----:B------:R-:W-:-:S03]  /*1bf0*/  IMAD.MOV R6, RZ, RZ, -R6 ;  /* 0x000000ffff067224 */ /* 0x000fc600078e0a06 */
[----:B------:R-:W4:Y:S01]  /*1c00*/  LDL R15, [R1+0x1068] ;  /* 0x00106800010f7983 */ /* 0x000f220000100800 */
[----:B0-----:R-:W-:-:S04]  /*1c10*/  IMAD.MOV R0, RZ, RZ, -R8 ;  /* 0x000000ffff007224 */ /* 0x001fc800078e0a08 */
[C---:B------:R-:W-:Y:S02]  /*1c20*/  IMAD R9, R29.reuse, R0, R4 ;  /* 0x000000001d097224 */ /* 0x040fe400078e0204 */
[----:B------:R-:W-:Y:S02]  /*1c30*/  IMAD R4, R29, R6, R3 ;  /* 0x000000061d047224 */ /* 0x000fe400078e0203 */
[----:B------:R-:W-:Y:S01]  /*1c40*/  IMAD.MOV.U32 R2, RZ, RZ, R7 ;  /* 0x000000ffff027224 */ /* 0x000fe200078e0007 */
[----:B-----5:R-:W-:Y:S01]  /*1c50*/  IABS R7, R13 ;  /* 0x0000000d00077213 */ /* 0x020fe20000000000 */
[----:B------:R-:W-:Y:S01]  /*1c60*/  STL [R1+0x3c], R9 ;  /* 0x00003c0901007387 */ /* 0x000fe20000100800 */
[----:B------:R-:W-:Y:S01]  /*1c70*/  IMAD.MOV.U32 R0, RZ, RZ, R5 ;  /* 0x000000ffff007224 */ /* 0x000fe200078e0005 */
[----:B------:R-:W-:Y:S02]  /*1c80*/  IABS R5, R10 ;  /* 0x0000000a00057213 */ /* 0x000fe40000000000 */
[----:B------:R-:W5:Y:S04]  /*1c90*/  LDL R13, [R1+0x1064] ;  /* 0x00106400010d7983 */ /* 0x000f680000100800 */
[----:B------:R0:W-:Y:S04]  /*1ca0*/  STL [R1+0x38], R4 ;  /* 0x0000380401007387 */ /* 0x0001e80000100800 */
[----:B------:R-:W5:Y:S01]  /*1cb0*/  LDL R10, [R1+0x1060] ;  /* 0x00106000010a7983 */ /* 0x000f620000100800 */
[----:B------:R-:W-:-:S04]  /*1cc0*/  IMAD.HI.U32 R8, R27, R2, RZ ;  /* 0x000000021b087227 */ /* 0x000fc800078e00ff */
[----:B------:R-:W-:Y:S02]  /*1cd0*/  IMAD.MOV.U32 R3, RZ, RZ, R7 ;  /* 0x000000ffff037224 */ /* 0x000fe400078e0007 */
[----:B0-----:R-:W-:Y:S02]  /*1ce0*/  IMAD.MOV R4, RZ, RZ, -R8 ;  /* 0x000000ffff047224 */ /* 0x001fe400078e0a08 */
[----:B------:R-:W-:-:S04]  /*1cf0*/  IMAD.HI.U32 R6, R27, R0, RZ ;  /* 0x000000001b067227 */ /* 0x000fc800078e00ff */
[----:B------:R-:W-:-:S04]  /*1d00*/  IMAD.HI.U32 R8, R27, R3, RZ ;  /* 0x000000031b087227 */ /* 0x000fc800078e00ff */
[C---:B------:R-:W-:Y:S02]  /*1d10*/  IMAD R4, R29.reuse, R4, R2 ;  /* 0x000000041d047224 */ /* 0x040fe400078e0202 */
[----:B------:R-:W-:Y:S02]  /*1d20*/  IMAD.MOV.U32 R2, RZ, RZ, R5 ;  /* 0x000000ffff027224 */ /* 0x000fe400078e0005 */
[----:B------:R-:W-:Y:S01]  /*1d30*/  IMAD.MOV R5, RZ, RZ, -R6 ;  /* 0x000000ffff057224 */ /* 0x000fe200078e0a06 */
[----:B------:R-:W-:Y:S01]  /*1d40*/  IABS R7, R11 ;  /* 0x0000000b00077213 */ /* 0x000fe20000000000 */
[----:B------:R-:W-:Y:S01]  /*1d50*/  IMAD.MOV R6, RZ, RZ, -R8 ;  /* 0x000000ffff067224 */ /* 0x000fe200078e0a08 */
[----:B------:R-:W5:Y:S01]  /*1d60*/  LDL R11, [R1+0x105c] ;  /* 0x00105c00010b7983 */ /* 0x000f620000100800 */
[C---:B------:R-:W-:Y:S02]  /*1d70*/  IMAD R0, R29.reuse, R5, R0 ;  /* 0x000000051d007224 */ /* 0x040fe400078e0200 */
[----:B------:R-:W-:Y:S01]  /*1d80*/  IMAD R3, R29, R6, R3 ;  /* 0x000000061d037224 */ /* 0x000fe200078e0203 */
[----:B------:R0:W-:Y:S01]  /*1d90*/  STL [R1+0x34], R4 ;  /* 0x0000340401007387 */ /* 0x0001e20000100800 */
[----:B------:R-:W-:-:S03]  /*1da0*/  IMAD.HI.U32 R9, R27, R2, RZ ;  /* 0x000000021b097227 */ /* 0x000fc600078e00ff */
[----:B------:R-:W-:Y:S01]  /*1db0*/  STL [R1+0x30], R0 ;  /* 0x0000300001007387 */ /* 0x000fe20000100800 */
[----:B0-----:R-:W-:-:S04]  /*1dc0*/  IMAD.MOV.U32 R4, RZ, RZ, R7 ;  /* 0x000000ffff047224 */ /* 0x001fc800078e0007 */
[----:B------:R-:W-:-:S04]  /*1dd0*/  IMAD.HI.U32 R8, R27, R4, RZ ;  /* 0x000000041b087227 */ /* 0x000fc800078e00ff */
[----:B------:R-:W-:-:S04]  /*1de0*/  IMAD.MOV R6, RZ, RZ, -R8 ;  /* 0x000000ffff067224 */ /* 0x000fc800078e0a08 */
[----:B------:R-:W-:Y:S01]  /*1df0*/  IMAD R4, R29, R6, R4 ;  /* 0x000000061d047224 */ /* 0x000fe200078e0204 */
[----:B--2---:R-:W-:Y:S02]  /*1e00*/  IABS R7, R12 ;  /* 0x0000000c00077213 */ /* 0x004fe40000000000 */
[----:B------:R-:W2:Y:S04]  /*1e10*/  LDL R12, [R1+0x1058] ;  /* 0x00105800010c7983 */ /* 0x000ea80000100800 */
[----:B------:R0:W-:Y:S01]  /*1e20*/  STL [R1+0x2c], R3 ;  /* 0x00002c0301007387 */ /* 0x0001e20000100800 */
[----:B---3--:R-:W-:-:S03]  /*1e30*/  IABS R5, R14 ;  /* 0x0000000e00057213 */ /* 0x008fc60000000000 */
[----:B------:R-:W3:Y:S01]  /*1e40*/  LDL R14, [R1+0x1054] ;  /* 0x00105400010e7983 */ /* 0x000ee20000100800 */
[----:B0-----:R-:W-:-:S04]  /*1e50*/  IMAD.MOV R3, RZ, RZ, -R9 ;  /* 0x000000ffff037224 */ /* 0x001fc800078e0a09 */
[----:B------:R-:W-:Y:S02]  /*1e60*/  IMAD R2, R29, R3, R2 ;  /* 0x000000031d027224 */ /* 0x000fe400078e0202 */
[----:B------:R-:W-:-:S03]  /*1e70*/  IMAD.MOV.U32 R0, RZ, RZ, R7 ;  /* 0x000000ffff007224 */ /* 0x000fc600078e0007 */
[----:B------:R0:W-:Y:S01]  /*1e80*/  STL [R1+0x28], R2 ;  /* 0x0000280201007387 */ /* 0x0001e20000100800 */
[----:B----4-:R-:W-:-:S03]  /*1e90*/  IABS R7, R15 ;  /* 0x0000000f00077213 */ /* 0x010fc60000000000 */
[----:B------:R-:W4:Y:S02]  /*1ea0*/  LDL R15, [R1+0x1050] ;  /* 0x00105000010f7983 */ /* 0x000f240000100800 */
[----:B0-----:R-:W-:Y:S02]  /*1eb0*/  IMAD.MOV.U32 R2, RZ, RZ, R7 ;  /* 0x000000ffff027224 */ /* 0x001fe400078e0007 */
[----:B------:R0:W-:Y:S01]  /*1ec0*/  STL [R1+0x24], R4 ;  /* 0x0000240401007387 */ /* 0x0001e20000100800 */
[----:B-----5:R-:W-:-:S03]  /*1ed0*/  IABS R7, R10 ;  /* 0x0000000a00077213 */ /* 0x020fc60000000000 */
[----:B------:R-:W5:Y:S01]  /*1ee0*/  LDL R10, [R1+0x1048] ;  /* 0x00104800010a7983 */ /* 0x000f620000100800 */
[----:B------:R-:W-:-:S04]  /*1ef0*/  IMAD.HI.U32 R8, R27, R0, RZ ;  /* 0x000000001b087227 */ /* 0x000fc800078e00ff */
[----:B------:R-:W-:Y:S01]  /*1f00*/  IMAD.MOV.U32 R3, RZ, RZ, R5 ;  /* 0x000000ffff037224 */ /* 0x000fe200078e0005 */
[----:B------:R-:W-:Y:S01]  /*1f10*/  IABS R5, R13 ;  /* 0x0000000d00057213 */ /* 0x000fe20000000000 */
[----:B0-----:R-:W-:Y:S02]  /*1f20*/  IMAD.MOV R4, RZ, RZ, -R8 ;  /* 0x000000ffff047224 */ /* 0x001fe400078e0a08 */
[----:B------:R-:W-:-:S04]  /*1f30*/  IMAD.HI.U32 R6, R27, R3, RZ ;  /* 0x000000031b067227 */ /* 0x000fc800078e00ff */
[----:B------:R-:W-:Y:S02]  /*1f40*/  IMAD R4, R29, R4, R0 ;  /* 0x000000041d047224 */ /* 0x000fe400078e0200 */
[----:B------:R-:W-:Y:S02]  /*1f50*/  IMAD.MOV.U32 R0, RZ, RZ, R5 ;  /* 0x000000ffff007224 */ /* 0x000fe400078e0005 */
[----:B------:R-:W-:Y:S02]  /*1f60*/  IMAD.MOV R5, RZ, RZ, -R6 ;  /* 0x000000ffff057224 */ /* 0x000fe400078e0a06 */
[----:B------:R-:W-:-:S04]  /*1f70*/  IMAD.HI.U32 R8, R27, R2, RZ ;  /* 0x000000021b087227 */ /* 0x000fc800078e00ff */
[----:B------:R-:W-:Y:S02]  /*1f80*/  IMAD R3, R29, R5, R3 ;  /* 0x000000051d037224 */ /* 0x000fe400078e0203 */
[----:B------:R-:W-:Y:S01]  /*1f90*/  IMAD.HI.U32 R9, R27, R0, RZ ;  /* 0x000000001b097227 */ /* 0x000fe200078e00ff */
[----:B------:R0:W-:Y:S03]  /*1fa0*/  STL [R1+0x20], R4 ;  /* 0x0000200401007387 */ /* 0x0001e60000100800 */
[----:B------:R-:W-:Y:S01]  /*1fb0*/  IMAD.MOV R6, RZ, RZ, -R8 ;  /* 0x000000ffff067224 */ /* 0x000fe200078e0a08 */
[----:B------:R1:W-:Y:S03]  /*1fc0*/  STL [R1+0x1c], R3 ;  /* 0x00001c0301007387 */ /* 0x0003e60000100800 */
[----:B------:R-:W-:Y:S01]  /*1fd0*/  IMAD R2, R29, R6, R2 ;  /* 0x000000061d027224 */ /* 0x000fe200078e0202 */
[----:B------:R-:W5:Y:S01]  /*1fe0*/  LDL R13, [R1+0x1044] ;  /* 0x00104400010d7983 */ /* 0x000f620000100800 */
[----:B0-----:R-:W-:Y:S01]  /*1ff0*/  IMAD.MOV.U32 R4, RZ, RZ, R7 ;  /* 0x000000ffff047224 */ /* 0x001fe200078e0007 */
[----:B------:R-:W-:-:S02]  /*2000*/  IABS R7, R11 ;  /* 0x0000000b00077213 */ /* 0x000fc40000000000 */
[----:B------:R-:W5:Y:S01]  /*2010*/  LDL R11, [R1+0x1040] ;  /* 0x00104000010b7983 */ /* 0x000f620000100800 */
[----:B-1----:R-:W-:-:S04]  /*2020*/  IMAD.MOV R3, RZ, RZ, -R9 ;  /* 0x000000ffff037224 */ /* 0x002fc800078e0a09 */
[----:B------:R-:W-:Y:S01]  /*2030*/  IMAD R3, R29, R3, R0 ;  /* 0x000000031d037224 */ /* 0x000fe200078e0200 */
[----:B------:R0:W-:Y:S01]  /*2040*/  STL [R1+0x18], R2 ;  /* 0x0000180201007387 */ /* 0x0001e20000100800 */
[----:B------:R-:W-:-:S03]  /*2050*/  IMAD.HI.U32 R8, R27, R4, RZ ;  /* 0x000000041b087227 */ /* 0x000fc600078e00ff */
[----:B------:R-:W-:Y:S01]  /*2060*/  STL [R1+0x14], R3 ;  /* 0x0000140301007387 */ /* 0x000fe20000100800 */
[----:B0-----:R-:W-:Y:S02]  /*2070*/  IMAD.MOV.U32 R2, RZ, RZ, R7 ;  /* 0x000000ffff027224 */ /* 0x001fe400078e0007 */
[----:B------:R-:W-:Y:S02]  /*2080*/  IMAD.MOV R6, RZ, RZ, -R8 ;  /* 0x000000ffff067224 */ /* 0x000fe400078e0a08 */
[----:B------:R-:W-:-:S04]  /*2090*/  IMAD.HI.U32 R8, R27, R2, RZ ;  /* 0x000000021b087227 */ /* 0x000fc800078e00ff */
[----:B------:R-:W-:Y:S01]  /*20a0*/  IMAD R4, R29, R6, R4 ;  /* 0x000000061d047224 */ /* 0x000fe200078e0204 */
[----:B--2---:R-:W-:Y:S02]  /*20b0*/  IABS R5, R12 ;  /* 0x0000000c00057213 */ /* 0x004fe40000000000 */
[----:B---3--:R-:W-:Y:S02]  /*20c0*/  IABS R7, R14 ;  /* 0x0000000e00077213 */ /* 0x008fe40000000000 */
[----:B------:R-:W2:Y:S01]  /*20d0*/  LDL R14, [R1+0x103c] ;  /* 0x00103c00010e7983 */ /* 0x000ea20000100800 */
[----:B------:R-:W-:-:S03]  /*20e0*/  IMAD.MOV.U32 R0, RZ, RZ, R5 ;  /* 0x000000ffff007224 */ /* 0x000fc600078e0005 */
[----:B------:R0:W-:Y:S01]  /*20f0*/  STL [R1+0x10], R4 ;  /* 0x0000100401007387 */ /* 0x0001e20000100800 */
[----:B------:R-:W-:-:S04]  /*2100*/  IMAD.HI.U32 R6, R27, R0, RZ ;  /* 0x000000001b067227 */ /* 0x000fc800078e00ff */
[----:B0-----:R-:W-:Y:S01]  /*2110*/  IMAD.MOV R4, RZ, RZ, -R8 ;  /* 0x000000ffff047224 */ /* 0x001fe200078e0a08 */
[----:B----4-:R-:W-:Y:S02]  /*2120*/  IABS R5, R15 ;  /* 0x0000000f00057213 */ /* 0x010fe40000000000 */
[----:B------:R-:W3:Y:S01]  /*2130*/  LDL R15, [R1+0x1038] ;  /* 0x00103800010f7983 */ /* 0x000ee20000100800 */
[----:B------:R-:W-:Y:S02]  /*2140*/  IMAD R8, R29, R4, R2 ;  /* 0x000000041d087224 */ /* 0x000fe400078e0202 */
[----:B------:R-:W-:-:S03]  /*2150*/  IMAD.MOV R4, RZ, RZ, -R6 ;  /* 0x000000ffff047224 */ /* 0x000fc600078e0a06 */
[----:B------:R0:W-:Y:S01]  /*2160*/  STL [R1+0xc], R8 ;  /* 0x00000c0801007387 */ /* 0x0001e20000100800 */
[----:B-----5:R-:W-:-:S03]  /*2170*/  IABS R6, R10 ;  /* 0x0000000a00067213 */ /* 0x020fc60000000000 */
[----:B------:R-:W4:Y:S01]  /*2180*/  LDL R10, [R1+0x1034] ;  /* 0x00103400010a7983 */ /* 0x000f220000100800 */
[----:B------:R-:W-:Y:S01]  /*2190*/  IMAD.MOV.U32 R3, RZ, RZ, R7 ;  /* 0x000000ffff037224 */ /* 0x000fe200078e0007 */
[----:B------:R-:W-:Y:S01]  /*21a0*/  IABS R28, R28 ;  /* 0x0000001c001c7213 */ /* 0x000fe20000000000 */
[----:B------:R-:W-:Y:S02]  /*21b0*/  IMAD.MOV.U32 R2, RZ, RZ, R5 ;  /* 0x000000ffff027224 */ /* 0x000fe400078e0005 */
[----:B------:R-:W-:-:S04]  /*21c0*/  IMAD.HI.U32 R7, R27, R3, RZ ;  /* 0x000000031b077227 */ /* 0x000fc800078e00ff */
[----:B------:R-:W-:Y:S02]  /*21d0*/  IMAD.MOV R5, RZ, RZ, -R7 ;  /* 0x000000ffff057224 */ /* 0x000fe400078e0a07 */
[----:B0-----:R-:W-:-:S04]  /*21e0*/  IMAD.HI.U32 R8, R27, R2, RZ ;  /* 0x000000021b087227 */ /* 0x001fc800078e00ff */
[----:B------:R-:W-:Y:S02]  /*21f0*/  IMAD R0, R29, R4, R0 ;  /* 0x000000041d007224 */ /* 0x000fe400078e0200 */
[----:B------:R-:W-:-:S04]  /*2200*/  IMAD.HI.U32 R7, R27, R28, RZ ;  /* 0x0000001c1b077227 */ /* 0x000fc800078e00ff */
[C---:B------:R-:W-:Y:S02]  /*2210*/  IMAD R4, R29.reuse, R5, R3 ;  /* 0x000000051d047224 */ /* 0x040fe400078e0203 */
[----:B------:R-:W-:Y:S01]  /*2220*/  IMAD.MOV R3, RZ, RZ, -R8 ;  /* 0x000000ffff037224 */ /* 0x000fe200078e0a08 */
[----:B------:R0:W-:Y:S01]  /*2230*/  STL [R1+0x8], R0 ;  /* 0x0000080001007387 */ /* 0x0001e20000100800 */
[----:B------:R-:W-:Y:S02]  /*2240*/  IMAD.MOV R5, RZ, RZ, -R7 ;  /* 0x000000ffff057224 */ /* 0x000fe400078e0a07 */
[C---:B------:R-:W-:Y:S01]  /*2250*/  IMAD R3, R29.reuse, R3, R2 ;  /* 0x000000031d037224 */ /* 0x040fe200078e0202 */
[----:B------:R1:W-:Y:S01]  /*2260*/  STL [R1+0x4], R4 ;  /* 0x0000040401007387 */ /* 0x0003e20000100800 */
[----:B------:R-:W-:-:S03]  /*2270*/  IMAD R28, R29, R5, R28 ;  /* 0x000000051d1c7224 */ /* 0x000fc600078e021c */
[----:B------:R-:W5:Y:S01]  /*2280*/  LDL R12, [R1+0x1030] ;  /* 0x00103000010c7983 */ /* 0x000f620000100800 */
[----:B0-----:R-:W-:Y:S01]  /*2290*/  IMAD.MOV.U32 R0, RZ, RZ, R6 ;  /* 0x000000ffff007224 */ /* 0x001fe200078e0006 */
[----:B------:R-:W-:Y:S02]  /*22a0*/  IABS R6, R11 ;  /* 0x0000000b00067213 */ /* 0x000fe40000000000 */
[----:B------:R-:W5:Y:S01]  /*22b0*/  LDL R11, [R1+0x102c] ;  /* 0x00102c00010b7983 */ /* 0x000f620000100800 */
[----:B-1----:R-:W-:-:S03]  /*22c0*/  IABS R4, R13 ;  /* 0x0000000d00047213 */ /* 0x002fc60000000000 */
[----:B------:R0:W-:Y:S04]  /*22d0*/  STL [R1], R3 ;  /* 0x0000000301007387 */ /* 0x0001e80000100800 */
[----:B------:R-:W-:Y:S04]  /*22e0*/  STL [R1+0x1260], R28 ;  /* 0x0012601c01007387 */ /* 0x000fe80000100800 */
[----:B------:R-:W5:Y:S01]  /*22f0*/  LDL R13, [R1+0x1028] ;  /* 0x00102800010d7983 */ /* 0x000f620000100800 */
[----:B------:R-:W-:-:S04]  /*2300*/  IMAD.HI.U32 R7, R27, R0, RZ ;  /* 0x000000001b077227 */ /* 0x000fc800078e00ff */
[----:B------:R-:W-:Y:S02]  /*2310*/  IMAD.MOV.U32 R2, RZ, RZ, R4 ;  /* 0x000000ffff027224 */ /* 0x000fe400078e0004 */
[----:B------:R-:W-:Y:S02]  /*2320*/  IMAD.MOV R4, RZ, RZ, -R7 ;  /* 0x000000ffff047224 */ /* 0x000fe400078e0a07 */
[----:B0-----:R-:W-:Y:S02]  /*2330*/  IMAD.MOV.U32 R3, RZ, RZ, R6 ;  /* 0x000000ffff037224 */ /* 0x001fe400078e0006 */
[----:B------:R-:W-:-:S04]  /*2340*/  IMAD.HI.U32 R6, R27, R2, RZ ;  /* 0x000000021b067227 */ /* 0x000fc800078e00ff */
[----:B------:R-:W-:Y:S02]  /*2350*/  IMAD R0, R29, R4, R0 ;  /* 0x000000041d007224 */ /* 0x000fe400078e0200 */
[----:B------:R-:W-:-:S04]  /*2360*/  IMAD.HI.U32 R8, R27, R3, RZ ;  /* 0x000000031b087227 */ /* 0x000fc800078e00ff */
[----:B------:R-:W-:-:S04]  /*2370*/  IMAD.MOV R6, RZ, RZ, -R6 ;  /* 0x000000ffff067224 */ /* 0x000fc800078e0a06 */
[----:B------:R-:W-:Y:S01]  /*2380*/  IMAD R2, R29, R6, R2 ;  /* 0x000000061d027224 */ /* 0x000fe200078e0202 */
[----:B--2---:R-:W-:Y:S02]  /*2390*/  IABS R5, R14 ;  /* 0x0000000e00057213 */ /* 0x004fe40000000000 */
[----:B------:R-:W2:Y:S03]  /*23a0*/  LDL R14, [R1+0x1024] ;  /* 0x00102400010e7983 */ /* 0x000ea60000100800 */
[----:B------:R-:W-:Y:S01]  /*23b0*/  IMAD.MOV.U32 R4, RZ, RZ, R5 ;  /* 0x000000ffff047224 */ /* 0x000fe200078e0005 */
[----:B------:R0:W-:Y:S01]  /*23c0*/  STL [R1+0x1264], R0 ;  /* 0x0012640001007387 */ /* 0x0001e20000100800 */
[----:B---3--:R-:W-:-:S03]  /*23d0*/  IABS R7, R15 ;  /* 0x0000000f00077213 */ /* 0x008fc60000000000 */
[----:B------:R-:W3:Y:S02]  /*23e0*/  LDL R15, [R1+0x1020] ;  /* 0x00102000010f7983 */ /* 0x000ee40000100800 */
[----:B------:R-:W-:Y:S02]  /*23f0*/  IMAD.MOV.U32 R5, RZ, RZ, R7 ;  /* 0x000000ffff057224 */ /* 0x000fe400078e0007 */
[----:B------:R-:W-:Y:S02]  /*2400*/  IMAD.MOV R7, RZ, RZ, -R8 ;  /* 0x000000ffff077224 */ /* 0x000fe400078e0a08 */
[----:B------:R-:W-:-:S04]  /*2410*/  IMAD.HI.U32 R9, R27, R5, RZ ;  /* 0x000000051b097227 */ /* 0x000fc800078e00ff */
[----:B------:R-:W-:Y:S01]  /*2420*/  IMAD R3, R29, R7, R3 ;  /* 0x000000071d037224 */ /* 0x000fe200078e0203 */
[----:B------:R1:W-:Y:S01]  /*2430*/  STL [R1+0x1268], R2 ;  /* 0x0012680201007387 */ /* 0x0003e20000100800 */
[----:B------:R-:W-:-:S03]  /*2440*/  IMAD.MOV R9, RZ, RZ, -R9 ;  /* 0x000000ffff097224 */ /* 0x000fc600078e0a09 */
[----:B------:R-:W-:Y:S04]  /*2450*/  STL [R1+0x126c], R3 ;  /* 0x00126c0301007387 */ /* 0x000fe80000100800 */
[----:B------:R-:W3:Y:S01]  /*2460*/  LDL R16, [R1+0x1018] ;  /* 0x0010180001107983 */ /* 0x000ee20000100800 */
[----:B----4-:R-:W-:Y:S01]  /*2470*/  IABS R8, R10 ;  /* 0x0000000a00087213 */ /* 0x010fe20000000000 */
[----:B------:R-:W-:Y:S02]  /*2480*/  IMAD.HI.U32 R10, R27, R4, RZ ;  /* 0x000000041b0a7227 */ /* 0x000fe400078e00ff */
[----:B------:R-:W4:Y:S02]  /*2490*/  LDL R23, [R1+0x101c] ;  /* 0x00101c0001177983 */ /* 0x000f240000100800 */
[----:B------:R-:W-:-:S02]  /*24a0*/  IMAD.MOV R7, RZ, RZ, -R10 ;  /* 0x000000ffff077224 */ /* 0x000fc400078e0a0a */
[C---:B------:R-:W-:Y:S02]  /*24b0*/  IMAD R5, R29.reuse, R9, R5 ;  /* 0x000000091d057224 */ /* 0x040fe400078e0205 */
[----:B------:R-:W-:-:S05]  /*24c0*/  IMAD R4, R29, R7, R4 ;  /* 0x000000071d047224 */ /* 0x000fca00078e0204 */
[----:B------:R-:W-:Y:S04]  /*24d0*/  STL [R1+0x1270], R4 ;  /* 0x0012700401007387 */ /* 0x000fe80000100800 */
[----:B------:R-:W-:Y:S04]  /*24e0*/  STL [R1+0x1274], R5 ;  /* 0x0012740501007387 */ /* 0x000fe80000100800 */
[----:B------:R-:W4:Y:S04]  /*24f0*/  LDL R17, [R1+0x1014] ;  /* 0x0010140001117983 */ /* 0x000f280000100800 */
[----:B------:R-:W4:Y:S01]  /*2500*/  LDL R18, [R1+0x1010] ;  /* 0x0010100001127983 */ /* 0x000f220000100800 */
[----:B------:R-:W-:Y:S01]  /*2510*/  IMAD.MOV.U32 R6, RZ, RZ, R8 ;  /* 0x000000ffff067224 */ /* 0x000fe200078e0008 */
[----:B-----5:R-:W-:-:S02]  /*2520*/  IABS R8, R12 ;  /* 0x0000000c00087213 */ /* 0x020fc40000000000 */
[----:B------:R-:W-:Y:S01]  /*2530*/  IABS R10, R11 ;  /* 0x0000000b000a7213 */ /* 0x000fe20000000000 */
[----:B------:R-:W-:-:S04]  /*2540*/  IMAD.HI.U32 R11, R27, R6, RZ ;  /* 0x000000061b0b7227 */ /* 0x000fc800078e00ff */
[----:B------:R-:W-:Y:S02]  /*2550*/  IMAD.MOV.U32 R7, RZ, RZ, R8 ;  /* 0x000000ffff077224 */ /* 0x000fe400078e0008 */
[----:B------:R-:W-:Y:S02]  /*2560*/  IMAD.MOV.U32 R8, RZ, RZ, R10 ;  /* 0x000000ffff087224 */ /* 0x000fe400078e000a */
[----:B------:R-:W-:Y:S01]  /*2570*/  IMAD.MOV R9, RZ, RZ, -R11 ;  /* 0x000000ffff097224 */ /* 0x000fe200078e0a0b */
[----:B------:R-:W-:Y:S01]  /*2580*/  IABS R10, R13 ;  /* 0x0000000d000a7213 */ /* 0x000fe20000000000 */
[----:B------:R-:W-:-:S04]  /*2590*/  IMAD.HI.U32 R11, R27, R7, RZ ;  /* 0x000000071b0b7227 */ /* 0x000fc800078e00ff */
[----:B------:R-:W-:-:S04]  /*25a0*/  IMAD.HI.U32 R13, R27, R8, RZ ;  /* 0x000000081b0d7227 */ /* 0x000fc800078e00ff */
[C---:B------:R-:W-:Y:S02]  /*25b0*/  IMAD R6, R29.reuse, R9, R6 ;  /* 0x000000091d067224 */ /* 0x040fe400078e0206 */
[----:B------:R-:W-:Y:S02]  /*25c0*/  IMAD.MOV.U32 R9, RZ, RZ, R10 ;  /* 0x000000ffff097224 */ /* 0x000fe400078e000a */
[----:B------:R-:W-:Y:S01]  /*25d0*/  IMAD.MOV R11, RZ, RZ, -R11 ;  /* 0x000000ffff0b7224 */ /* 0x000fe200078e0a0b */
[----:B------:R-:W-:Y:S03]  /*25e0*/  STL [R1+0x1278], R6 ;  /* 0x0012780601007387 */ /* 0x000fe60000100800 */
[----:B------:R-:W-:Y:S01]  /*25f0*/  IMAD R7, R29, R11, R7 ;  /* 0x0000000b1d077224 */ /* 0x000fe200078e0207 */
[----:B------:R-:W5:Y:S04]  /*2600*/  LDL R19, [R1+0x100c] ;  /* 0x00100c0001137983 */ /* 0x000f680000100800 */
[----:B------:R-:W-:Y:S01]  /*2610*/  STL [R1+0x1248], R7 ;  /* 0x0012480701007387 */ /* 0x000fe20000100800 */
[----:B--2---:R-:W-:-:S05]  /*2620*/  IABS R12, R14 ;  /* 0x0000000e000c7213 */ /* 0x004fca0000000000 */
[----:B------:R-:W-:Y:S02]  /*2630*/  IMAD.MOV.U32 R10, RZ, RZ, R12 ;  /* 0x000000ffff0a7224 */ /* 0x000fe400078e000c */
[----:B------:R-:W-:-:S04]  /*2640*/  IMAD.MOV R12, RZ, RZ, -R13 ;  /* 0x000000ffff0c7224 */ /* 0x000fc800078e0a0d */
[----:B------:R-:W-:-:S05]  /*2650*/  IMAD R8, R29, R12, R8 ;  /* 0x0000000c1d087224 */ /* 0x000fca00078e0208 */
[----:B------:R-:W-:Y:S04]  /*2660*/  STL [R1+0x124c], R8 ;  /* 0x00124c0801007387 */ /* 0x000fe80000100800 */
[----:B------:R-:W2:Y:S01]  /*2670*/  LDL R26, [R1+0x1008] ;  /* 0x00100800011a7983 */ /* 0x000ea20000100800 */
[----:B---3--:R-:W-:Y:S01]  /*2680*/  IABS R13, R15 ;  /* 0x0000000f000d7213 */ /* 0x008fe20000000000 */
[C---:B------:R-:W-:Y:S02]  /*2690*/  IMAD.HI.U32 R15, R27.reuse, R9, RZ ;  /* 0x000000091b0f7227 */ /* 0x040fe400078e00ff */
[----:B------:R-:W3:Y:S02]  /*26a0*/  LDL R21, [R1+0x1004] ;  /* 0x0010040001157983 */ /* 0x000ee40000100800 */
[----:B------:R-:W-:-:S04]  /*26b0*/  IMAD.HI.U32 R14, R27, R10, RZ ;  /* 0x0000000a1b0e7227 */ /* 0x000fc800078e00ff */
[----:B------:R-:W-:Y:S02]  /*26c0*/  IMAD.MOV R12, RZ, RZ, -R15 ;  /* 0x000000ffff0c7224 */ /* 0x000fe400078e0a0f */
[----:B------:R-:W-:Y:S02]  /*26d0*/  IMAD.MOV.U32 R11, RZ, RZ, R13 ;  /* 0x000000ffff0b7224 */ /* 0x000fe400078e000d */
[----:B------:R-:W-:Y:S02]  /*26e0*/  IMAD.MOV R14, RZ, RZ, -R14 ;  /* 0x000000ffff0e7224 */ /* 0x000fe400078e0a0e */
[----:B------:R-:W-:Y:S01]  /*26f0*/  IMAD R9, R29, R12, R9 ;  /* 0x0000000c1d097224 */ /* 0x000fe200078e0209 */
[----:B------:R-:W-:Y:S01]  /*2700*/  IABS R15, R16 ;  /* 0x00000010000f7213 */ /* 0x000fe20000000000 */
[----:B------:R-:W-:-:S04]  /*2710*/  IMAD.HI.U32 R16, R27, R11, RZ ;  /* 0x0000000b1b107227 */ /* 0x000fc800078e00ff */
[----:B------:R-:W-:Y:S01]  /*2720*/  IMAD R10, R29, R14, R10 ;  /* 0x0000000e1d0a7224 */ /* 0x000fe200078e020a */
[----:B------:R-:W-:Y:S01]  /*2730*/  STL [R1+0x1250], R9 ;  /* 0x0012500901007387 */ /* 0x000fe20000100800 */
[----:B----4-:R-:W-:Y:S01]  /*2740*/  IABS R13, R23 ;  /* 0x00000017000d7213 */ /* 0x010fe20000000000 */
[----:B------:R-:W-:Y:S02]  /*2750*/  IMAD.MOV R14, RZ, RZ, -R16 ;  /* 0x000000ffff0e7224 */ /* 0x000fe400078e0a10 */
[----:B------:R-:W-:Y:S02]  /*2760*/  STL [R1+0x1254], R10 ;  /* 0x0012540a01007387 */ /* 0x000fe40000100800 */
[----:B------:R-:W-:Y:S02]  /*2770*/  IMAD.MOV.U32 R12, RZ, RZ, R13 ;  /* 0x000000ffff0c7224 */ /* 0x000fe400078e000d */
[----:B------:R-:W4:Y:S01]  /*2780*/  LDL R22, [R1+0x1000] ;  /* 0x0010000001167983 */ /* 0x000f220000100800 */
[----:B------:R-:W-:-:S02]  /*2790*/  IMAD.MOV.U32 R13, RZ, RZ, R15 ;  /* 0x000000ffff0d7224 */ /* 0x000fc400078e000f */
[----:B------:R-:W-:Y:S01]  /*27a0*/  IMAD R11, R29, R14, R11 ;  /* 0x0000000e1d0b7224 */ /* 0x000fe200078e020b */
[----:B------:R-:W4:Y:S01]  /*27b0*/  LDL R23, [R1+0xffc] ;  /* 0x000ffc0001177983 */ /* 0x000f220000100800 */
[----:B------:R-:W-:-:S03]  /*27c0*/  IMAD.HI.U32 R16, R27, R12, RZ ;  /* 0x0000000c1b107227 */ /* 0x000fc600078e00ff */
[----:B------:R-:W-:Y:S01]  /*27d0*/  STL [R1+0x1258], R11 ;  /* 0x0012580b01007387 */ /* 0x000fe20000100800 */
[----:B------:R-:W-:-:S03]  /*27e0*/  IABS R15, R17 ;  /* 0x00000011000f7213 */ /* 0x000fc60000000000 */
[----:B------:R-:W4:Y:S01]  /*27f0*/  LDL R25, [R1+0x5c0] ;  /* 0x0005c00001197983 */ /* 0x000f220000100800 */
[----:B------:R-:W-:Y:S01]  /*2800*/  IABS R17, R18 ;  /* 0x0000001200117213 */ /* 0x000fe20000000000 */
[----:B------:R-:W-:-:S04]  /*2810*/  IMAD.HI.U32 R18, R27, R13, RZ ;  /* 0x0000000d1b127227 */ /* 0x000fc800078e00ff */
[----:B------:R-:W-:Y:S02]  /*2820*/  IMAD.MOV.U32 R14, RZ, RZ, R15 ;  /* 0x000000ffff0e7224 */ /* 0x000fe400078e000f */
[----:B------:R-:W-:Y:S02]  /*2830*/  IMAD.MOV R16, RZ, RZ, -R16 ;  /* 0x000000ffff107224 */ /* 0x000fe400078e0a10 */
[----:B------:R-:W-:Y:S02]  /*2840*/  IMAD.MOV.U32 R15, RZ, RZ, R17 ;  /* 0x000000ffff0f7224 */ /* 0x000fe400078e0011 */
[----:B------:R-:W-:Y:S02]  /*2850*/  IMAD.MOV R17, RZ, RZ, -R18 ;  /* 0x000000ffff117224 */ /* 0x000fe400078e0a12 */
[C---:B------:R-:W-:Y:S02]  /*2860*/  IMAD R12, R29.reuse, R16, R12 ;  /* 0x000000101d0c7224 */ /* 0x040fe400078e020c */
[----:B------:R-:W-:-:S03]  /*2870*/  IMAD R13, R29, R17, R13 ;  /* 0x000000111d0d7224 */ /* 0x000fc600078e020d */
[----:B------:R-:W-:Y:S04]  /*2880*/  STL [R1+0x125c], R12 ;  /* 0x00125c0c01007387 */ /* 0x000fe80000100800 */
[----:B------:R-:W-:Y:S04]  /*2890*/  STL [R1+0x127c], R13 ;  /* 0x00127c0d01007387 */ /* 0x000fe80000100800 */
[----:B0-----:R-:W4:Y:S01]  /*28a0*/  LDL R0, [R1+0xff8] ;  /* 0x000ff80001007983 */ /* 0x001f220000100800 */
[----:B------:R-:W-:-:S04]  /*28b0*/  IMAD.HI.U32 R20, R27, R14, RZ ;  /* 0x0000000e1b147227 */ /* 0x000fc800078e00ff */
[----:B------:R-:W-:-:S04]  /*28c0*/  IMAD.MOV R17, RZ, RZ, -R20 ;  /* 0x000000ffff117224 */ /* 0x000fc800078e0a14 */
[----:B------:R-:W-:Y:S01]  /*28d0*/  IMAD R14, R29, R17, R14 ;  /* 0x000000111d0e7224 */ /* 0x000fe200078e020e */
[----:B-----5:R-:W-:Y:S01]  /*28e0*/  IABS R18, R19 ;  /* 0x0000001300127213 */ /* 0x020fe20000000000 */
[----:B------:R-:W-:-:S04]  /*28f0*/  IMAD.HI.U32 R19, R27, R15, RZ ;  /* 0x0000000f1b137227 */ /* 0x000fc800078e00ff */
[----:B------:R-:W-:Y:S02]  /*2900*/  IMAD.MOV R19, RZ, RZ, -R19 ;  /* 0x000000ffff137224 */ /* 0x000fe400078e0a13 */
[----:B------:R-:W-:Y:S02]  /*2910*/  IMAD.MOV.U32 R16, RZ, RZ, R18 ;  /* 0x000000ffff107224 */ /* 0x000fe400078e0012 */
[----:B------:R-:W-:Y:S01]  /*2920*/  IMAD R15, R29, R19, R15 ;  /* 0x000000131d0f7224 */ /* 0x000fe200078e020f */
[----:B--2---:R-:W-:Y:S02]  /*2930*/  IABS R18, R26 ;  /* 0x0000001a00127213 */ /* 0x004fe40000000000 */
[----:B------:R-:W2:Y:S04]  /*2940*/  LDL R26, [R1+0xff4] ;  /* 0x000ff400011a7983 */ /* 0x000ea80000100800 */
[----:B------:R-:W-:Y:S04]  /*2950*/  STL [R1+0x1280], R14 ;  /* 0x0012800e01007387 */ /* 0x000fe80000100800 */
[----:B------:R-:W-:Y:S04]  /*2960*/  STL [R1+0x1284], R15 ;  /* 0x0012840f01007387 */ /* 0x000fe80000100800 */
[----:B-1----:R-:W5:Y:S04]  /*2970*/  LDL R2, [R1+0xfec] ;  /* 0x000fec0001027983 */ /* 0x002f680000100800 */
[----:B------:R-:W5:Y:S01]  /*2980*/  LDL R28, [R1+0xff0] ;  /* 0x000ff000011c7983 */ /* 0x000f620000100800 */
[----:B---3--:R-:W-:Y:S01]  /*2990*/  IABS R20, R21 ;  /* 0x0000001500147213 */ /* 0x008fe20000000000 */
[----:B------:R-:W-:-:S04]  /*29a0*/  IMAD.HI.U32 R21, R27, R16, RZ ;  /* 0x000000101b157227 */ /* 0x000fc800078e00ff */
[----:B------:R-:W-:Y:S02]  /*29b0*/  IMAD.MOV.U32 R17, RZ, RZ, R18 ;  /* 0x000000ffff117224 */ /* 0x000fe400078e0012 */
[----:B------:R-:W-:Y:S02]  /*29c0*/  IMAD.MOV.U32 R18, RZ, RZ, R20 ;  /* 0x000000ffff127224 */ /* 0x000fe400078e0014 */
[----:B------:R-:W-:Y:S01]  /*29d0*/  IMAD.MOV R19, RZ, RZ, -R21 ;  /* 0x000000ffff137224 */ /* 0x000fe200078e0a15 */
[----:B----4-:R-:W-:Y:S01]  /*29e0*/  IABS R20, R22 ;  /* 0x0000001600147213 */ /* 0x010fe20000000000 */
[----:B------:R-:W-:Y:S01]  /*29f0*/  IMAD.HI.U32 R21, R27, R17, RZ ;  /* 0x000000111b157227 */ /* 0x000fe200078e00ff */
[----:B------:R-:W-:-:S03]  /*2a00*/  IABS R22, R23 ;  /* 0x0000001700167213 */ /* 0x000fc60000000000 */
[----:B------:R-:W-:-:S04]  /*2a10*/  IMAD.HI.U32 R23, R27, R18, RZ ;  /* 0x000000121b177227 */ /* 0x000fc800078e00ff */
[----:B------:R-:W-:Y:S02]  /*2a20*/  IMAD R16, R29, R19, R16 ;  /* 0x000000131d107224 */ /* 0x000fe400078e0210 */
[----:B------:R-:W-:Y:S02]  /*2a30*/  IMAD.MOV.U32 R19, RZ, RZ, R20 ;  /* 0x000000ffff137224 */ /* 0x000fe400078e0014 */
[----:B------:R-:W-:Y:S02]  /*2a40*/  IMAD.MOV.U32 R20, RZ, RZ, R22 ;  /* 0x000000ffff147224 */ /* 0x000fe400078e0016 */
[----:B------:R-:W-:Y:S01]  /*2a50*/  IMAD.MOV R22, RZ, RZ, -R23 ;  /* 0x000000ffff167224 */ /* 0x000fe200078e0a17 */
[----:B------:R-:W-:Y:S01]  /*2a60*/  IABS R23, R25 ;  /* 0x0000001900177213 */ /* 0x000fe20000000000 */
[----:B------:R-:W-:Y:S02]  /*2a70*/  IMAD.MOV R21, RZ, RZ, -R21 ;  /* 0x000000ffff157224 */ /* 0x000fe400078e0a15 */
[----:B------:R-:W-:Y:S01]  /*2a80*/  IMAD.HI.U32 R25, R27, R19, RZ ;  /* 0x000000131b197227 */ /* 0x000fe200078e00ff */
[----:B------:R0:W-:Y:S03]  /*2a90*/  STL [R1+0x1288], R16 ;  /* 0x0012881001007387 */ /* 0x0001e60000100800 */
[----:B------:R-:W-:-:S02]  /*2aa0*/  IMAD R17, R29, R21, R17 ;  /* 0x000000151d117224 */ /* 0x000fc400078e0211 */
[C---:B------:R-:W-:Y:S02]  /*2ab0*/  IMAD R18, R29.reuse, R22, R18 ;  /* 0x000000161d127224 */ /* 0x040fe400078e0212 */
[----:B------:R-:W-:Y:S01]  /*2ac0*/  IMAD.MOV R22, RZ, RZ, -R25 ;  /* 0x000000ffff167224 */ /* 0x000fe200078e0a19 */
[----:B0-----:R-:W3:Y:S03]  /*2ad0*/  LDL.LU R16, [R1+0x8c] ;  /* 0x00008c0001107983 */ /* 0x001ee60000300800 */
[----:B------:R-:W-:Y:S01]  /*2ae0*/  IMAD R19, R29, R22, R19 ;  /* 0x000000161d137224 */ /* 0x000fe200078e0213 */
[----:B------:R-:W4:Y:S01]  /*2af0*/  LDL.LU R15, [R1+0x88] ;  /* 0x00008800010f7983 */ /* 0x000f220000300800 */
[----:B------:R-:W-:-:S03]  /*2b00*/  IMAD.MOV.U32 R21, RZ, RZ, R23 ;  /* 0x000000ffff157224 */ /* 0x000fc600078e0017 */
[----:B------:R0:W-:Y:S01]  /*2b10*/  STL [R1+0x128c], R17 ;  /* 0x00128c1101007387 */ /* 0x0001e20000100800 */
[----:B------:R-:W-:-:S03]  /*2b20*/  IABS R23, R0 ;  /* 0x0000000000177213 */ /* 0x000fc60000000000 */
[----:B0-----:R-:W3:Y:S04]  /*2b30*/  LDL.LU R17, [R1+0x90] ;  /* 0x0000900001117983 */ /* 0x001ee80000300800 */
[----:B------:R-:W-:Y:S04]  /*2b40*/  STL [R1+0x1290], R18 ;  /* 0x0012901201007387 */ /* 0x000fe80000100800 */
[----:B------:R-:W3:Y:S04]  /*2b50*/  LDL.LU R14, [R1+0x84] ;  /* 0x00008400010e7983 */ /* 0x000ee80000300800 */
[----:B------:R-:W3:Y:S04]  /*2b60*/  LDL.LU R0, [R1+0x80] ;  /* 0x0000800001007983 */ /* 0x000ee80000300800 */
[----:B------:R0:W-:Y:S04]  /*2b70*/  STL [R1+0x1294], R19 ;  /* 0x0012941301007387 */ /* 0x0001e80000100800 */
[----:B0-----:R-:W3:Y:S04]  /*2b80*/  LDL.LU R19, [R1+0x94] ;  /* 0x0000940001137983 */ /* 0x001ee80000300800 */
[----:B------:R-:W3:Y:S01]  /*2b90*/  LDL R7, [R1+0xfe4] ;  /* 0x000fe40001077983 */ /* 0x000ee20000100800 */
[----:B------:R-:W-:-:S03]  /*2ba0*/  IMAD.HI.U32 R24, R27, R20, RZ ;  /* 0x000000141b187227 */ /* 0x000fc600078e00ff */
[----:B------:R-:W4:Y:S01]  /*2bb0*/  LDL.LU R13, [R1+0x7c] ;  /* 0x00007c00010d7983 */ /* 0x000f220000300800 */
[----:B------:R-:W-:Y:S02]  /*2bc0*/  IMAD.MOV R24, RZ, RZ, -R24 ;  /* 0x000000ffff187224 */ /* 0x000fe400078e0a18 */
[----:B------:R-:W-:Y:S01]  /*2bd0*/  IMAD.MOV.U32 R22, RZ, RZ, R23 ;  /* 0x000000ffff167224 */ /* 0x000fe200078e0017 */
[----:B------:R-:W4:Y:S01]  /*2be0*/  LDL.LU R6, [R1+0x78] ;  /* 0x0000780001067983 */ /* 0x000f220000300800 */
[----:B------:R-:W-:-:S03]  /*2bf0*/  IMAD R20, R29, R24, R20 ;  /* 0x000000181d147224 */ /* 0x000fc600078e0214 */
[----:B------:R-:W4:Y:S04]  /*2c00*/  LDL.LU R5, [R1+0x74] ;  /* 0x0000740001057983 */ /* 0x000f280000300800 */
[----:B------:R-:W4:Y:S01]  /*2c10*/  LDL.LU R4, [R1+0x70] ;  /* 0x0000700001047983 */ /* 0x000f220000300800 */
[----:B--2---:R-:W-:Y:S01]  /*2c20*/  IABS R25, R26 ;  /* 0x0000001a00197213 */ /* 0x004fe20000000000 */
[----:B------:R-:W-:-:S04]  /*2c30*/  IMAD.HI.U32 R26, R27, R21, RZ ;  /* 0x000000151b1a7227 */ /* 0x000fc800078e00ff */
[----:B------:R-:W-:Y:S02]  /*2c40*/  IMAD.MOV.U32 R23, RZ, RZ, R25 ;  /* 0x000000ffff177224 */ /* 0x000fe400078e0019 */
[----:B------:R-:W-:Y:S01]  /*2c50*/  IMAD.MOV R24, RZ, RZ, -R26 ;  /* 0x000000ffff187224 */ /* 0x000fe200078e0a1a */
[----:B-----5:R-:W-:Y:S01]  /*2c60*/  IABS R25, R2 ;  /* 0x0000000200197213 */ /* 0x020fe20000000000 */
[----:B------:R-:W-:Y:S01]  /*2c70*/  IMAD.HI.U32 R2, R27, R23, RZ ;  /* 0x000000171b027227 */ /* 0x000fe200078e00ff */
[----:B------:R-:W-:-:S03]  /*2c80*/  IABS R3, R28 ;  /* 0x0000001c00037213 */ /* 0x000fc60000000000 */
[----:B------:R-:W-:Y:S02]  /*2c90*/  IMAD R21, R29, R24, R21 ;  /* 0x000000181d157224 */ /* 0x000fe400078e0215 */
[----:B------:R-:W-:Y:S02]  /*2ca0*/  IMAD.MOV.U32 R24, RZ, RZ, R25 ;  /* 0x000000ffff187224 */ /* 0x000fe400078e0019 */
[----:B------:R-:W-:Y:S02]  /*2cb0*/  IMAD.MOV.U32 R25, RZ, RZ, R3 ;  /* 0x000000ffff197224 */ /* 0x000fe400078e0003 */
[----:B------:R-:W-:Y:S02]  /*2cc0*/  IMAD.MOV R3, RZ, RZ, -R2 ;  /* 0x000000ffff037224 */ /* 0x000fe400078e0a02 */
[----:B------:R-:W-:-:S04]  /*2cd0*/  IMAD.HI.U32 R2, R27, R24, RZ ;  /* 0x000000181b027227 */ /* 0x000fc800078e00ff */
[----:B------:R-:W-:Y:S02]  /*2ce0*/  IMAD.MOV R2, RZ, RZ, -R2 ;  /* 0x000000ffff027224 */ /* 0x000fe400078e0a02 */
[C---:B------:R-:W-:Y:S02]  /*2cf0*/  IMAD R23, R29.reuse, R3, R23 ;  /* 0x000000031d177224 */ /* 0x040fe400078e0217 */
[----:B------:R-:W2:Y:S01]  /*2d00*/  LDL.LU R3, [R1+0x6c] ;  /* 0x00006c0001037983 */ /* 0x000ea20000300800 */
[----:B------:R-:W-:Y:S02]  /*2d10*/  IMAD R24, R29, R2, R24 ;  /* 0x000000021d187224 */ /* 0x000fe400078e0218 */
[----:B------:R-:W-:Y:S01]  /*2d20*/  IMAD.HI.U32 R26, R27, R22, RZ ;  /* 0x000000161b1a7227 */ /* 0x000fe200078e00ff */
[----:B------:R-:W5:Y:S04]  /*2d30*/  LDL.LU R2, [R1+0x68] ;  /* 0x0000680001027983 */ /* 0x000f680000300800 */
[----:B------:R-:W5:Y:S01]  /*2d40*/  LDL.LU R28, [R1+0x64] ;  /* 0x00006400011c7983 */ /* 0x000f620000300800 */
[----:B------:R-:W-:-:S03]  /*2d50*/  IMAD.MOV R26, RZ, RZ, -R26 ;  /* 0x000000ffff1a7224 */ /* 0x000fc600078e0a1a */
[----:B------:R-:W5:Y:S04]  /*2d60*/  LDL.LU R12, [R1+0x60] ;  /* 0x00006000010c7983 */ /* 0x000f680000300800 */
[----:B------:R-:W5:Y:S01]  /*2d70*/  LDL.LU R11, [R1+0x5c] ;  /* 0x00005c00010b7983 */ /* 0x000f620000300800 */
[----:B------:R-:W-:-:S03]  /*2d80*/  IMAD R22, R29, R26, R22 ;  /* 0x0000001a1d167224 */ /* 0x000fc600078e0216 */
[----:B------:R-:W5:Y:S01]  /*2d90*/  LDL.LU R10, [R1+0x58] ;  /* 0x00005800010a7983 */ /* 0x000f620000300800 */
[----:B------:R-:W-:-:S03]  /*2da0*/  IMAD.HI.U32 R26, R27, R25, RZ ;  /* 0x000000191b1a7227 */ /* 0x000fc600078e00ff */
[----:B------:R-:W5:Y:S01]  /*2db0*/  LDL.LU R9, [R1+0x54] ;  /* 0x0000540001097983 */ /* 0x000f620000300800 */
[----:B------:R-:W-:-:S03]  /*2dc0*/  IMAD.MOV R26, RZ, RZ, -R26 ;  /* 0x000000ffff1a7224 */ /* 0x000fc600078e0a1a */
[----:B------:R-:W5:Y:S01]  /*2dd0*/  LDL.LU R8, [R1+0x50] ;  /* 0x0000500001087983 */ /* 0x000f620000300800 */
[----:B------:R-:W-:Y:S01]  /*2de0*/  IMAD R25, R29, R26, R25 ;  /* 0x0000001a1d197224 */ /* 0x000fe200078e0219 */
[----:B---3--:R-:W-:Y:S02]  /*2df0*/  IABS R26, R7 ;  /* 0x00000007001a7213 */ /* 0x008fe40000000000 */
[----:B------:R-:W3:Y:S01]  /*2e00*/  LDL.LU R7, [R1+0x4c] ;  /* 0x00004c0001077983 */ /* 0x000ee20000300800 */
[----:B------:R-:W-:-:S04]  /*2e10*/  IABS R18, c[0x0][0x178] ;  /* 0x00005e0000127a13 */ /* 0x000fc80000000000 */
[C---:B------:R-:W-:Y:S02]  /*2e20*/  ISETP.GT.U32.AND P3, PT, R18.reuse, R19, PT ;  /* 0x000000131200720c */ /* 0x040fe40003f64070 */
[----:B------:R-:W-:Y:S02]  /*2e30*/  ISETP.GT.U32.AND P4, PT, R18, R17, PT ;  /* 0x000000111200720c */ /* 0x000fe40003f84070 */
[C---:B------:R-:W-:Y:S02]  /*2e40*/  ISETP.GT.U32.AND P6, PT, R29.reuse, R21, PT ;  /* 0x000000151d00720c */ /* 0x040fe40003fc4070 */
[C---:B------:R-:W-:Y:S02]  /*2e50*/  ISETP.GT.U32.AND P2, PT, R29.reuse, R16, PT ;  /* 0x000000101d00720c */ /* 0x040fe40003f44070 */
[C---:B----4-:R-:W-:Y:S02]  /*2e60*/  ISETP.GT.U32.AND P5, PT, R29.reuse, R15, PT ;  /* 0x0000000f1d00720c */ /* 0x050fe40003fa4070 */
[----:B------:R-:W-:-:S02]  /*2e70*/  ISETP.GT.U32.AND P0, PT, R29, R14, PT ;  /* 0x0000000e1d00720c */ /* 0x000fc40003f04070 */
[----:B------:R-:W-:Y:S01]  /*2e80*/  ISETP.GT.U32.AND P1, PT, R29, R0, PT ;  /* 0x000000001d00720c */ /* 0x000fe20003f24070 */
[--C-:B------:R-:W-:Y:S02]  /*2e90*/  @!P3 IMAD.IADD R19, R19, 0x1, -R18.reuse ;  /* 0x000000011313b824 */ /* 0x100fe400078e0a12 */
[----:B------:R-:W-:Y:S02]  /*2ea0*/  @!P4 IMAD.IADD R17, R17, 0x1, -R18 ;  /* 0x000000011111c824 */ /* 0x000fe400078e0a12 */
[--C-:B------:R-:W-:Y:S01]  /*2eb0*/  @!P6 IMAD.IADD R21, R21, 0x1, -R29.reuse ;  /* 0x000000011515e824 */ /* 0x100fe200078e0a1d */
[----:B------:R-:W-:Y:S01]  /*2ec0*/  ISETP.GT.U32.AND P3, PT, R18, R19, PT ;  /* 0x000000131200720c */ /* 0x000fe20003f64070 */
[--C-:B------:R-:W-:Y:S01]  /*2ed0*/  @!P2 IMAD.IADD R16, R16, 0x1, -R29.reuse ;  /* 0x000000011010a824 */ /* 0x100fe200078e0a1d */
[----:B------:R-:W-:Y:S01]  /*2ee0*/  ISETP.GT.U32.AND P4, PT, R18, R17, PT ;  /* 0x000000111200720c */ /* 0x000fe20003f84070 */
[--C-:B------:R-:W-:Y:S01]  /*2ef0*/  @!P5 IMAD.IADD R15, R15, 0x1, -R29.reuse ;  /* 0x000000010f0fd824 */ /* 0x100fe200078e0a1d */
[C---:B------:R-:W-:Y:S01]  /*2f00*/  ISETP.GT.U32.AND P5, PT, R29.reuse, R21, PT ;  /* 0x000000151d00720c */ /* 0x040fe20003fa4070 */
[--C-:B------:R-:W-:Y:S01]  /*2f10*/  @!P0 IMAD.IADD R14, R14, 0x1, -R29.reuse ;  /* 0x000000010e0e8824 */ /* 0x100fe200078e0a1d */
[C---:B------:R-:W-:Y:S01]  /*2f20*/  ISETP.GT.U32.AND P0, PT, R29.reuse, R16, PT ;  /* 0x000000101d00720c */ /* 0x040fe20003f04070 */
[----:B------:R-:W-:Y:S01]  /*2f30*/  @!P1 IMAD.IADD R0, R0, 0x1, -R29 ;  /* 0x0000000100009824 */ /* 0x000fe200078e0a1d */
[----:B------:R-:W-:-:S04]  /*2f40*/  ISETP.GT.U32.AND P1, PT, R29, R15, PT ;  /* 0x0000000f1d00720c */ /* 0x000fc80003f24070 */
[----:B------:R-:W-:Y:S01]  /*2f50*/  ISETP.GT.U32.AND P6, PT, R29, R0, PT ;  /* 0x000000001d00720c */ /* 0x000fe20003fc4070 */
[--C-:B------:R-:W-:Y:S01]  /*2f60*/  @!P3 IMAD.IADD R19, R19, 0x1, -R18.reuse ;  /* 0x000000011313b824 */ /* 0x100fe200078e0a12 */
[----:B------:R-:W-:Y:S01]  /*2f70*/  ISETP.GT.U32.AND P3, PT, R29, R13, PT ;  /* 0x0000000d1d00720c */ /* 0x000fe20003f64070 */
[----:B------:R-:W-:Y:S01]  /*2f80*/  @!P4 IMAD.IADD R17, R17, 0x1, -R18 ;  /* 0x000000011111c824 */ /* 0x000fe200078e0a12 */
[----:B------:R-:W-:Y:S01]  /*2f90*/  ISETP.GT.U32.AND P4, PT, R29, R6, PT ;  /* 0x000000061d00720c */ /* 0x000fe20003f84070 */
[--C-:B------:R-:W-:Y:S01]  /*2fa0*/  @!P5 IMAD.IADD R21, R21, 0x1, -R29.reuse ;  /* 0x000000011515d824 */ /* 0x100fe200078e0a1d */
[C---:B------:R-:W-:Y:S01]  /*2fb0*/  ISETP.GT.U32.AND P2, PT, R29.reuse, R14, PT ;  /* 0x0000000e1d00720c */ /* 0x040fe20003f44070 */
[--C-:B------:R-:W-:Y:S01]  /*2fc0*/  @!P0 IMAD.IADD R16, R16, 0x1, -R29.reuse ;  /* 0x0000000110108824 */ /* 0x100fe200078e0a1d */
[C---:B------:R-:W-:Y:S02]  /*2fd0*/  ISETP.GT.U32.AND P5, PT, R29.reuse, R5, PT ;  /* 0x000000051d00720c */ /* 0x040fe40003fa4070 */
[----:B------:R-:W-:Y:S01]  /*2fe0*/  ISETP.GT.U32.AND P0, PT, R29, R4, PT ;  /* 0x000000041d00720c */ /* 0x000fe20003f04070 */
[----:B------:R-:W-:-:S02]  /*2ff0*/  @!P1 IMAD.IADD R15, R15, 0x1, -R29 ;  /* 0x000000010f0f9824 */ /* 0x000fc400078e0a1d */
[--C-:B------:R-:W-:Y:S02]  /*3000*/  @!P6 IMAD.IADD R0, R0, 0x1, -R29.reuse ;  /* 0x000000010000e824 */ /* 0x100fe400078e0a1d */
[--C-:B------:R-:W-:Y:S02]  /*3010*/  @!P3 IMAD.IADD R13, R13, 0x1, -R29.reuse ;  /* 0x000000010d0db824 */ /* 0x100fe400078e0a1d */
[--C-:B------:R-:W-:Y:S02]  /*3020*/  @!P4 IMAD.IADD R6, R6, 0x1, -R29.reuse ;  /* 0x000000010606c824 */ /* 0x100fe400078e0a1d */
[--C-:B------:R-:W-:Y:S02]  /*3030*/  @!P2 IMAD.IADD R14, R14, 0x1, -R29.reuse ;  /* 0x000000010e0ea824 */ /* 0x100fe400078e0a1d */
[--C-:B------:R-:W-:Y:S02]  /*3040*/  @!P5 IMAD.IADD R5, R5, 0x1, -R29.reuse ;  /* 0x000000010505d824 */ /* 0x100fe400078e0a1d */
[----:B------:R-:W-:Y:S01]  /*3050*/  @!P0 IMAD.IADD R4, R4, 0x1, -R29 ;  /* 0x0000000104048824 */ /* 0x000fe200078e0a1d */
[----:B------:R-:W-:Y:S04]  /*3060*/  STL [R1+0x94], R19 ;  /* 0x0000941301007387 */ /* 0x000fe80000100800 */
[----:B------:R0:W-:Y:S04]  /*3070*/  STL [R1+0x90], R17 ;  /* 0x0000901101007387 */ /* 0x0001e80000100800 */
[----:B------:R-:W-:Y:S04]  /*3080*/  STL [R1+0x1214], R21 ;  /* 0x0012141501007387 */ /* 0x000fe80000100800 */
[----:B------:R1:W-:Y:S04]  /*3090*/  STL [R1+0x8c], R16 ;  /* 0x00008c1001007387 */ /* 0x0003e80000100800 */
[----:B------:R4:W-:Y:S04]  /*30a0*/  STL [R1+0x88], R15 ;  /* 0x0000880f01007387 */ /* 0x0009e80000100800 */
[----:B------:R-:W3:Y:S04]  /*30b0*/  LDL.LU R18, [R1+0x48] ;  /* 0x0000480001127983 */ /* 0x000ee80000300800 */
[----:B------:R4:W-:Y:S04]  /*30c0*/  STL [R1+0x84], R14 ;  /* 0x0000840e01007387 */ /* 0x0009e80000100800 */
[----:B0-----:R-:W3:Y:S04]  /*30d0*/  LDL.LU R17, [R1+0x44] ;  /* 0x0000440001117983 */ /* 0x001ee80000300800 */
[----:B-1----:R-:W3:Y:S04]  /*30e0*/  LDL.LU R16, [R1+0x40] ;  /* 0x0000400001107983 */ /* 0x002ee80000300800 */
[----:B------:R0:W-:Y:S04]  /*30f0*/  STL [R1+0x80], R0 ;  /* 0x0000800001007387 */ /* 0x0001e80000100800 */
[----:B----4-:R-:W4:Y:S04]  /*3100*/  LDL.LU R15, [R1+0x3c] ;  /* 0x00003c00010f7983 */ /* 0x010f280000300800 */
[----:B------:R-:W4:Y:S01]  /*3110*/  LDL.LU R14, [R1+0x38] ;  /* 0x00003800010e7983 */ /* 0x000f220000300800 */
[----:B0-----:R-:W-:-:S04]  /*3120*/  IMAD.HI.U32 R0, R27, R26, RZ ;  /* 0x0000001a1b007227 */ /* 0x001fc800078e00ff */
[----:B------:R-:W-:Y:S01]  /*3130*/  IMAD.MOV R19, RZ, RZ, -R0 ;  /* 0x000000ffff137224 */ /* 0x000fe200078e0a00 */
[C---:B--2---:R-:W-:Y:S02]  /*3140*/  ISETP.GT.U32.AND P1, PT, R29.reuse, R3, PT ;  /* 0x000000031d00720c */ /* 0x044fe40003f24070 */
[C---:B-----5:R-:W-:Y:S02]  /*3150*/  ISETP.GT.U32.AND P2, PT, R29.reuse, R2, PT ;  /* 0x000000021d00720c */ /* 0x060fe40003f44070 */
[C---:B------:R-:W-:Y:S02]  /*3160*/  ISETP.GT.U32.AND P6, PT, R29.reuse, R28, PT ;  /* 0x0000001c1d00720c */ /* 0x040fe40003fc4070 */
[C---:B------:R-:W-:Y:S02]  /*3170*/  ISETP.GT.U32.AND P3, PT, R29.reuse, R12, PT ;  /* 0x0000000c1d00720c */ /* 0x040fe40003f64070 */
[C---:B------:R-:W-:Y:S02]  /*3180*/  ISETP.GT.U32.AND P4, PT, R29.reuse, R11, PT ;  /* 0x0000000b1d00720c */ /* 0x040fe40003f84070 */
[----:B------:R-:W-:-:S03]  /*3190*/  ISETP.GT.U32.AND P5, PT, R29, R10, PT ;  /* 0x0000000a1d00720c */ /* 0x000fc60003fa4070 */
[----:B------:R-:W-:Y:S01]  /*31a0*/  @!P1 IMAD.IADD R3, R3, 0x1, -R29 ;  /* 0x0000000103039824 */ /* 0x000fe200078e0a1d */
[----:B------:R-:W-:-:S03]  /*31b0*/  ISETP.GT.U32.AND P0, PT, R29, R9, PT ;  /* 0x000000091d00720c */ /* 0x000fc60003f04070 */
[--C-:B------:R-:W-:Y:S01]  /*31c0*/  @!P6 IMAD.IADD R28, R28, 0x1, -R29.reuse ;  /* 0x000000011c1ce824 */ /* 0x100fe200078e0a1d */
[C---:B------:R-:W-:Y:S01]  /*31d0*/  ISETP.GT.U32.AND P1, PT, R29.reuse, R8, PT ;  /* 0x000000081d00720c */ /* 0x040fe20003f24070 */
[--C-:B------:R-:W-:Y:S01]  /*31e0*/  @!P3 IMAD.IADD R12, R12, 0x1, -R29.reuse ;  /* 0x000000010c0cb824 */ /* 0x100fe200078e0a1d */
[----:B------:R-:W-:Y:S01]  /*31f0*/  ISETP.GT.U32.AND P6, PT, R29, R13, PT ;  /* 0x0000000d1d00720c */ /* 0x000fe20003fc4070 */
[--C-:B------:R-:W-:Y:S01]  /*3200*/  @!P4 IMAD.IADD R11, R11, 0x1, -R29.reuse ;  /* 0x000000010b0bc824 */ /* 0x100fe200078e0a1d */
[C---:B------:R-:W-:Y:S01]  /*3210*/  ISETP.GT.U32.AND P3, PT, R29.reuse, R6, PT ;  /* 0x000000061d00720c */ /* 0x040fe20003f64070 */
[--C-:B------:R-:W-:Y:S01]  /*3220*/  @!P2 IMAD.IADD R2, R2, 0x1, -R29.reuse ;  /* 0x000000010202a824 */ /* 0x100fe200078e0a1d */
[C---:B------:R-:W-:Y:S01]  /*3230*/  ISETP.GT.U32.AND P4, PT, R29.reuse, R5, PT ;  /* 0x000000051d00720c */ /* 0x040fe20003f84070 */
[--C-:B------:R-:W-:Y:S01]  /*3240*/  @!P5 IMAD.IADD R10, R10, 0x1, -R29.reuse ;  /* 0x000000010a0ad824 */ /* 0x100fe200078e0a1d */
[----:B------:R-:W-:Y:S01]  /*3250*/  ISETP.GT.U32.AND P5, PT, R29, R4, PT ;  /* 0x000000041d00720c */ /* 0x000fe20003fa4070 */
[----:B------:R-:W-:Y:S01]  /*3260*/  @!P0 IMAD.IADD R9, R9, 0x1, -R29 ;  /* 0x0000000109098824 */ /* 0x000fe200078e0a1d */
[----:B------:R-:W-:-:S03]  /*3270*/  ISETP.GT.U32.AND P0, PT, R29, R3, PT ;  /* 0x000000031d00720c */ /* 0x000fc60003f04070 */
[--C-:B------:R-:W-:Y:S01]  /*3280*/  @!P1 IMAD.IADD R8, R8, 0x1, -R29.reuse ;  /* 0x0000000108089824 */ /* 0x100fe200078e0a1d */
[----:B------:R-:W-:Y:S01]  /*3290*/  ISETP.GT.U32.AND P1, PT, R29, R2, PT ;  /* 0x000000021d00720c */ /* 0x000fe20003f24070 */
[--C-:B------:R-:W-:Y:S02]  /*32a0*/  @!P6 IMAD.IADD R13, R13, 0x1, -R29.reuse ;  /* 0x000000010d0de824 */ /* 0x100fe400078e0a1d */
[--C-:B------:R-:W-:Y:S02]  /*32b0*/  @!P3 IMAD.IADD R6, R6, 0x1, -R29.reuse ;  /* 0x000000010606b824 */ /* 0x100fe400078e0a1d */
[--C-:B------:R-:W-:Y:S01]  /*32c0*/  @!P4 IMAD.IADD R5, R5, 0x1, -R29.reuse ;  /* 0x000000010505c824 */ /* 0x100fe200078e0a1d */
[----:B------:R0:W-:Y:S01]  /*32d0*/  STL [R1+0x7c], R13 ;  /* 0x00007c0d01007387 */ /* 0x0001e20000100800 */
[--C-:B------:R-:W-:Y:S02]  /*32e0*/  @!P5 IMAD.IADD R4, R4, 0x1, -R29.reuse ;  /* 0x000000010404d824 */ /* 0x100fe400078e0a1d */
[----:B------:R-:W-:Y:S01]  /*32f0*/  @!P0 IMAD.IADD R3, R3, 0x1, -R29 ;  /* 0x0000000103038824 */ /* 0x000fe200078e0a1d */
[----:B0-----:R-:W2:Y:S01]  /*3300*/  LDL.LU R13, [R1+0x34] ;  /* 0x00003400010d7983 */ /* 0x001ea20000300800 */
[----:B---3--:R-:W-:-:S03]  /*3310*/  ISETP.GT.U32.AND P2, PT, R29, R7, PT ;  /* 0x000000071d00720c */ /* 0x008fc60003f44070 */
[----:B------:R0:W-:Y:S01]  /*3320*/  STL [R1+0x78], R6 ;  /* 0x0000780601007387 */ /* 0x0001e20000100800 */
[----:B------:R-:W-:-:S03]  /*3330*/  @!P1 IMAD.IADD R2, R2, 0x1, -R29 ;  /* 0x0000000102029824 */ /* 0x000fc600078e0a1d */
[----:B------:R1:W-:Y:S04]  /*3340*/  STL [R1+0x74], R5 ;  /* 0x0000740501007387 */ /* 0x0003e80000100800 */
[----:B0-----:R-:W3:Y:S02]  /*3350*/  LDL.LU R6, [R1+0x30] ;  /* 0x0000300001067983 */ /* 0x001ee40000300800 */
[--C-:B------:R-:W-:Y:S01]  /*3360*/  @!P2 IMAD.IADD R7, R7, 0x1, -R29.reuse ;  /* 0x000000010707a824 */ /* 0x100fe200078e0a1d */
[----:B------:R-:W-:Y:S01]  /*3370*/  ISETP.GT.U32.AND P2, PT, R29, R28, PT ;  /* 0x0000001c1d00720c */ /* 0x000fe20003f44070 */
[----:B------:R0:W-:Y:S04]  /*3380*/  STL [R1+0x70], R4 ;  /* 0x0000700401007387 */ /* 0x0001e80000100800 */
[----:B------:R5:W-:Y:S04]  /*3390*/  STL [R1+0x6c], R3 ;  /* 0x00006c0301007387 */ /* 0x000be80000100800 */
[----:B-1----:R-:W3:Y:S04]  /*33a0*/  LDL.LU R5, [R1+0x2c] ;  /* 0x00002c0001057983 */ /* 0x002ee80000300800 */
[----:B0-----:R-:W3:Y:S01]  /*33b0*/  LDL.LU R4, [R1+0x28] ;  /* 0x0000280001047983 */ /* 0x001ee20000300800 */
[----:B------:R-:W-:-:S03]  /*33c0*/  @!P2 IMAD.IADD R28, R28, 0x1, -R29 ;  /* 0x000000011c1ca824 */ /* 0x000fc600078e0a1d */
[----:B------:R0:W-:Y:S04]  /*33d0*/  STL [R1+0x68], R2 ;  /* 0x0000680201007387 */ /* 0x0001e80000100800 */
[----:B-----5:R-:W5:Y:S04]  /*33e0*/  LDL.LU R3, [R1+0x24] ;  /* 0x0000240001037983 */ /* 0x020f680000300800 */
[----:B0-----:R-:W5:Y:S04]  /*33f0*/  LDL.LU R2, [R1+0x20] ;  /* 0x0000200001027983 */ /* 0x001f680000300800 */
[----:B------:R-:W5:Y:S04]  /*3400*/  LDL.LU R0, [R1+0x1c] ;  /* 0x00001c0001007983 */ /* 0x000f680000300800 */
[----:B------:R-:W5:Y:S04]  /*3410*/  LDL R21, [R1+0xfe8] ;  /* 0x000fe80001157983 */ /* 0x000f680000100800 */
[----:B------:R0:W-:Y:S04]  /*3420*/  STL [R1+0x64], R28 ;  /* 0x0000641c01007387 */ /* 0x0001e80000100800 */
[----:B0-----:R-:W5:Y:S01]  /*3430*/  LDL.LU R28, [R1+0x18] ;  /* 0x00001800011c7983 */ /* 0x001f620000300800 */
[----:B------:R-:W-:-:S02]  /*3440*/  ISETP.GT.U32.AND P3, PT, R29, R12, PT ;  /* 0x0000000c1d00720c */ /* 0x000fc40003f64070 */
[C---:B------:R-:W-:Y:S02]  /*3450*/  ISETP.GT.U32.AND P4, PT, R29.reuse, R11, PT ;  /* 0x0000000b1d00720c */ /* 0x040fe40003f84070 */
[C---:B------:R-:W-:Y:S02]  /*3460*/  ISETP.GT.U32.AND P5, PT, R29.reuse, R10, PT ;  /* 0x0000000a1d00720c */ /* 0x040fe40003fa4070 */
[C---:B------:R-:W-:Y:S02]  /*3470*/  ISETP.GT.U32.AND P0, PT, R29.reuse, R9, PT ;  /* 0x000000091d00720c */ /* 0x040fe40003f04070 */
[C---:B------:R-:W-:Y:S02]  /*3480*/  ISETP.GT.U32.AND P1, PT, R29.reuse, R8, PT ;  /* 0x000000081d00720c */ /* 0x040fe40003f24070 */
[----:B------:R-:W-:-:S03]  /*3490*/  ISETP.GT.U32.AND P6, PT, R29, R7, PT ;  /* 0x000000071d00720c */ /* 0x000fc60003fc4070 */
[--C-:B------:R-:W-:Y:S01]  /*34a0*/  @!P3 IMAD.IADD R12, R12, 0x1, -R29.reuse ;  /* 0x000000010c0cb824 */ /* 0x100fe200078e0a1d */
[----:B------:R-:W-:Y:S01]  /*34b0*/  ISETP.GT.U32.AND P2, PT, R29, R18, PT ;  /* 0x000000121d00720c */ /* 0x000fe20003f44070 */
[--C-:B------:R-:W-:Y:S02]  /*34c0*/  @!P4 IMAD.IADD R11, R11, 0x1, -R29.reuse ;  /* 0x000000010b0bc824 */ /* 0x100fe400078e0a1d */
[--C-:B------:R-:W-:Y:S01]  /*34d0*/  @!P5 IMAD.IADD R10, R10, 0x1, -R29.reuse ;  /* 0x000000010a0ad824 */ /* 0x100fe200078e0a1d */
[----:B------:R-:W-:Y:S01]  /*34e0*/  ISETP.GT.U32.AND P3, PT, R29, R17, PT ;  /* 0x000000111d00720c */ /* 0x000fe20003f64070 */
[--C-:B------:R-:W-:Y:S01]  /*34f0*/  @!P0 IMAD.IADD R9, R9, 0x1, -R29.reuse ;  /* 0x0000000109098824 */ /* 0x100fe200078e0a1d */
[C---:B------:R-:W-:Y:S01]  /*3500*/  ISETP.GT.U32.AND P4, PT, R29.reuse, R16, PT ;  /* 0x000000101d00720c */ /* 0x040fe20003f84070 */
[--C-:B------:R-:W-:Y:S01]  /*3510*/  @!P1 IMAD.IADD R8, R8, 0x1, -R29.reuse ;  /* 0x0000000108089824 */ /* 0x100fe200078e0a1d */
[C---:B----4-:R-:W-:Y:S02]  /*3520*/  ISETP.GT.U32.AND P5, PT, R29.reuse, R15, PT ;  /* 0x0000000f1d00720c */ /* 0x050fe40003fa4070 */
[----:B------:R-:W-:Y:S01]  /*3530*/  ISETP.GT.U32.AND P0, PT, R29, R14, PT ;  /* 0x0000000e1d00720c */ /* 0x000fe20003f04070 */
[----:B------:R-:W-:-:S02]  /*3540*/  @!P6 IMAD.IADD R7, R7, 0x1, -R29 ;  /* 0x000000010707e824 */ /* 0x000fc400078e0a1d */
[----:B------:R-:W-:-:S04]  /*3550*/  @!P2 IMAD.IADD R18, R18, 0x1, -R29 ;  /* 0x000000011212a824 */ /* 0x000fc800078e0a1d */
[--C-:B------:R-:W-:Y:S02]  /*3560*/  @!P3 IMAD.IADD R17, R17, 0x1, -R29.reuse ;  /* 0x000000011111b824 */ /* 0x100fe400078e0a1d */
[--C-:B------:R-:W-:Y:S02]  /*3570*/  @!P4 IMAD.IADD R16, R16, 0x1, -R29.reuse ;  /* 0x000000011010c824 */ /* 0x100fe400078e0a1d */
[--C-:B------:R-:W-:Y:S02]  /*3580*/  @!P5 IMAD.IADD R15, R15, 0x1, -R29.reuse ;  /* 0x000000010f0fd824 */ /* 0x100fe400078e0a1d */
[----:B------:R-:W-:Y:S01]  /*3590*/  @!P0 IMAD.IADD R14, R14, 0x1, -R29 ;  /* 0x000000010e0e8824 */ /* 0x000fe200078e0a1d */
[----:B------:R0:W-:Y:S04]  /*35a0*/  STL [R1+0x60], R12 ;  /* 0x0000600c01007387 */ /* 0x0001e80000100800 */
[----:B------:R1:W-:Y:S04]  /*35b0*/  STL [R1+0x5c], R11 ;  /* 0x00005c0b01007387 */ /* 0x0003e80000100800 */
[----:B------:R4:W-:Y:S04]  /*35c0*/  STL [R1+0x58], R10 ;  /* 0x0000580a01007387 */ /* 0x0009e80000100800 */
[----:B------:R1:W-:Y:S04]  /*35d0*/  STL [R1+0x54], R9 ;  /* 0x0000540901007387 */ /* 0x0003e80000100800 */
[----:B0-----:R-:W5:Y:S04]  /*35e0*/  LDL.LU R12, [R1+0x14] ;  /* 0x00001400010c7983 */ /* 0x001f680000300800 */
[----:B------:R0:W-:Y:S04]  /*35f0*/  STL [R1+0x50], R8 ;  /* 0x0000500801007387 */ /* 0x0001e80000100800 */
[----:B-1----:R-:W5:Y:S04]  /*3600*/  LDL.LU R11, [R1+0x10] ;  /* 0x00001000010b7983 */ /* 0x002f680000300800 */
[----:B----4-:R-:W4:Y:S01]  /*3610*/  LDL.LU R10, [R1+0xc] ;  /* 0x00000c00010a7983 */ /* 0x010f220000300800 */
[----:B------:R-:W-:-:S03]  /*3620*/  IMAD R26, R29, R19, R26 ;  /* 0x000000131d1a7224 */ /* 0x000fc600078e021a */
[----:B------:R1:W-:Y:S04]  /*3630*/  STL [R1+0x4c], R7 ;  /* 0x00004c0701007387 */ /* 0x0003e80000100800 */
[----:B------:R-:W4:Y:S04]  /*3640*/  LDL.LU R9, [R1+0x8] ;  /* 0x0000080001097983 */ /* 0x000f280000300800 */
[----:B0-----:R-:W4:Y:S04]  /*3650*/  LDL.LU R8, [R1+0x4] ;  /* 0x0000040001087983 */ /* 0x001f280000300800 */
[----:B-1----:R-:W4:Y:S04]  /*3660*/  LDL.LU R7, [R1] ;  /* 0x0000000001077983 */ /* 0x002f280000300800 */
[----:B------:R-:W4:Y:S01]  /*3670*/  LDL.LU R19, [R1+0x1294] ;  /* 0x0012940001137983 */ /* 0x000f220000300800 */
[----:B--2---:R-:W-:-:S13]  /*3680*/  ISETP.GT.U32.AND P1, PT, R29, R13, PT ;  /* 0x0000000d1d00720c */ /* 0x004fda0003f24070 */
[----:B------:R-:W-:Y:S01]  /*3690*/  @!P1 IMAD.IADD R13, R13, 0x1, -R29 ;  /* 0x000000010d0d9824 */ /* 0x000fe200078e0a1d */
[C---:B---3--:R-:W-:Y:S02]  /*36a0*/  ISETP.GT.U32.AND P6, PT, R29.reuse, R6, PT ;  /* 0x000000061d00720c */ /* 0x048fe40003fc4070 */
[C---:B------:R-:W-:Y:S02]  /*36b0*/  ISETP.GT.U32.AND P2, PT, R29.reuse, R5, PT ;  /* 0x000000051d00720c */ /* 0x040fe40003f44070 */
[C---:B------:R-:W-:Y:S02]  /*36c0*/  ISETP.GT.U32.AND P3, PT, R29.reuse, R4, PT ;  /* 0x000000041d00720c */ /* 0x040fe40003f64070 */
[C---:B-----5:R-:W-:Y:S02]  /*36d0*/  ISETP.GT.U32.AND P4, PT, R29.reuse, R3, PT ;  /* 0x000000031d00720c */ /* 0x060fe40003f84070 */
[C---:B------:R-:W-:Y:S02]  /*36e0*/  ISETP.GT.U32.AND P5, PT, R29.reuse, R2, PT ;  /* 0x000000021d00720c */ /* 0x040fe40003fa4070 */
[----:B------:R-:W-:-:S03]  /*36f0*/  ISETP.GT.U32.AND P0, PT, R29, R0, PT ;  /* 0x000000001d00720c */ /* 0x000fc60003f04070 */
[--C-:B------:R-:W-:Y:S01]  /*3700*/  @!P6 IMAD.IADD R6, R6, 0x1, -R29.reuse ;  /* 0x000000010606e824 */ /* 0x100fe200078e0a1d */
[----:B------:R-:W-:Y:S01]  /*3710*/  ISETP.GT.U32.AND P6, PT, R29, R18, PT ;  /* 0x000000121d00720c */ /* 0x000fe20003fc4070 */
[--C-:B------:R-:W-:Y:S01]  /*3720*/  @!P2 IMAD.IADD R5, R5, 0x1, -R29.reuse ;  /* 0x000000010505a824 */ /* 0x100fe200078e0a1d */
[C---:B------:R-:W-:Y:S01]  /*3730*/  ISETP.GT.U32.AND P2, PT, R29.reuse, R17, PT ;  /* 0x000000111d00720c */ /* 0x040fe20003f44070 */
[--C-:B------:R-:W-:Y:S01]  /*3740*/  @!P3 IMAD.IADD R4, R4, 0x1, -R29.reuse ;  /* 0x000000010404b824 */ /* 0x100fe200078e0a1d */
[----:B------:R-:W-:Y:S01]  /*3750*/  ISETP.GT.U32.AND P3, PT, R29, R16, PT ;  /* 0x000000101d00720c */ /* 0x000fe20003f64070 */
[--C-:B------:R-:W-:Y:S01]  /*3760*/  @!P4 IMAD.IADD R3, R3, 0x1, -R29.reuse ;  /* 0x000000010303c824 */ /* 0x100fe200078e0a1d */
[C---:B------:R-:W-:Y:S01]  /*3770*/  ISETP.GT.U32.AND P4, PT, R29.reuse, R15, PT ;  /* 0x0000000f1d00720c */ /* 0x040fe20003f84070 */
[--C-:B------:R-:W-:Y:S01]  /*3780*/  @!P5 IMAD.IADD R2, R2, 0x1, -R29.reuse ;  /* 0x000000010202d824 */ /* 0x100fe200078e0a1d */
[C---:B------:R-:W-:Y:S02]  /*3790*/  ISETP.GT.U32.AND P5, PT, R29.reuse, R14, PT ;  /* 0x0000000e1d00720c */ /* 0x040fe40003fa4070 */
[C---:B------:R-:W-:Y:S01]  /*37a0*/  ISETP.GT.U32.AND P1, PT, R29.reuse, R28, PT ;  /* 0x0000001c1d00720c */ /* 0x040fe20003f24070 */
[--C-:B------:R-:W-:Y:S01]  /*37b0*/  @!P0 IMAD.IADD R0, R0, 0x1, -R29.reuse ;  /* 0x0000000100008824 */ /* 0x100fe200078e0a1d */
[----:B------:R-:W-:Y:S01]  /*37c0*/  ISETP.GT.U32.AND P0, PT, R29, R13, PT ;  /* 0x0000000d1d00720c */ /* 0x000fe20003f04070 */
[----:B------:R-:W-:-:S02]  /*37d0*/  @!P6 IMAD.IADD R18, R18, 0x1, -R29 ;  /* 0x000000011212e824 */ /* 0x000fc400078e0a1d */
[--C-:B------:R-:W-:Y:S01]  /*37e0*/  @!P2 IMAD.IADD R17, R17, 0x1, -R29.reuse ;  /* 0x000000011111a824 */ /* 0x100fe200078e0a1d */
[C---:B------:R-:W-:Y:S01]  /*37f0*/  ISETP.GT.U32.AND P2, PT, R29.reuse, R5, PT ;  /* 0x000000051d00720c */ /* 0x040fe20003f44070 */
[----:B------:R-:W-:Y:S01]  /*3800*/  @!P3 IMAD.IADD R16, R16, 0x1, -R29 ;  /* 0x000000011010b824 */ /* 0x000fe200078e0a1d */
[----:B------:R-:W-:-:S05]  /*3810*/  ISETP.GT.U32.AND P3, PT, R29, R4, PT ;  /* 0x000000041d00720c */ /* 0x000fca0003f64070 */
[--C-:B------:R-:W-:Y:S01]  /*3820*/  @!P1 IMAD.IADD R28, R28, 0x1, -R29.reuse ;  /* 0x000000011c1c9824 */ /* 0x100fe200078e0a1d */
[----:B------:R-:W-:Y:S01]  /*3830*/  ISETP.GT.U32.AND P1, PT, R29, R6, PT ;  /* 0x000000061d00720c */ /* 0x000fe20003f24070 */
[--C-:B------:R-:W-:Y:S01]  /*3840*/  @!P4 IMAD.IADD R15, R15, 0x1, -R29.reuse ;  /* 0x000000010f0fc824 */ /* 0x100fe200078e0a1d */
[----:B------:R0:W-:Y:S01]  /*3850*/  STL [R1+0x48], R18 ;  /* 0x0000481201007387 */ /* 0x0001e20000100800 */
[C---:B------:R-:W-:Y:S01]  /*3860*/  ISETP.GT.U32.AND P4, PT, R29.reuse, R3, PT ;  /* 0x000000031d00720c */ /* 0x040fe20003f84070 */
[--C-:B------:R-:W-:Y:S01]  /*3870*/  @!P5 IMAD.IADD R14, R14, 0x1, -R29.reuse ;  /* 0x000000010e0ed824 */ /* 0x100fe200078e0a1d */
[----:B------:R-:W-:Y:S01]  /*3880*/  ISETP.GT.U32.AND P5, PT, R29, R2, PT ;  /* 0x000000021d00720c */ /* 0x000fe20003fa4070 */
[--C-:B------:R-:W-:Y:S01]  /*3890*/  @!P0 IMAD.IADD R13, R13, 0x1, -R29.reuse ;  /* 0x000000010d0d8824 */ /* 0x100fe200078e0a1d */
[C---:B------:R-:W-:Y:S01]  /*38a0*/  ISETP.GT.U32.AND P0, PT, R29.reuse, R0, PT ;  /* 0x000000001d00720c */ /* 0x040fe20003f04070 */
[----:B0-----:R-:W2:Y:S04]  /*38b0*/  LDL.LU R18, [R1+0x1290] ;  /* 0x0012900001127983 */ /* 0x001ea80000300800 */
[----:B------:R0:W-:Y:S01]  /*38c0*/  STL [R1+0x44], R17 ;  /* 0x0000441101007387 */ /* 0x0001e20000100800 */
[----:B------:R-:W-:Y:S01]  /*38d0*/  ISETP.GT.U32.AND P6, PT, R29, R28, PT ;  /* 0x0000001c1d00720c */ /* 0x000fe20003fc4070 */
[----:B------:R-:W-:-:S02]  /*38e0*/  @!P1 IMAD.IADD R6, R6, 0x1, -R29 ;  /* 0x0000000106069824 */ /* 0x000fc400078e0a1d */
[--C-:B------:R-:W-:Y:S01]  /*38f0*/  @!P2 IMAD.IADD R5, R5, 0x1, -R29.reuse ;  /* 0x000000010505a824 */ /* 0x100fe200078e0a1d */
[----:B0-----:R-:W3:Y:S04]  /*3900*/  LDL.LU R17, [R1+0x128c] ;  /* 0x00128c0001117983 */ /* 0x001ee80000300800 */
[----:B------:R0:W-:Y:S01]  /*3910*/  STL [R1+0x40], R16 ;  /* 0x0000401001007387 */ /* 0x0001e20000100800 */
[----:B------:R-:W-:-:S03]  /*3920*/  @!P3 IMAD.IADD R4, R4, 0x1, -R29 ;  /* 0x000000010404b824 */ /* 0x000fc600078e0a1d */
[----:B0-----:R-:W5:Y:S04]  /*3930*/  LDL.LU R16, [R1+0x1288] ;  /* 0x0012880001107983 */ /* 0x001f680000300800 */
[----:B------:R0:W-:Y:S01]  /*3940*/  STL [R1+0x3c], R15 ;  /* 0x00003c0f01007387 */ /* 0x0001e20000100800 */
[----:B------:R-:W-:-:S03]  /*3950*/  @!P4 IMAD.IADD R3, R3, 0x1, -R29 ;  /* 0x000000010303c824 */ /* 0x000fc600078e0a1d */
[----:B0-----:R-:W2:Y:S04]  /*3960*/  LDL.LU R15, [R1+0x1284] ;  /* 0x00128400010f7983 */ /* 0x001ea80000300800 */
        /* <DEDUP_REMOVED lines=9> */
[----:B------:R0:W-:Y:S04]  /*3a00*/  STL [R1+0x2c], R5 ;  /* 0x00002c0501007387 */ /* 0x0001e80000100800 */
[----:B0-----:R-:W3:Y:S04]  /*3a10*/  LDL.LU R5, [R1+0x1274] ;  /* 0x0012740001057983 */ /* 0x001ee80000300800 */
[----:B------:R0:W-:Y:S04]  /*3a20*/  STL [R1+0x28], R4 ;  /* 0x0000280401007387 */ /* 0x0001e80000100800 */
[----:B0-----:R-:W5:Y:S04]  /*3a30*/  LDL.LU R4, [R1+0x1270] ;  /* 0x0012700001047983 */ /* 0x001f680000300800 */
[----:B------:R0:W-:Y:S04]  /*3a40*/  STL [R1+0x24], R3 ;  /* 0x0000240301007387 */ /* 0x0001e80000100800 */
[----:B0-----:R-:W5:Y:S04]  /*3a50*/  LDL.LU R3, [R1+0x126c] ;  /* 0x00126c0001037983 */ /* 0x001f680000300800 */
[----:B------:R0:W-:Y:S04]  /*3a60*/  STL [R1+0x20], R2 ;  /* 0x0000200201007387 */ /* 0x0001e80000100800 */
[----:B0-----:R-:W5:Y:S04]  /*3a70*/  LDL.LU R2, [R1+0x1268] ;  /* 0x0012680001027983 */ /* 0x001f680000300800 */
[----:B------:R0:W-:Y:S04]  /*3a80*/  STL [R1+0x1c], R0 ;  /* 0x00001c0001007387 */ /* 0x0001e80000100800 */
[----:B0-----:R-:W5:Y:S04]  /*3a90*/  LDL.LU R0, [R1+0x1264] ;  /* 0x0012640001007983 */ /* 0x001f680000300800 */
[----:B------:R0:W-:Y:S04]  /*3aa0*/  STL [R1+0x18], R28 ;  /* 0x0000181c01007387 */ /* 0x0001e80000100800 */
[----:B0-----:R-:W5:Y:S01]  /*3ab0*/  LDL.LU R28, [R1+0x1260] ;  /* 0x00126000011c7983 */ /* 0x001f620000300800 */
[----:B------:R-:W-:-:S02]  /*3ac0*/  ISETP.GT.U32.AND P1, PT, R29, R12, PT ;  /* 0x0000000c1d00720c */ /* 0x000fc40003f24070 */
[C---:B------:R-:W-:Y:S02]  /*3ad0*/  ISETP.GT.U32.AND P2, PT, R29.reuse, R11, PT ;  /* 0x0000000b1d00720c */ /* 0x040fe40003f44070 */
[C---:B----4-:R-:W-:Y:S02]  /*3ae0*/  ISETP.GT.U32.AND P3, PT, R29.reuse, R10, PT ;  /* 0x0000000a1d00720c */ /* 0x050fe40003f64070 */
[C---:B------:R-:W-:Y:S02]  /*3af0*/  ISETP.GT.U32.AND P4, PT, R29.reuse, R9, PT ;  /* 0x000000091d00720c */ /* 0x040fe40003f84070 */
[C---:B------:R-:W-:Y:S02]  /*3b00*/  ISETP.GT.U32.AND P5, PT, R29.reuse, R8, PT ;  /* 0x000000081d00720c */ /* 0x040fe40003fa4070 */
[----:B------:R-:W-:-:S03]  /*3b10*/  ISETP.GT.U32.AND P0, PT, R29, R7, PT ;  /* 0x000000071d00720c */ /* 0x000fc60003f04070 */
[--C-:B------:R-:W-:Y:S02]  /*3b20*/  @!P1 IMAD.IADD R12, R12, 0x1, -R29.reuse ;  /* 0x000000010c0c9824 */ /* 0x100fe400078e0a1d */
[--C-:B------:R-:W-:Y:S02]  /*3b30*/  @!P2 IMAD.IADD R11, R11, 0x1, -R29.reuse ;  /* 0x000000010b0ba824 */ /* 0x100fe400078e0a1d */
[--C-:B------:R-:W-:Y:S02]  /*3b40*/  @!P3 IMAD.IADD R10, R10, 0x1, -R29.reuse ;  /* 0x000000010a0ab824 */ /* 0x100fe400078e0a1d */
[--C-:B------:R-:W-:Y:S02]  /*3b50*/  @!P4 IMAD.IADD R9, R9, 0x1, -R29.reuse ;  /* 0x000000010909c824 */ /* 0x100fe400078e0a1d */
[--C-:B------:R-:W-:Y:S02]  /*3b60*/  @!P5 IMAD.IADD R8, R8, 0x1, -R29.reuse ;  /* 0x000000010808d824 */ /* 0x100fe400078e0a1d */
[----:B------:R-:W-:Y:S01]  /*3b70*/  @!P0 IMAD.IADD R7, R7, 0x1, -R29 ;  /* 0x0000000107078824 */ /* 0x000fe200078e0a1d */
[----:B--2---:R-:W-:-:S02]  /*3b80*/  ISETP.GT.U32.AND P0, PT, R29, R6, PT ;  /* 0x000000061d00720c */ /* 0x004fc40003f04070 */
[C---:B---3--:R-:W-:Y:S02]  /*3b90*/  ISETP.GT.U32.AND P5, PT, R29.reuse, R5, PT ;  /* 0x000000051d00720c */ /* 0x048fe40003fa4070 */
[----:B-----5:R-:W-:-:S11]  /*3ba0*/  ISETP.GT.U32.AND P4, PT, R29, R4, PT ;  /* 0x000000041d00720c */ /* 0x020fd60003f84070 */
[--C-:B------:R-:W-:Y:S01]  /*3bb0*/  @!P5 IMAD.IADD R5, R5, 0x1, -R29.reuse ;  /* 0x000000010505d824 */ /* 0x100fe200078e0a1d */
[C---:B------:R-:W-:Y:S01]  /*3bc0*/  ISETP.GT.U32.AND P3, PT, R29.reuse, R3, PT ;  /* 0x000000031d00720c */ /* 0x040fe20003f64070 */
[----:B------:R-:W-:Y:S01]  /*3bd0*/  @!P4 IMAD.IADD R4, R4, 0x1, -R29 ;  /* 0x000000010404c824 */ /* 0x000fe200078e0a1d */
[----:B------:R-:W-:-:S11]  /*3be0*/  ISETP.GT.U32.AND P2, PT, R29, R2, PT ;  /* 0x000000021d00720c */ /* 0x000fd60003f44070 */
[--C-:B------:R-:W-:Y:S01]  /*3bf0*/  @!P3 IMAD.IADD R3, R3, 0x1, -R29.reuse ;  /* 0x000000010303b824 */ /* 0x100fe200078e0a1d */
[C---:B------:R-:W-:Y:S01]  /*3c00*/  ISETP.GT.U32.AND P1, PT, R29.reuse, R0, PT ;  /* 0x000000001d00720c */ /* 0x040fe20003f24070 */
[----:B------:R-:W-:Y:S01]  /*3c10*/  @!P2 IMAD.IADD R2, R2, 0x1, -R29 ;  /* 0x000000010202a824 */ /* 0x000fe200078e0a1d */
[----:B------:R-:W-:-:S11]  /*3c20*/  ISETP.GT.U32.AND P6, PT, R29, R28, PT ;  /* 0x0000001c1d00720c */ /* 0x000fd60003fc4070 */
[--C-:B------:R-:W-:Y:S01]  /*3c30*/  @!P1 IMAD.IADD R0, R0, 0x1, -R29.reuse ;  /* 0x0000000100009824 */ /* 0x100fe200078e0a1d */
[C---:B------:R-:W-:Y:S02]  /*3c40*/  ISETP.GT.U32.AND P1, PT, R29.reuse, R11, PT ;  /* 0x0000000b1d00720c */ /* 0x040fe40003f24070 */
[C---:B------:R-:W-:Y:S02]  /*3c50*/  ISETP.GT.U32.AND P2, PT, R29.reuse, R10, PT ;  /* 0x0000000a1d00720c */ /* 0x040fe40003f44070 */
[C---:B------:R-:W-:Y:S02]  /*3c60*/  ISETP.GT.U32.AND P3, PT, R29.reuse, R9, PT ;  /* 0x000000091d00720c */ /* 0x040fe40003f64070 */
[C---:B------:R-:W-:Y:S02]  /*3c70*/  ISETP.GT.U32.AND P4, PT, R29.reuse, R8, PT ;  /* 0x000000081d00720c */ /* 0x040fe40003f84070 */
[C---:B------:R-:W-:Y:S01]  /*3c80*/  ISETP.GT.U32.AND P5, PT, R29.reuse, R7, PT ;  /* 0x000000071d00720c */ /* 0x040fe20003fa4070 */
[----:B------:R-:W-:Y:S01]  /*3c90*/  @!P6 IMAD.IADD R28, R28, 0x1, -R29 ;  /* 0x000000011c1ce824 */ /* 0x000fe200078e0a1d */
[----:B------:R-:W-:-:S02]  /*3ca0*/  ISETP.GT.U32.AND P6, PT, R29, R12, PT ;  /* 0x0000000c1d00720c */ /* 0x000fc40003fc4070 */
[----:B------:R-:W0:Y:S02]  /*3cb0*/  S2R R29, SR_TID.X ;  /* 0x00000000001d7919 */ /* 0x000e240000002100 */
[----:B0-----:R-:W-:-:S05]  /*3cc0*/  IMAD.SHL.U32 R29, R29, 0x100, RZ ;  /* 0x000001001d1d7824 */ /* 0x001fca00078e00ff */
[----:B------:R0:W-:Y:S02]  /*3cd0*/  STL [R1+0xfe0], R29 ;  /* 0x000fe01d01007387 */ /* 0x0001e40000100800 */
[----:B0-----:R-:W-:-:S05]  /*3ce0*/  IABS R29, c[0x0][0x17c] ;  /* 0x00005f00001d7a13 */ /* 0x001fca0000000000 */
[--C-:B------:R-:W-:Y:S02]  /*3cf0*/  @!P6 IMAD.IADD R12, R12, 0x1, -R29.reuse ;  /* 0x000000010c0ce824 */ /* 0x100fe400078e0a1d */
[--C-:B------:R-:W-:Y:S02]  /*3d00*/  @!P1 IMAD.IADD R11, R11, 0x1, -R29.reuse ;  /* 0x000000010b0b9824 */ /* 0x100fe400078e0a1d */
[--C-:B------:R-:W-:Y:S01]  /*3d10*/  @!P2 IMAD.IADD R10, R10, 0x1, -R29.reuse ;  /* 0x000000010a0aa824 */ /* 0x100fe200078e0a1d */
[----:B------:R0:W-:Y:S01]  /*3d20*/  STL [R1+0x14], R12 ;  /* 0x0000140c01007387 */ /* 0x0001e20000100800 */
[--C-:B------:R-:W-:Y:S02]  /*3d30*/  @!P3 IMAD.IADD R9, R9, 0x1, -R29.reuse ;  /* 0x000000010909b824 */ /* 0x100fe400078e0a1d */
[--C-:B------:R-:W-:Y:S01]  /*3d40*/  @!P4 IMAD.IADD R8, R8, 0x1, -R29.reuse ;  /* 0x000000010808c824 */ /* 0x100fe200078e0a1d */
[----:B0-----:R-:W2:Y:S04]  /*3d50*/  LDL.LU R12, [R1+0x125c] ;  /* 0x00125c00010c7983 */ /* 0x001ea80000300800 */
[----:B------:R0:W-:Y:S04]  /*3d60*/  STL [R1+0x10], R11 ;  /* 0x0000100b01007387 */ /* 0x0001e80000100800 */
[----:B0-----:R-:W3:Y:S04]  /*3d70*/  LDL.LU R11, [R1+0x1258] ;  /* 0x00125800010b7983 */ /* 0x001ee80000300800 */
[----:B------:R0:W-:Y:S04]  /*3d80*/  STL [R1+0xc], R10 ;  /* 0x00000c0a01007387 */ /* 0x0001e80000100800 */
[----:B0-----:R-:W4:Y:S04]  /*3d90*/  LDL.LU R10, [R1+0x1254] ;  /* 0x00125400010a7983 */ /* 0x001f280000300800 */
[----:B------:R0:W-:Y:S04]  /*3da0*/  STL [R1+0x8], R9 ;  /* 0x0000080901007387 */ /* 0x0001e80000100800 */
[----:B0-----:R-:W5:Y:S04]  /*3db0*/  LDL.LU R9, [R1+0x1250] ;  /* 0x0012500001097983 */ /* 0x001f680000300800 */
[----:B------:R0:W-:Y:S04]  /*3dc0*/  STL [R1+0x4], R8 ;  /* 0x0000040801007387 */ /* 0x0001e80000100800 */
[----:B0-----:R-:W3:Y:S01]  /*3dd0*/  LDL.LU R8, [R1+0x124c] ;  /* 0x00124c0001087983 */ /* 0x001ee20000300800 */
[----:B------:R-:W-:-:S05]  /*3de0*/  @!P5 IMAD.IADD R7, R7, 0x1, -R29 ;  /* 0x000000010707d824 */ /* 0x000fca00078e0a1d */
[----:B------:R0:W-:Y:S04]  /*3df0*/  STL [R1], R7 ;  /* 0x0000000701007387 */ /* 0x0001e80000100800 */
[----:B0-----:R-:W5:Y:S01]  /*3e00*/  LDL.LU R7, [R1+0x1248] ;  /* 0x0012480001077983 */ /* 0x001f620000300800 */
[----:B------:R-:W-:Y:S01]  /*3e10*/  @!P0 IMAD.IADD R6, R6, 0x1, -R29 ;  /* 0x0000000106068824 */ /* 0x000fe200078e0a1d */
[C---:B------:R-:W-:Y:S02]  /*3e20*/  ISETP.GT.U32.AND P0, PT, R29.reuse, R28, PT ;  /* 0x0000001c1d00720c */ /* 0x040fe40003f04070 */
[C---:B------:R-:W-:Y:S02]  /*3e30*/  ISETP.GT.U32.AND P1, PT, R29.reuse, R0, PT ;  /* 0x000000001d00720c */ /* 0x040fe40003f24070 */
[----:B------:R-:W-:-:S02]  /*3e40*/  ISETP.GT.U32.AND P2, PT, R29, R2, PT ;  /* 0x000000021d00720c */ /* 0x000fc40003f44070 */
[C---:B------:R-:W-:Y:S02]  /*3e50*/  ISETP.GT.U32.AND P3, PT, R29.reuse, R3, PT ;  /* 0x000000031d00720c */ /* 0x040fe40003f64070 */
[C---:B------:R-:W-:Y:S02]  /*3e60*/  ISETP.GT.U32.AND P4, PT, R29.reuse, R4, PT ;  /* 0x000000041d00720c */ /* 0x040fe40003f84070 */
[----:B------:R-:W-:-:S03]  /*3e70*/  ISETP.GT.U32.AND P5, PT, R29, R5, PT ;  /* 0x000000051d00720c */ /* 0x000fc60003fa4070 */
[--C-:B------:R-:W-:Y:S02]  /*3e80*/  @!P0 IMAD.IADD R28, R28, 0x1, -R29.reuse ;  /* 0x000000011c1c8824 */ /* 0x100fe400078e0a1d */
[--C-:B------:R-:W-:Y:S02]  /*3e90*/  @!P1 IMAD.IADD R0, R0, 0x1, -R29.reuse ;  /* 0x0000000100009824 */ /* 0x100fe400078e0a1d */
[--C-:B------:R-:W-:Y:S01]  /*3ea0*/  @!P2 IMAD.IADD R2, R2, 0x1, -R29.reuse ;  /* 0x000000010202a824 */ /* 0x100fe200078e0a1d */
[----:B------:R0:W-:Y:S01]  /*3eb0*/  STL [R1+0x1228], R28 ;  /* 0x0012281c01007387 */ /* 0x0001e20000100800 */
[--C-:B------:R-:W-:Y:S02]  /*3ec0*/  @!P3 IMAD.IADD R3, R3, 0x1, -R29.reuse ;  /* 0x000000010303b824 */ /* 0x100fe400078e0a1d */
[--C-:B------:R-:W-:Y:S02]  /*3ed0*/  @!P4 IMAD.IADD R4, R4, 0x1, -R29.reuse ;  /* 0x000000010404c824 */ /* 0x100fe400078e0a1d */
[----:B------:R-:W-:Y:S01]  /*3ee0*/  @!P5 IMAD.IADD R5, R5, 0x1, -R29 ;  /* 0x000000010505d824 */ /* 0x000fe200078e0a1d */
[----:B0-----:R-:W5:Y:S04]  /*3ef0*/  LDL R28, [R1+0x5c4] ;  /* 0x0005c400011c7983 */ /* 0x001f680000100800 */
[----:B------:R0:W-:Y:S04]  /*3f00*/  STL [R1+0x1224], R0 ;  /* 0x0012240001007387 */ /* 0x0001e80000100800 */
[----:B0-----:R-:W5:Y:S04]  /*3f10*/  LDL R0, [R1+0xfe0] ;  /* 0x000fe00001007983 */ /* 0x001f680000100800 */
[----:B------:R-:W-:Y:S04]  /*3f20*/  STL [R1+0x1220], R2 ;  /* 0x0012200201007387 */ /* 0x000fe80000100800 */
[----:B------:R0:W-:Y:S04]  /*3f30*/  STL [R1+0x121c], R3 ;  /* 0x00121c0301007387 */ /* 0x0001e80000100800 */
[----:B0-----:R-:W5:Y:S04]  /*3f40*/  LDL R3, [R1+0x678] ;  /* 0x0006780001037983 */ /* 0x001f680000100800 */
[----:B------:R-:W-:Y:S04]  /*3f50*/  STL [R1+0x122c], R4 ;  /* 0x00122c0401007387 */ /* 0x000fe80000100800 */
[----:B------:R0:W-:Y:S04]  /*3f60*/  STL [R1+0x1230], R5 ;  /* 0x0012300501007387 */ /* 0x0001e80000100800 */
[----:B0-----:R-:W5:Y:S01]  /*3f70*/  LDL.LU R5, [R1+0xa0] ;  /* 0x0000a00001057983 */ /* 0x001f620000300800 */
[----:B------:R-:W-:-:S13]  /*3f80*/  ISETP.GT.U32.AND P6, PT, R29, R6, PT ;  /* 0x000000061d00720c */ /* 0x000fda0003fc4070 */
[----:B------:R-:W-:Y:S01]  /*3f90*/  @!P6 IMAD.IADD R6, R6, 0x1, -R29 ;  /* 0x000000010606e824 */ /* 0x000fe200078e0a1d */
[----:B------:R-:W-:-:S13]  /*3fa0*/  ISETP.GT.U32.AND P6, PT, R29, R13, PT ;  /* 0x0000000d1d00720c */ /* 0x000fda0003fc4070 */
[----:B------:R-:W-:Y:S01]  /*3fb0*/  @!P6 IMAD.IADD R13, R13, 0x1, -R29 ;  /* 0x000000010d0de824 */ /* 0x000fe200078e0a1d */
[----:B------:R-:W-:Y:S01]  /*3fc0*/  IABS R2, R21 ;  /* 0x0000001500027213 */ /* 0x000fe20000000000 */
[----:B------:R-:W-:Y:S04]  /*3fd0*/  STL [R1+0x1218], R6 ;  /* 0x0012180601007387 */ /* 0x000fe80000100800 */
[----:B------:R-:W-:-:S04]  /*3fe0*/  IMAD.HI.U32 R27, R27, R2, RZ ;  /* 0x000000021b1b7227 */ /* 0x000fc800078e00ff */
[----:B------:R-:W-:-:S04]  /*3ff0*/  IMAD.MOV R27, RZ, RZ, -R27 ;  /* 0x000000ffff1b7224 */ /* 0x000fc800078e0a1b */
[C---:B------:R-:W-:Y:S01]  /*4000*/  IMAD R27, R29.reuse, R27, R2 ;  /* 0x0000001b1d1b7224 */ /* 0x040fe200078e0202 */
[C---:B--2---:R-:W-:Y:S02]  /*4010*/  ISETP.GT.U32.AND P5, PT, R29.reuse, R12, PT ;  /* 0x0000000c1d00720c */ /* 0x044fe40003fa4070 */
[----:B----4-:R-:W-:-:S11]  /*4020*/  ISETP.GT.U32.AND P3, PT, R29, R10, PT ;  /* 0x0000000a1d00720c */ /* 0x010fd60003f64070 */
[--C-:B------:R-:W-:Y:S02]  /*4030*/  @!P5 IMAD.IADD R12, R12, 0x1, -R29.reuse ;  /* 0x000000010c0cd824 */ /* 0x100fe400078e0a1d */
[----:B------:R-:W-:Y:S01]  /*4040*/  @!P3 IMAD.IADD R10, R10, 0x1, -R29 ;  /* 0x000000010a0ab824 */ /* 0x000fe200078e0a1d */
[C---:B------:R-:W-:Y:S02]  /*4050*/  ISETP.GT.U32.AND P3, PT, R29.reuse, R17, PT ;  /* 0x000000111d00720c */ /* 0x040fe40003f64070 */
[----:B---3--:R-:W-:-:S13]  /*4060*/  ISETP.GT.U32.AND P1, PT, R29, R8, PT ;  /* 0x000000081d00720c */ /* 0x008fda0003f24070 */
[----:B------:R-:W-:Y:S01]  /*4070*/  @!P1 IMAD.IADD R8, R8, 0x1, -R29 ;  /* 0x0000000108089824 */ /* 0x000fe200078e0a1d */
[----:B------:R-:W-:-:S04]  /*4080*/  ISETP.GT.U32.AND P1, PT, R29, R15, PT ;  /* 0x0000000f1d00720c */ /* 0x000fc80003f24070 */
[C---:B------:R-:W-:Y:S02]  /*4090*/  ISETP.GT.U32.AND P5, PT, R29.reuse, R8, PT ;  /* 0x000000081d00720c */ /* 0x040fe40003fa4070 */
[----:B-----5:R-:W-:Y:S01]  /*40a0*/  ISETP.GT.U32.AND P0, PT, R29, R7, PT ;  /* 0x000000071d00720c */ /* 0x020fe20003f04070 */
[----:B------:R-:W-:Y:S01]  /*40b0*/  @!P3 IMAD.IADD R17, R17, 0x1, -R29 ;  /* 0x000000011111b824 */ /* 0x000fe200078e0a1d */
[----:B------:R-:W-:-:S05]  /*40c0*/  ISETP.GT.U32.AND P3, PT, R29, R13, PT ;  /* 0x0000000d1d00720c */ /* 0x000fca0003f64070 */
[----:B------:R-:W-:Y:S01]  /*40d0*/  @!P1 IMAD.IADD R15, R15, 0x1, -R29 ;  /* 0x000000010f0f9824 */ /* 0x000fe200078e0a1d */
[----:B------:R-:W-:-:S03]  /*40e0*/  ISETP.GT.U32.AND P2, PT, R29, R9, PT ;  /* 0x000000091d00720c */ /* 0x000fc60003f44070 */
[--C-:B------:R-:W-:Y:S01]  /*40f0*/  @!P5 IMAD.IADD R8, R8, 0x1, -R29.reuse ;  /* 0x000000010808d824 */ /* 0x100fe200078e0a1d */
[C---:B------:R-:W-:Y:S02]  /*4100*/  ISETP.GT.U32.AND P5, PT, R29.reuse, R15, PT ;  /* 0x0000000f1d00720c */ /* 0x040fe40003fa4070 */
[----:B------:R-:W-:Y:S01]  /*4110*/  ISETP.GT.U32.AND P4, PT, R29, R11, PT ;  /* 0x0000000b1d00720c */ /* 0x000fe20003f84070 */
[--C-:B------:R-:W-:Y:S01]  /*4120*/  @!P0 IMAD.IADD R7, R7, 0x1, -R29.reuse ;  /* 0x0000000107078824 */ /* 0x100fe200078e0a1d */
[----:B------:R-:W-:Y:S01]  /*4130*/  ISETP.GT.U32.AND P0, PT, R29, R14, PT ;  /* 0x0000000e1d00720c */ /* 0x000fe20003f04070 */
[----:B------:R-:W-:Y:S01]  /*4140*/  @!P3 IMAD.IADD R13, R13, 0x1, -R29 ;  /* 0x000000010d0db824 */ /* 0x000fe200078e0a1d */
[----:B------:R-:W-:-:S03]  /*4150*/  ISETP.GT.U32.AND P3, PT, R29, R20, PT ;  /* 0x000000141d00720c */ /* 0x000fc60003f64070 */
[----:B------:R-:W-:-:S04]  /*4160*/  @!P2 IMAD.IADD R9, R9, 0x1, -R29 ;  /* 0x000000010909a824 */ /* 0x000fc800078e0a1d */
[--C-:B------:R-:W-:Y:S01]  /*4170*/  @!P5 IMAD.IADD R15, R15, 0x1, -R29.reuse ;  /* 0x000000010f0fd824 */ /* 0x100fe200078e0a1d */
[----:B------:R-:W-:Y:S01]  /*4180*/  ISETP.GT.U32.AND P5, PT, R29, R23, PT ;  /* 0x000000171d00720c */ /* 0x000fe20003fa4070 */
[--C-:B------:R-:W-:Y:S01]  /*4190*/  @!P4 IMAD.IADD R11, R11, 0x1, -R29.reuse ;  /* 0x000000010b0bc824 */ /* 0x100fe200078e0a1d */
[C---:B------:R-:W-:Y:S01]  /*41a0*/  ISETP.GT.U32.AND P4, PT, R29.reuse, R7, PT ;  /* 0x000000071d00720c */ /* 0x040fe20003f84070 */
[--C-:B------:R-:W-:Y:S01]  /*41b0*/  @!P0 IMAD.IADD R14, R14, 0x1, -R29.reuse ;  /* 0x000000010e0e8824 */ /* 0x100fe200078e0a1d */
[C---:B------:R-:W-:Y:S02]  /*41c0*/  ISETP.GT.U32.AND P6, PT, R29.reuse, R9, PT ;  /* 0x000000091d00720c */ /* 0x040fe40003fc4070 */
[C---:B------:R-:W-:Y:S01]  /*41d0*/  ISETP.GT.U32.AND P0, PT, R29.reuse, R10, PT ;  /* 0x0000000a1d00720c */ /* 0x040fe20003f04070 */
[----:B------:R-:W-:Y:S01]  /*41e0*/  @!P3 IMAD.IADD R20, R20, 0x1, -R29 ;  /* 0x000000011414b824 */ /* 0x000fe200078e0a1d */
[C---:B------:R-:W-:Y:S02]  /*41f0*/  ISETP.GT.U32.AND P1, PT, R29.reuse, R11, PT ;  /* 0x0000000b1d00720c */ /* 0x040fe40003f24070 */
[----:B------:R-:W-:-:S03]  /*4200*/  ISETP.GT.U32.AND P3, PT, R29, R26, PT ;  /* 0x0000001a1d00720c */ /* 0x000fc60003f64070 */
[--C-:B------:R-:W-:Y:S01]  /*4210*/  @!P5 IMAD.IADD R23, R23, 0x1, -R29.reuse ;  /* 0x000000011717d824 */ /* 0x100fe200078e0a1d */
[----:B------:R-:W-:Y:S01]  /*4220*/  ISETP.GT.U32.AND P5, PT, R29, R20, PT ;  /* 0x000000141d00720c */ /* 0x000fe20003fa4070 */
[--C-:B------:R-:W-:Y:S01]  /*4230*/  @!P4 IMAD.IADD R7, R7, 0x1, -R29.reuse ;  /* 0x000000010707c824 */ /* 0x100fe200078e0a1d */
[----:B------:R-:W-:Y:S01]  /*4240*/  LOP3.LUT R0, R0, 0x1000, RZ, 0xc0, !PT ;  /* 0x0000100000007812 */ /* 0x000fe200078ec0ff */
[--C-:B------:R-:W-:Y:S02]  /*4250*/  @!P6 IMAD.IADD R9, R9, 0x1, -R29.reuse ;  /* 0x000000010909e824 */ /* 0x100fe400078e0a1d */
[--C-:B------:R-:W-:Y:S01]  /*4260*/  @!P0 IMAD.IADD R10, R10, 0x1, -R29.reuse ;  /* 0x000000010a0a8824 */ /* 0x100fe200078e0a1d */
[----:B------:R-:W-:Y:S01]  /*4270*/  STL [R1+0x1234], R7 ;  /* 0x0012340701007387 */ /* 0x000fe20000100800 */
[----:B------:R-:W-:-:S03]  /*4280*/  @!P1 IMAD.IADD R11, R11, 0x1, -R29 ;  /* 0x000000010b0b9824 */ /* 0x000fc600078e0a1d */
[----:B------:R0:W-:Y:S01]  /*4290*/  STL [R1+0x1238], R8 ;  /* 0x0012380801007387 */ /* 0x0001e20000100800 */
[----:B------:R-:W-:-:S03]  /*42a0*/  @!P3 IMAD.IADD R26, R26, 0x1, -R29 ;  /* 0x000000011a1ab824 */ /* 0x000fc600078e0a1d */
[----:B------:R-:W-:Y:S01]  /*42b0*/  STL [R1+0x123c], R9 ;  /* 0x00123c0901007387 */ /* 0x000fe20000100800 */
[----:B------:R-:W-:-:S03]  /*42c0*/  @!P5 IMAD.IADD R20, R20, 0x1, -R29 ;  /* 0x000000011414d824 */ /* 0x000fc600078e0a1d */
[----:B------:R-:W-:Y:S01]  /*42d0*/  STL [R1+0x1240], R10 ;  /* 0x0012400a01007387 */ /* 0x000fe20000100800 */
[----:B------:R-:W-:-:S03]  /*42e0*/  ISETP.GE.AND P3, PT, R28, RZ, PT ;  /* 0x000000ff1c00720c */ /* 0x000fc60003f66270 */
[----:B------:R-:W-:Y:S01]  /*42f0*/  STL [R1+0x1244], R11 ;  /* 0x0012440b01007387 */ /* 0x000fe20000100800 */
[----:B------:R-:W-:-:S03]  /*4300*/  ISETP.GE.AND P5, PT, R3, RZ, PT ;  /* 0x000000ff0300720c */ /* 0x000fc60003fa6270 */
[----:B------:R-:W2:Y:S04]  /*4310*/  LDL R4, [R1+0x10d4] ;  /* 0x0010d40001047983 */ /* 0x000ea80000100800 */
[----:B------:R-:W3:Y:S01]  /*4320*/  LDL R2, [R1+0x10d8] ;  /* 0x0010d80001027983 */ /* 0x000ee20000100800 */
[----:B------:R-:W-:-:S03]  /*4330*/  IMAD.IADD R0, R0, 0x1, R5 ;  /* 0x0000000100007824 */ /* 0x000fc600078e0205 */
[----:B------:R-:W4:Y:S04]  /*4340*/  LDL R5, [R1+0x10dc] ;  /* 0x0010dc0001057983 */ /* 0x000f280000100800 */
[----:B------:R1:W-:Y:S04]  /*4350*/  STL [R1+0x384], R0 ;  /* 0x0003840001007387 */ /* 0x0003e80000100800 */
[----:B0-----:R-:W5:Y:S04]  /*4360*/  LDL R8, [R1+0x10d0] ;  /* 0x0010d00001087983 */ /* 0x001f680000100800 */
[----:B------:R-:W5:Y:S04]  /*4370*/  LDL R28, [R1+0x10c4] ;  /* 0x0010c400011c7983 */ /* 0x000f680000100800 */
[----:B-1----:R-:W5:Y:S04]  /*4380*/  LDL R0, [R1+0x10cc] ;  /* 0x0010cc0001007983 */ /* 0x002f680000100800 */
[----:B------:R-:W5:Y:S04]  /*4390*/  LDL R3, [R1+0x10c8] ;  /* 0x0010c80001037983 */ /* 0x000f680000100800 */
[----:B------:R-:W5:Y:S04]  /*43a0*/  LDL R6, [R1+0x10bc] ;  /* 0x0010bc0001067983 */ /* 0x000f680000100800 */
[----:B------:R-:W5:Y:S04]  /*43b0*/  LDL R7, [R1+0x10c0] ;  /* 0x0010c00001077983 */ /* 0x000f680000100800 */
[----:B------:R-:W5:Y:S04]  /*43c0*/  LDL.LU R11, [R1+0x94] ;  /* 0x00009400010b7983 */ /* 0x000f680000300800 */
[----:B------:R-:W5:Y:S01]  /*43d0*/  LDL.LU R10, [R1+0x90] ;  /* 0x00009000010a7983 */ /* 0x000f620000300800 */
[----:B------:R-:W-:-:S02]  /*43e0*/  ISETP.GT.U32.AND P2, PT, R29, R16, PT ;  /* 0x000000101d00720c */ /* 0x000fc40003f44070 */
[----:B------:R-:W-:-:S11]  /*43f0*/  ISETP.GT.U32.AND P4, PT, R29, R14, PT ;  /* 0x0000000e1d00720c */ /* 0x000fd60003f84070 */
[----:B------:R-:W-:Y:S01]  /*4400*/  @!P2 IMAD.IADD R16, R16, 0x1, -R29 ;  /* 0x000000011010a824 */ /* 0x000fe200078e0a1d */
[----:B------:R-:W-:-:S04]  /*4410*/  ISETP.GT.U32.AND P2, PT, R29, R12, PT ;  /* 0x0000000c1d00720c */ /* 0x000fc80003f44070 */
[C---:B------:R-:W-:Y:S01]  /*4420*/  ISETP.GT.U32.AND P0, PT, R29.reuse, R16, PT ;  /* 0x000000101d00720c */ /* 0x040fe20003f04070 */
[----:B------:R-:W-:Y:S01]  /*4430*/  @!P4 IMAD.IADD R14, R14, 0x1, -R29 ;  /* 0x000000010e0ec824 */ /* 0x000fe200078e0a1d */
[C---:B------:R-:W-:Y:S02]  /*4440*/  ISETP.GT.U32.AND P1, PT, R29.reuse, R18, PT ;  /* 0x000000121d00720c */ /* 0x040fe40003f24070 */
[----:B------:R-:W-:-:S05]  /*4450*/  ISETP.GT.U32.AND P4, PT, R29, R22, PT ;  /* 0x000000161d00720c */ /* 0x000fca0003f84070 */
[--C-:B------:R-:W-:Y:S01]  /*4460*/  @!P2 IMAD.IADD R12, R12, 0x1, -R29.reuse ;  /* 0x000000010c0ca824 */ /* 0x100fe200078e0a1d */
[C---:B------:R-:W-:Y:S02]  /*4470*/  ISETP.GT.U32.AND P2, PT, R29.reuse, R19, PT ;  /* 0x000000131d00720c */ /* 0x040fe40003f44070 */
[C---:B------:R-:W-:Y:S01]  /*4480*/  ISETP.GT.U32.AND P6, PT, R29.reuse, R17, PT ;  /* 0x000000111d00720c */ /* 0x040fe20003fc4070 */
[--C-:B------:R-:W-:Y:S01]  /*4490*/  @!P0 IMAD.IADD R16, R16, 0x1, -R29.reuse ;  /* 0x0000000110108824 */ /* 0x100fe200078e0a1d */
[C---:B------:R-:W-:Y:S01]  /*44a0*/  ISETP.GT.U32.AND P0, PT, R29.reuse, R24, PT ;  /* 0x000000181d00720c */ /* 0x040fe20003f04070 */
[--C-:B------:R-:W-:Y:S01]  /*44b0*/  @!P1 IMAD.IADD R18, R18, 0x1, -R29.reuse ;  /* 0x0000000112129824 */ /* 0x100fe200078e0a1d */
[C---:B------:R-:W-:Y:S01]  /*44c0*/  ISETP.GT.U32.AND P1, PT, R29.reuse, R25, PT ;  /* 0x000000191d00720c */ /* 0x040fe20003f24070 */
[----:B------:R-:W-:Y:S01]  /*44d0*/  @!P4 IMAD.IADD R22, R22, 0x1, -R29 ;  /* 0x000000011616c824 */ /* 0x000fe200078e0a1d */
[----:B------:R-:W-:-:S05]  /*44e0*/  ISETP.GT.U32.AND P4, PT, R29, R27, PT ;  /* 0x0000001b1d00720c */ /* 0x000fca0003f84070 */
[--C-:B------:R-:W-:Y:S02]  /*44f0*/  @!P2 IMAD.IADD R19, R19, 0x1, -R29.reuse ;  /* 0x000000011313a824 */ /* 0x100fe400078e0a1d */
[--C-:B------:R-:W-:Y:S01]  /*4500*/  @!P6 IMAD.IADD R17, R17, 0x1, -R29.reuse ;  /* 0x000000011111e824 */ /* 0x100fe200078e0a1d */
[C---:B------:R-:W-:Y:S01]  /*4510*/  ISETP.GT.U32.AND P6, PT, R29.reuse, R18, PT ;  /* 0x000000121d00720c */ /* 0x040fe20003fc4070 */
[--C-:B------:R-:W-:Y:S01]  /*4520*/  @!P0 IMAD.IADD R24, R24, 0x1, -R29.reuse ;  /* 0x0000000118188824 */ /* 0x100fe200078e0a1d */
[C---:B------:R-:W-:Y:S02]  /*4530*/  ISETP.GT.U32.AND P2, PT, R29.reuse, R19, PT ;  /* 0x000000131d00720c */ /* 0x040fe40003f44070 */
[----:B------:R-:W-:Y:S01]  /*4540*/  ISETP.GT.U32.AND P0, PT, R29, R22, PT ;  /* 0x000000161d00720c */ /* 0x000fe20003f04070 */
[--C-:B------:R-:W-:Y:S01]  /*4550*/  @!P1 IMAD.IADD R25, R25, 0x1, -R29.reuse ;  /* 0x0000000119199824 */ /* 0x100fe200078e0a1d */
[----:B------:R-:W-:Y:S01]  /*4560*/  ISETP.GT.U32.AND P1, PT, R29, R23, PT ;  /* 0x000000171d00720c */ /* 0x000fe20003f24070 */
[----:B------:R-:W-:Y:S01]  /*4570*/  @!P4 IMAD.IADD R27, R27, 0x1, -R29 ;  /* 0x000000011b1bc824 */ /* 0x000fe200078e0a1d */
[----:B------:R-:W-:-:S05]  /*4580*/  ISETP.GT.U32.AND P4, PT, R29, R26, PT ;  /* 0x0000001a1d00720c */ /* 0x000fca0003f84070 */
[--C-:B------:R-:W-:Y:S01]  /*4590*/  @!P6 IMAD.IADD R18, R18, 0x1, -R29.reuse ;  /* 0x000000011212e824 */ /* 0x100fe200078e0a1d */
[----:B------:R-:W-:Y:S01]  /*45a0*/  ISETP.GT.U32.AND P6, PT, R29, R24, PT ;  /* 0x000000181d00720c */ /* 0x000fe20003fc4070 */
[--C-:B------:R-:W-:Y:S01]  /*45b0*/  @!P2 IMAD.IADD R19, R19, 0x1, -R29.reuse ;  /* 0x000000011313a824 */ /* 0x100fe200078e0a1d */
[C---:B------:R-:W-:Y:S01]  /*45c0*/  ISETP.GT.U32.AND P2, PT, R29.reuse, R25, PT ;  /* 0x000000191d00720c */ /* 0x040fe20003f44070 */
[--C-:B------:R-:W-:Y:S01]  /*45d0*/  @!P0 IMAD.IADD R22, R22, 0x1, -R29.reuse ;  /* 0x0000000116168824 */ /* 0x100fe200078e0a1d */
[----:B------:R-:W-:Y:S01]  /*45e0*/  ISETP.GT.U32.AND P0, PT, R29, R27, PT ;  /* 0x0000001b1d00720c */ /* 0x000fe20003f04070 */
[--C-:B------:R-:W-:Y:S01]  /*45f0*/  @!P1 IMAD.IADD R23, R23, 0x1, -R29.reuse ;  /* 0x0000000117179824 */ /* 0x100fe200078e0a1d */
[----:B------:R-:W-:Y:S02]  /*4600*/  ISETP.NE.AND P1, PT, RZ, c[0x0][0x178], PT ;  /* 0x00005e00ff007a0c */ /* 0x000fe40003f25270 */
[----:B------:R-:W-:Y:S01]  /*4610*/  LOP3.LUT R9, RZ, c[0x0][0x178], RZ, 0x33, !PT ;  /* 0x00005e00ff097a12 */ /* 0x000fe200078e33ff */
[----:B------:R-:W-:-:S04]  /*4620*/  @!P4 IMAD.IADD R26, R26, 0x1, -R29 ;  /* 0x000000011a1ac824 */ /* 0x000fc800078e0a1d */
[--C-:B------:R-:W-:Y:S02]  /*4630*/  @!P6 IMAD.IADD R24, R24, 0x1, -R29.reuse ;  /* 0x000000011818e824 */ /* 0x100fe400078e0a1d */
[--C-:B------:R-:W-:Y:S02]  /*4640*/  @!P2 IMAD.IADD R25, R25, 0x1, -R29.reuse ;  /* 0x000000011919a824 */ /* 0x100fe400078e0a1d */
[----:B------:R-:W-:Y:S01]  /*4650*/  @!P0 IMAD.IADD R27, R27, 0x1, -R29 ;  /* 0x000000011b1b8824 */ /* 0x000fe200078e0a1d */
[----:B--2---:R-:W-:Y:S02]  /*4660*/  ISETP.GE.AND P6, PT, R4, RZ, PT ;  /* 0x000000ff0400720c */ /* 0x004fe40003fc6270 */
[----:B------:R-:W2:Y:S01]  /*4670*/  LDL R4, [R1+0x10b4] ;  /* 0x0010b40001047983 */ /* 0x000ea20000100800 */
[----:B---3--:R-:W-:-:S03]  /*4680*/  ISETP.GE.AND P2, PT, R2, RZ, PT ;  /* 0x000000ff0200720c */ /* 0x008fc60003f46270 */
[----:B------:R-:W3:Y:S01]  /*4690*/  LDL R2, [R1+0x10b8] ;  /* 0x0010b80001027983 */ /* 0x000ee20000100800 */
[----:B----4-:R-:W-:-:S03]  /*46a0*/  ISETP.GE.AND P0, PT, R5, RZ, PT ;  /* 0x000000ff0500720c */ /* 0x010fc60003f06270 */
[----:B------:R-:W4:Y:S01]  /*46b0*/  LDL R5, [R1+0x10b0] ;  /* 0x0010b00001057983 */ /* 0x000f220000100800 */
[----:B-----5:R-:W-:Y:S01]  /*46c0*/  ISETP.GE.AND P4, PT, R0, RZ, PT ;  /* 0x000000ff0000720c */ /* 0x020fe20003f86270 */
[----:B------:R-:W-:Y:S02]  /*46d0*/  @!P3 IMAD.MOV R11, RZ, RZ, -R11 ;  /* 0x000000ffff0bb224 */ /* 0x000fe400078e0a0b */
[----:B------:R-:W-:-:S03]  /*46e0*/  @!P5 IMAD.MOV R10, RZ, RZ, -R10 ;  /* 0x000000ffff0ad224 */ /* 0x000fc600078e0a0a */
[C---:B------:R-:W-:Y:S02]  /*46f0*/  SEL R29, R9.reuse, R11, !P1 ;  /* 0x0000000b091d7207 */ /* 0x040fe40004800000 */
[----:B------:R-:W5:Y:S01]  /*4700*/  LDL.LU R11, [R1+0x1244] ;  /* 0x00124400010b7983 */ /* 0x000f620000300800 */
[----:B------:R-:W-:-:S03]  /*4710*/  SEL R9, R9, R10, !P1 ;  /* 0x0000000a09097207 */ /* 0x000fc60004800000 */
[----:B------:R-:W2:Y:S04]  /*4720*/  LDL.LU R10, [R1+0x1240] ;  /* 0x00124000010a7983 */ /* 0x000ea80000300800 */
[----:B------:R-:W-:Y:S04]  /*4730*/  STL [R1+0xc0], R29 ;  /* 0x0000c01d01007387 */ /* 0x000fe80000100800 */
[----:B------:R-:W2:Y:S04]  /*4740*/  LDL R0, [R1+0x10ac] ;  /* 0x0010ac0001007983 */ /* 0x000ea80000100800 */
[----:B------:R0:W-:Y:S04]  /*4750*/  STL [R1+0xbc], R9 ;  /* 0x0000bc0901007387 */ /* 0x0001e80000100800 */
[----:B0-----:R-:W2:Y:S01]  /*4760*/  LDL.LU R9, [R1+0x8c] ;  /* 0x00008c0001097983 */ /* 0x001ea20000300800 */
[----:B------:R-:W-:-:S02]  /*4770*/  ISETP.GE.AND P3, PT, R28, RZ, PT ;  /* 0x000000ff1c00720c */ /* 0x000fc40003f66270 */
[----:B------:R-:W-:Y:S01]  /*4780*/  ISETP.GE.AND P1, PT, R8, RZ, PT ;  /* 0x000000ff0800720c */ /* 0x000fe20003f26270 */
[----:B------:R-:W3:Y:S01]  /*4790*/  LDL R28, [R1+0x10a8] ;  /* 0x0010a800011c7983 */ /* 0x000ee20000100800 */
[----:B------:R-:W-:-:S03]  /*47a0*/  ISETP.GE.AND P5, PT, R3, RZ, PT ;  /* 0x000000ff0300720c */ /* 0x000fc60003fa6270 */
[----:B------:R-:W3:Y:S04]  /*47b0*/  LDL.LU R8, [R1+0x88] ;  /* 0x0000880001087983 */ /* 0x000ee80000300800 */
[----:B------:R-:W3:Y:S01]  /*47c0*/  LDL R3, [R1+0x10a4] ;  /* 0x0010a40001037983 */ /* 0x000ee20000100800 */
[----:B--2---:R-:W-:-:S05]  /*47d0*/  @!P6 IMAD.MOV R9, RZ, RZ, -R9 ;  /* 0x000000ffff09e224 */ /* 0x004fca00078e0a09 */
[----:B------:R0:W-:Y:S04]  /*47e0*/  STL [R1+0x8c], R9 ;  /* 0x00008c0901007387 */ /* 0x0001e80000100800 */
[----:B0-----:R-:W2:Y:S01]  /*47f0*/  LDL.LU R9, [R1+0x84] ;  /* 0x0000840001097983 */ /* 0x001ea20000300800 */
[----:B---3--:R-:W-:Y:S01]  /*4800*/  @!P2 IMAD.MOV R8, RZ, RZ, -R8 ;  /* 0x000000ffff08a224 */ /* 0x008fe200078e0a08 */
[----:B------:R-:W-:Y:S02]  /*4810*/  ISETP.GE.AND P2, PT, R6, RZ, PT ;  /* 0x000000ff0600720c */ /* 0x000fe40003f46270 */
[----:B------:R-:W3:Y:S04]  /*4820*/  LDL R6, [R1+0x10a0] ;  /* 0x0010a00001067983 */ /* 0x000ee80000100800 */
[----:B------:R0:W-:Y:S04]  /*4830*/  STL [R1+0x88], R8 ;  /* 0x0000880801007387 */ /* 0x0001e80000100800 */
[----:B0-----:R-:W3:Y:S01]  /*4840*/  LDL.LU R8, [R1+0x80] ;  /* 0x0000800001087983 */ /* 0x001ee20000300800 */
[----:B--2---:R-:W-:Y:S01]  /*4850*/  @!P0 IMAD.MOV R9, RZ, RZ, -R9 ;  /* 0x000000ffff098224 */ /* 0x004fe200078e0a09 */
[----:B------:R-:W-:-:S02]  /*4860*/  ISETP.GE.AND P0, PT, R7, RZ, PT ;  /* 0x000000ff0700720c */ /* 0x000fc40003f06270 */
[----:B------:R-:W2:Y:S04]  /*4870*/  LDL R7, [R1+0x109c] ;  /* 0x00109c0001077983 */ /* 0x000ea80000100800 */
[----:B------:R0:W-:Y:S04]  /*4880*/  STL [R1+0x84], R9 ;  /* 0x0000840901007387 */ /* 0x0001e80000100800 */
[----:B0-----:R-:W2:Y:S01]  /*4890*/  LDL.LU R9, [R1+0x7c] ;  /* 0x00007c0001097983 */ /* 0x001ea20000300800 */
[----:B---3--:R-:W-:Y:S01]  /*48a0*/  @!P4 IMAD.MOV R8, RZ, RZ, -R8 ;  /* 0x000000ffff08c224 */ /* 0x008fe200078e0a08 */
[----:B------:R-:W-:-:S02]  /*48b0*/  ISETP.GE.AND P4, PT, R2, RZ, PT ;  /* 0x000000ff0200720c */ /* 0x000fc40003f86270 */
        /* <DEDUP_REMOVED lines=9> */
[----:B----4-:R-:W-:-:S02]  /*4950*/  ISETP.GE.AND P3, PT, R5, RZ, PT ;  /* 0x000000ff0500720c */ /* 0x010fc40003f66270 */
[----:B------:R-:W3:Y:S04]  /*4960*/  LDL R5, [R1+0x1090] ;  /* 0x0010900001057983 */ /* 0x000ee80000100800 */
[----:B------:R0:W-:Y:S04]  /*4970*/  STL [R1+0x78], R8 ;  /* 0x0000780801007387 */ /* 0x0001e80000100800 */
[----:B0-----:R-:W4:Y:S01]  /*4980*/  LDL.LU R8, [R1+0x70] ;  /* 0x0000700001087983 */ /* 0x001f220000300800 */
[----:B--2---:R-:W-:Y:S01]  /*4990*/  @!P5 IMAD.MOV R9, RZ, RZ, -R9 ;  /* 0x000000ffff09d224 */ /* 0x004fe200078e0a09 */
[----:B------:R-:W-:-:S02]  /*49a0*/  ISETP.GE.AND P5, PT, R0, RZ, PT ;  /* 0x000000ff0000720c */ /* 0x000fc40003fa6270 */
[----:B------:R-:W2:Y:S04]  /*49b0*/  LDL R0, [R1+0x108c] ;  /* 0x00108c0001007983 */ /* 0x000ea80000100800 */
[----:B------:R0:W-:Y:S04]  /*49c0*/  STL [R1+0x74], R9 ;  /* 0x0000740901007387 */ /* 0x0001e80000100800 */
[----:B0-----:R-:W2:Y:S01]  /*49d0*/  LDL.LU R9, [R1+0x6c] ;  /* 0x00006c0001097983 */ /* 0x001ea20000300800 */
[----:B----4-:R-:W-:Y:S01]  /*49e0*/  @!P2 IMAD.MOV R8, RZ, RZ, -R8 ;  /* 0x000000ffff08a224 */ /* 0x010fe200078e0a08 */
[----:B------:R-:W-:-:S02]  /*49f0*/  ISETP.GE.AND P2, PT, R28, RZ, PT ;  /* 0x000000ff1c00720c */ /* 0x000fc40003f46270 */
[----:B------:R-:W4:Y:S04]  /*4a00*/  LDL R28, [R1+0x1088] ;  /* 0x00108800011c7983 */ /* 0x000f280000100800 */
        /* <DEDUP_REMOVED lines=32> */
[----:B--2---:R-:W-:-:S05]  /*4c10*/  @!P0 IMAD.MOV R9, RZ, RZ, -R9 ;  /* 0x000000ffff098224 */ /* 0x004fca00078e0a09 */
[----:B------:R0:W-:Y:S04]  /*4c20*/  STL [R1+0x54], R9 ;  /* 0x0000540901007387 */ /* 0x0001e80000100800 */
[----:B0-----:R-:W2:Y:S01]  /*4c30*/  LDL.LU R9, [R1+0x4c] ;  /* 0x00004c0001097983 */ /* 0x001ea20000300800 */
[----:B---3--:R-:W-:Y:S01]  /*4c40*/  @!P4 IMAD.MOV R8, RZ, RZ, -R8 ;  /* 0x000000ffff08c224 */ /* 0x008fe200078e0a08 */
[----:B------:R-:W-:Y:S02]  /*4c50*/  ISETP.GE.AND P0, PT, R0, RZ, PT ;  /* 0x000000ff0000720c */ /* 0x000fe40003f06270 */
[----:B------:R-:W3:Y:S01]  /*4c60*/  LDL R0, [R1+0x1070] ;  /* 0x0010700001007983 */ /* 0x000ee20000100800 */
[----:B----4-:R-:W-:-:S03]  /*4c70*/  ISETP.GE.AND P4, PT, R28, RZ, PT ;  /* 0x000000ff1c00720c */ /* 0x010fc60003f86270 */
[----:B------:R0:W-:Y:S04]  /*4c80*/  STL [R1+0x50], R8 ;  /* 0x0000500801007387 */ /* 0x0001e80000100800 */
[----:B0-----:R-:W4:Y:S04]  /*4c90*/  LDL.LU R8, [R1+0x48] ;  /* 0x0000480001087983 */ /* 0x001f280000300800 */
[----:B------:R-:W3:Y:S01]  /*4ca0*/  LDL R28, [R1+0x1068] ;  /* 0x00106800011c7983 */ /* 0x000ee20000100800 */
[----:B--2---:R-:W-:Y:S01]  /*4cb0*/  @!P1 IMAD.MOV R9, RZ, RZ, -R9 ;  /* 0x000000ffff099224 */ /* 0x004fe200078e0a09 */
[----:B------:R-:W-:-:S02]  /*4cc0*/  ISETP.GE.AND P1, PT, R3, RZ, PT ;  /* 0x000000ff0300720c */ /* 0x000fc40003f26270 */
[----:B------:R-:W2:Y:S04]  /*4cd0*/  LDL.LU R3, [R1+0x44] ;  /* 0x0000440001037983 */ /* 0x000ea80000300800 */
[----:B------:R0:W-:Y:S04]  /*4ce0*/  STL [R1+0x4c], R9 ;  /* 0x00004c0901007387 */ /* 0x0001e80000100800 */
[----:B0-----:R-:W3:Y:S01]  /*4cf0*/  LDL R9, [R1+0x1064] ;  /* 0x0010640001097983 */ /* 0x001ee20000100800 */
[----:B----4-:R-:W-:Y:S01]  /*4d00*/  @!P3 IMAD.MOV R8, RZ, RZ, -R8 ;  /* 0x000000ffff08b224 */ /* 0x010fe200078e0a08 */
[----:B------:R-:W-:-:S02]  /*4d10*/  ISETP.GE.AND P3, PT, R6, RZ, PT ;  /* 0x000000ff0600720c */ /* 0x000fc40003f66270 */
[----:B------:R-:W4:Y:S04]  /*4d20*/  LDL.LU R6, [R1+0x40] ;  /* 0x0000400001067983 */ /* 0x000f280000300800 */
[----:B------:R-:W-:Y:S01]  /*4d30*/  STL [R1+0x48], R8 ;  /* 0x0000480801007387 */ /* 0x000fe20000100800 */
[----:B--2---:R-:W-:Y:S01]  /*4d40*/  @!P5 IMAD.MOV R3, RZ, RZ, -R3 ;  /* 0x000000ffff03d224 */ /* 0x004fe200078e0a03 */
[----:B------:R-:W-:-:S04]  /*4d50*/  ISETP.GE.AND P5, PT, R7, RZ, PT ;  /* 0x000000ff0700720c */ /* 0x000fc80003fa6270 */
[----:B------:R0:W-:Y:S04]  /*4d60*/  STL [R1+0x44], R3 ;  /* 0x0000440301007387 */ /* 0x0001e80000100800 */
[----:B0-----:R-:W2:Y:S04]  /*4d70*/  LDL R3, [R1+0x1060] ;  /* 0x0010600001037983 */ /* 0x001ea80000100800 */
[----:B------:R-:W2:Y:S01]  /*4d80*/  LDL.LU R7, [R1+0x3c] ;  /* 0x00003c0001077983 */ /* 0x000ea20000300800 */
[----:B----4-:R-:W-:Y:S01]  /*4d90*/  @!P2 IMAD.MOV R6, RZ, RZ, -R6 ;  /* 0x000000ffff06a224 */ /* 0x010fe200078e0a06 */
[----:B------:R-:W-:-:S02]  /*4da0*/  ISETP.GE.AND P2, PT, R2, RZ, PT ;  /* 0x000000ff0200720c */ /* 0x000fc40003f46270 */
[----:B------:R-:W4:Y:S04]  /*4db0*/  LDL R8, [R1+0x105c] ;  /* 0x00105c0001087983 */ /* 0x000f280000100800 */
[----:B------:R-:W3:Y:S04]  /*4dc0*/  LDL R2, [R1+0x1058] ;  /* 0x0010580001027983 */ /* 0x000ee80000100800 */
[----:B------:R0:W-:Y:S04]  /*4dd0*/  STL [R1+0x40], R6 ;  /* 0x0000400601007387 */ /* 0x0001e80000100800 */
[----:B0-----:R-:W3:Y:S01]  /*4de0*/  LDL.LU R6, [R1+0x38] ;  /* 0x0000380001067983 */ /* 0x001ee20000300800 */
[----:B--2---:R-:W-:Y:S01]  /*4df0*/  @!P0 IMAD.MOV R7, RZ, RZ, -R7 ;  /* 0x000000ffff078224 */ /* 0x004fe200078e0a07 */
[----:B------:R-:W-:-:S04]  /*4e00*/  ISETP.GE.AND P0, PT, R4, RZ, PT ;  /* 0x000000ff0400720c */ /* 0x000fc80003f06270 */
[----:B------:R0:W-:Y:S04]  /*4e10*/  STL [R1+0x3c], R7 ;  /* 0x00003c0701007387 */ /* 0x0001e80000100800 */
[----:B0-----:R-:W2:Y:S04]  /*4e20*/  LDL R7, [R1+0x1054] ;  /* 0x0010540001077983 */ /* 0x001ea80000100800 */
[----:B------:R-:W2:Y:S01]  /*4e30*/  LDL.LU R4, [R1+0x34] ;  /* 0x0000340001047983 */ /* 0x000ea20000300800 */
[----:B---3--:R-:W-:Y:S01]  /*4e40*/  @!P4 IMAD.MOV R6, RZ, RZ, -R6 ;  /* 0x000000ffff06c224 */ /* 0x008fe200078e0a06 */
[----:B------:R-:W-:-:S02]  /*4e50*/  ISETP.GE.AND P4, PT, R5, RZ, PT ;  /* 0x000000ff0500720c */ /* 0x000fc40003f86270 */
[----:B------:R-:W3:Y:S04]  /*4e60*/  LDL R5, [R1+0x1050] ;  /* 0x0010500001057983 */ /* 0x000ee80000100800 */
[----:B------:R-:W3:Y:S04]  /*4e70*/  LDL.LU R29, [R1+0x30] ;  /* 0x00003000011d7983 */ /* 0x000ee80000300800 */
[----:B------:R-:W-:Y:S01]  /*4e80*/  STL [R1+0x38], R6 ;  /* 0x0000380601007387 */ /* 0x000fe20000100800 */
        /* <DEDUP_REMOVED lines=17> */
[----:B------:R-:W-:-:S04]  /*4fa0*/  ISETP.GE.AND P2, PT, R3, RZ, PT ;  /* 0x000000ff0300720c */ /* 0x000fc80003f46270 */
[----:B------:R0:W-:Y:S04]  /*4fb0*/  STL [R1+0x28], R29 ;  /* 0x0000281d01007387 */ /* 0x0001e80000100800 */
[----:B0-----:R-:W3:Y:S04]  /*4fc0*/  LDL R29, [R1+0x103c] ;  /* 0x00103c00011d7983 */ /* 0x001ee80000100800 */
[----:B------:R-:W3:Y:S01]  /*4fd0*/  LDL.LU R3, [R1+0x20] ;  /* 0x0000200001037983 */ /* 0x000ee20000300800 */
[----:B--2---:R-:W-:Y:S01]  /*4fe0*/  @!P0 IMAD.MOV R9, RZ, RZ, -R9 ;  /* 0x000000ffff098224 */ /* 0x004fe200078e0a09 */
[----:B----4-:R-:W-:-:S04]  /*4ff0*/  ISETP.GE.AND P0, PT, R8, RZ, PT ;  /* 0x000000ff0800720c */ /* 0x010fc80003f06270 */
[----:B------:R0:W-:Y:S04]  /*5000*/  STL [R1+0x24], R9 ;  /* 0x0000240901007387 */ /* 0x0001e80000100800 */
[----:B0-----:R-:W2:Y:S04]  /*5010*/  LDL.LU R9, [R1+0x123c] ;  /* 0x00123c0001097983 */ /* 0x001ea80000300800 */
[----:B------:R-:W4:Y:S01]  /*5020*/  LDL.LU R8, [R1+0x1c] ;  /* 0x00001c0001087983 */ /* 0x000f220000300800 */
[----:B---3--:R-:W-:Y:S01]  /*5030*/  @!P4 IMAD.MOV R3, RZ, RZ, -R3 ;  /* 0x000000ffff03c224 */ /* 0x008fe200078e0a03 */
[----:B------:R-:W-:-:S04]  /*5040*/  ISETP.GE.AND P4, PT, R2, RZ, PT ;  /* 0x000000ff0200720c */ /* 0x000fc80003f86270 */
[----:B------:R0:W-:Y:S04]  /*5050*/  STL [R1+0x20], R3 ;  /* 0x0000200301007387 */ /* 0x0001e80000100800 */
[----:B0-----:R-:W3:Y:S04]  /*5060*/  LDL.LU R3, [R1+0x18] ;  /* 0x0000180001037983 */ /* 0x001ee80000300800 */
[----:B------:R-:W2:Y:S01]  /*5070*/  LDL R2, [R1+0x1034] ;  /* 0x0010340001027983 */ /* 0x000ea20000100800 */
[----:B----4-:R-:W-:Y:S01]  /*5080*/  @!P1 IMAD.MOV R8, RZ, RZ, -R8 ;  /* 0x000000ffff089224 */ /* 0x010fe200078e0a08 */
[----:B------:R-:W-:-:S04]  /*5090*/  ISETP.GE.AND P1, PT, R7, RZ, PT ;  /* 0x000000ff0700720c */ /* 0x000fc80003f26270 */
[----:B------:R0:W-:Y:S04]  /*50a0*/  STL [R1+0x1c], R8 ;  /* 0x00001c0801007387 */ /* 0x0001e80000100800 */
[----:B0-----:R-:W4:Y:S04]  /*50b0*/  LDL.LU R8, [R1+0x1238] ;  /* 0x0012380001087983 */ /* 0x001f280000300800 */
[----:B------:R-:W2:Y:S01]  /*50c0*/  LDL.LU R7, [R1+0x14] ;  /* 0x0000140001077983 */ /* 0x000ea20000300800 */
[----:B---3--:R-:W-:Y:S01]  /*50d0*/  @!P3 IMAD.MOV R3, RZ, RZ, -R3 ;  /* 0x000000ffff03b224 */ /* 0x008fe200078e0a03 */
[----:B------:R-:W-:-:S04]  /*50e0*/  ISETP.GE.AND P3, PT, R5, RZ, PT ;  /* 0x000000ff0500720c */ /* 0x000fc80003f66270 */
[----:B------:R0:W-:Y:S04]  /*50f0*/  STL [R1+0x18], R3 ;  /* 0x0000180301007387 */ /* 0x0001e80000100800 */
[----:B0-----:R-:W3:Y:S04]  /*5100*/  LDL R3, [R1+0x1030] ;  /* 0x0010300001037983 */ /* 0x001ee80000100800 */
[----:B------:R-:W3:Y:S01]  /*5110*/  LDL.LU R5, [R1+0x10] ;  /* 0x0000100001057983 */ /* 0x000ee20000300800 */
[----:B--2---:R-:W-:Y:S01]  /*5120*/  @!P5 IMAD.MOV R7, RZ, RZ, -R7 ;  /* 0x000000ffff07d224 */ /* 0x004fe200078e0a07 */
[----:B------:R-:W-:-:S04]  /*5130*/  ISETP.GE.AND P5, PT, R4, RZ, PT ;  /* 0x000000ff0400720c */ /* 0x000fc80003fa6270 */
[----:B------:R0:W-:Y:S04]  /*5140*/  STL [R1+0x14], R7 ;  /* 0x0000140701007387 */ /* 0x0001e80000100800 */
[----:B0-----:R-:W2:Y:S04]  /*5150*/  LDL.LU R7, [R1+0x1234] ;  /* 0x0012340001077983 */ /* 0x001ea80000300800 */
[----:B------:R-:W2:Y:S01]  /*5160*/  LDL.LU R4, [R1+0xc] ;  /* 0x00000c0001047983 */ /* 0x000ea20000300800 */
[----:B---3--:R-:W-:Y:S01]  /*5170*/  @!P2 IMAD.MOV R5, RZ, RZ, -R5 ;  /* 0x000000ffff05a224 */ /* 0x008fe200078e0a05 */
[----:B------:R-:W-:-:S04]  /*5180*/  ISETP.GE.AND P2, PT, R6, RZ, PT ;  /* 0x000000ff0600720c */ /* 0x000fc80003f46270 */
[----:B------:R0:W-:Y:S04]  /*5190*/  STL [R1+0x10], R5 ;  /* 0x0000100501007387 */ /* 0x0001e80000100800 */
[----:B0-----:R-:W3:Y:S04]  /*51a0*/  LDL.LU R5, [R1+0x1230] ;  /* 0x0012300001057983 */ /* 0x001ee80000300800 */
[----:B------:R-:W3:Y:S01]  /*51b0*/  LDL.LU R6, [R1+0x8] ;  /* 0x0000080001067983 */ /* 0x000ee20000300800 */
[----:B--2---:R-:W-:Y:S01]  /*51c0*/  @!P0 IMAD.MOV R4, RZ, RZ, -R4 ;  /* 0x000000ffff048224 */ /* 0x004fe200078e0a04 */
[----:B------:R-:W-:-:S04]  /*51d0*/  ISETP.GE.AND P0, PT, R28, RZ, PT ;  /* 0x000000ff1c00720c */ /* 0x000fc80003f06270 */
[----:B------:R0:W-:Y:S04]  /*51e0*/  STL [R1+0xc], R4 ;  /* 0x00000c0401007387 */ /* 0x0001e80000100800 */
[----:B0-----:R-:W2:Y:S04]  /*51f0*/  LDL.LU R4, [R1+0x122c] ;  /* 0x00122c0001047983 */ /* 0x001ea80000300800 */
[----:B------:R-:W2:Y:S01]  /*5200*/  LDL.LU R28, [R1+0x4] ;  /* 0x00000400011c7983 */ /* 0x000ea20000300800 */
[----:B---3--:R-:W-:Y:S01]  /*5210*/  @!P4 IMAD.MOV R6, RZ, RZ, -R6 ;  /* 0x000000ffff06c224 */ /* 0x008fe200078e0a06 */
[----:B------:R-:W-:-:S02]  /*5220*/  ISETP.GE.AND P4, PT, R0, RZ, PT ;  /* 0x000000ff0000720c */ /* 0x000fc40003f86270 */
[----:B------:R-:W3:Y:S04]  /*5230*/  LDL.LU R0, [R1] ;  /* 0x0000000001007983 */ /* 0x000ee80000300800 */
[----:B------:R0:W-:Y:S04]  /*5240*/  STL [R1+0x8], R6 ;  /* 0x0000080601007387 */ /* 0x0001e80000100800 */
[----:B0-----:R-:W4:Y:S01]  /*5250*/  LDL R6, [R1+0x1024] ;  /* 0x0010240001067983 */ /* 0x001f220000100800 */
[----:B--2---:R-:W-:-:S05]  /*5260*/  @!P1 IMAD.MOV R28, RZ, RZ, -R28 ;  /* 0x000000ffff1c9224 */ /* 0x004fca00078e0a1c */
[----:B------:R0:W-:Y:S04]  /*5270*/  STL [R1+0x4], R28 ;  /* 0x0000041c01007387 */ /* 0x0001e80000100800 */
[----:B0-----:R-:W2:Y:S01]  /*5280*/  LDL.LU R28, [R1+0x1228] ;  /* 0x00122800011c7983 */ /* 0x001ea20000300800 */
[----:B---3--:R-:W-:Y:S01]  /*5290*/  @!P3 IMAD.MOV R0, RZ, RZ, -R0 ;  /* 0x000000ffff00b224 */ /* 0x008fe200078e0a00 */
[----:B------:R-:W-:Y:S01]  /*52a0*/  ISETP.GE.AND P1, PT, R29, RZ, PT ;  /* 0x000000ff1d00720c */ /* 0x000fe20003f26270 */
[----:B--2---:R-:W-:Y:S02]  /*52b0*/  IMAD.MOV.U32 R29, RZ, RZ, R28 ;  /* 0x000000ffff1d7224 */ /* 0x004fe400078e001c */
[----:B------:R-:W2:Y:S04]  /*52c0*/  LDL R28, [R1+0x1038] ;  /* 0x00103800011c7983 */ /* 0x000ea80000100800 */
[----:B------:R0:W-:Y:S04]  /*52d0*/  STL [R1], R0 ;  /* 0x0000000001007387 */ /* 0x0001e80000100800 */
[----:B0-----:R-:W3:Y:S01]  /*52e0*/  LDL.LU R0, [R1+0x1224] ;  /* 0x0012240001007983 */ /* 0x001ee20000300800 */
[----:B------:R-:W-:Y:S01]  /*52f0*/  @!P5 IMAD.MOV R29, RZ, RZ, -R29 ;  /* 0x000000ffff1dd224 */ /* 0x000fe200078e0a1d */
[----:B------:R-:W-:-:S02]  /*5300*/  ISETP.GE.AND P5, PT, R2, RZ, PT ;  /* 0x000000ff0200720c */ /* 0x000fc40003fa6270 */
[----:B--2---:R-:W-:Y:S01]  /*5310*/  ISETP.GE.AND P3, PT, R28, RZ, PT ;  /* 0x000000ff1c00720c */ /* 0x004fe20003f66270 */
[----:B---3--:R-:W-:Y:S02]  /*5320*/  IMAD.MOV.U32 R28, RZ, RZ, R0 ;  /* 0x000000ffff1c7224 */ /* 0x008fe400078e0000 */
[----:B------:R-:W2:Y:S02]  /*5330*/  LDL R0, [R1+0x1020] ;  /* 0x0010200001007983 */ /* 0x000ea40000100800 */
[----:B------:R-:W-:Y:S02]  /*5340*/  @!P2 IMAD.MOV R28, RZ, RZ, -R28 ;  /* 0x000000ffff1ca224 */ /* 0x000fe400078e0a1c */
[----:B------:R0:W-:Y:S01]  /*5350*/  STL [R1+0x1198], R29 ;  /* 0x0011981d01007387 */ /* 0x0001e20000100800 */
[----:B------:R-:W-:-:S03]  /*5360*/  ISETP.GE.AND P2, PT, R3, RZ, PT ;  /* 0x000000ff0300720c */ /* 0x000fc60003f46270 */
[----:B0-----:R-:W3:Y:S04]  /*5370*/  LDL R29, [R1+0x1028] ;  /* 0x00102800011d7983 */ /* 0x001ee80000100800 */
[----:B------:R-:W2:Y:S04]  /*5380*/  LDL.LU R2, [R1+0x1220] ;  /* 0x0012200001027983 */ /* 0x000ea80000300800 */
[----:B------:R0:W-:Y:S04]  /*5390*/  STL [R1+0x119c], R28 ;  /* 0x00119c1c01007387 */ /* 0x0001e80000100800 */
[----:B0-----:R-:W3:Y:S04]  /*53a0*/  LDL R28, [R1+0x102c] ;  /* 0x00102c00011c7983 */ /* 0x001ee80000100800 */
[----:B------:R-:W5:Y:S01]  /*53b0*/  LDL.LU R3, [R1+0x121c] ;  /* 0x00121c0001037983 */ /* 0x000f620000300800 */
[----:B------:R-:W-:Y:S01]  /*53c0*/  @!P1 IMAD.MOV R4, RZ, RZ, -R4 ;  /* 0x000000ffff049224 */ /* 0x000fe200078e0a04 */
[----:B----4-:R-:W-:Y:S01]  /*53d0*/  ISETP.GE.AND P1, PT, R6, RZ, PT ;  /* 0x000000ff0600720c */ /* 0x010fe20003f26270 */
[----:B--2---:R-:W-:-:S05]  /*53e0*/  @!P0 IMAD.MOV R2, RZ, RZ, -R2 ;  /* 0x000000ffff028224 */ /* 0x004fca00078e0a02 */
[----:B------:R0:W-:Y:S01]  /*53f0*/  STL [R1+0x11a0], R2 ;  /* 0x0011a00201007387 */ /* 0x0001e20000100800 */
[----:B---3--:R-:W-:-:S03]  /*5400*/  ISETP.GE.AND P0, PT, R28, RZ, PT ;  /* 0x000000ff1c00720c */ /* 0x008fc60003f06270 */
[----:B0-----:R-:W2:Y:S01]  /*5410*/  LDL R2, [R1+0x1014] ;  /* 0x0010140001027983 */ /* 0x001ea20000100800 */
[----:B-----5:R-:W-:-:S03]  /*5420*/  @!P4 IMAD.MOV R3, RZ, RZ, -R3 ;  /* 0x000000ffff03c224 */ /* 0x020fc600078e0a03 */
[----:B------:R-:W3:Y:S01]  /*5430*/  LDL R28, [R1+0x1010] ;  /* 0x00101000011c7983 */ /* 0x000ee20000100800 */
[----:B------:R-:W-:-:S03]  /*5440*/  ISETP.GE.AND P4, PT, R29, RZ, PT ;  /* 0x000000ff1d00720c */ /* 0x000fc60003f86270 */
[----:B------:R0:W-:Y:S04]  /*5450*/  STL [R1+0x11a4], R3 ;  /* 0x0011a40301007387 */ /* 0x0001e80000100800 */
[----:B------:R-:W4:Y:S04]  /*5460*/  LDL R29, [R1+0x100c] ;  /* 0x00100c00011d7983 */ /* 0x000f280000100800 */
[----:B0-----:R-:W5:Y:S04]  /*5470*/  LDL R3, [R1+0x1018] ;  /* 0x0010180001037983 */ /* 0x001f680000100800 */
[----:B------:R0:W-:Y:S04]  /*5480*/  STL [R1+0x11a8], R4 ;  /* 0x0011a80401007387 */ /* 0x0001e80000100800 */
[----:B0-----:R-:W3:Y:S04]  /*5490*/  LDL R4, [R1+0x101c] ;  /* 0x00101c0001047983 */ /* 0x001ee80000100800 */
[----:B------:R-:W3:Y:S01]  /*54a0*/  LDL.LU R6, [R1+0x1218] ;  /* 0x0012180001067983 */ /* 0x000ee20000300800 */
[----:B------:R-:W-:Y:S01]  /*54b0*/  @!P3 IMAD.MOV R5, RZ, RZ, -R5 ;  /* 0x000000ffff05b224 */ /* 0x000fe200078e0a05 */
[----:B------:R-:W-:-:S04]  /*54c0*/  ISETP.GE.AND P3, PT, R0, RZ, PT ;  /* 0x000000ff0000720c */ /* 0x000fc80003f66270 */
[----:B------:R0:W-:Y:S04]  /*54d0*/  STL [R1+0x11ac], R5 ;  /* 0x0011ac0501007387 */ /* 0x0001e80000100800 */
[----:B------:R-:W4:Y:S01]  /*54e0*/  LDL R0, [R1+0x1008] ;  /* 0x0010080001007983 */ /* 0x000f220000100800 */
[----:B------:R-:W-:Y:S02]  /*54f0*/  @!P2 IMAD.MOV R7, RZ, RZ, -R7 ;  /* 0x000000ffff07a224 */ /* 0x000fe400078e0a07 */
[----:B------:R-:W-:Y:S02]  /*5500*/  @!P0 IMAD.MOV R8, RZ, RZ, -R8 ;  /* 0x000000ffff088224 */ /* 0x000fe400078e0a08 */
[----:B------:R-:W-:Y:S02]  /*5510*/  @!P4 IMAD.MOV R9, RZ, RZ, -R9 ;  /* 0x000000ffff09c224 */ /* 0x000fe400078e0a09 */
[----:B------:R-:W-:Y:S01]  /*5520*/  @!P1 IMAD.MOV R10, RZ, RZ, -R10 ;  /* 0x000000ffff0a9224 */ /* 0x000fe200078e0a0a */
[----:B--2---:R-:W-:Y:S01]  /*5530*/  ISETP.GE.AND P0, PT, R2, RZ, PT ;  /* 0x000000ff0200720c */ /* 0x004fe20003f06270 */
[----:B---3--:R-:W-:Y:S01]  /*5540*/  @!P5 IMAD.MOV R6, RZ, RZ, -R6 ;  /* 0x000000ffff06d224 */ /* 0x008fe200078e0a06 */
[----:B------:R-:W-:-:S04]  /*5550*/  ISETP.GE.AND P5, PT, R4, RZ, PT ;  /* 0x000000ff0400720c */ /* 0x000fc80003fa6270 */
[----:B------:R1:W-:Y:S04]  /*5560*/  STL [R1+0x11b0], R6 ;  /* 0x0011b00601007387 */ /* 0x0003e80000100800 */
[----:B0-----:R-:W2:Y:S04]  /*5570*/  LDL R5, [R1+0x1000] ;  /* 0x0010000001057983 */ /* 0x001ea80000100800 */
[----:B-1----:R-:W3:Y:S04]  /*5580*/  LDL R6, [R1+0x1004] ;  /* 0x0010040001067983 */ /* 0x002ee80000100800 */
[----:B------:R-:W-:Y:S04]  /*5590*/  STL [R1+0x11b4], R7 ;  /* 0x0011b40701007387 */ /* 0x000fe80000100800 */
[----:B------:R-:W3:Y:S01]  /*55a0*/  LDL R4, [R1+0xffc] ;  /* 0x000ffc0001047983 */ /* 0x000ee20000100800 */
[----:B-----5:R-:W-:-:S03]  /*55b0*/  ISETP.GE.AND P2, PT, R3, RZ, PT ;  /* 0x000000ff0300720c */ /* 0x020fc60003f46270 */
[----:B------:R-:W-:Y:S04]  /*55c0*/  STL [R1+0x11b8], R8 ;  /* 0x0011b80801007387 */ /* 0x000fe80000100800 */
[----:B------:R-:W5:Y:S04]  /*55d0*/  LDL R3, [R1+0xff8] ;  /* 0x000ff80001037983 */ /* 0x000f680000100800 */
[----:B------:R-:W-:Y:S04]  /*55e0*/  STL [R1+0x11bc], R9 ;  /* 0x0011bc0901007387 */ /* 0x000fe80000100800 */
[----:B------:R-:W5:Y:S01]  /*55f0*/  LDL R2, [R1+0xff4] ;  /* 0x000ff40001027983 */ /* 0x000f620000100800 */
[----:B------:R-:W-:Y:S01]  /*5600*/  @!P3 IMAD.MOV R11, RZ, RZ, -R11 ;  /* 0x000000ffff0bb224 */ /* 0x000fe200078e0a0b */
[----:B------:R-:W-:-:S02]  /*5610*/  ISETP.GE.AND P4, PT, R28, RZ, PT ;  /* 0x000000ff1c00720c */ /* 0x000fc40003f86270 */
[----:B------:R-:W-:Y:S01]  /*5620*/  STL [R1+0x11c0], R10 ;  /* 0x0011c00a01007387 */ /* 0x000fe20000100800 */
[----:B----4-:R-:W-:Y:S02]  /*5630*/  ISETP.GE.AND P1, PT, R29, RZ, PT ;  /* 0x000000ff1d00720c */ /* 0x010fe40003f26270 */
[----:B------:R-:W-:Y:S01]  /*5640*/  ISETP.GE.AND P3, PT, R0, RZ, PT ;  /* 0x000000ff0000720c */ /* 0x000fe20003f66270 */
[----:B------:R-:W4:Y:S04]  /*5650*/  LDL R28, [R1+0xfec] ;  /* 0x000fec00011c7983 */ /* 0x000f280000100800 */
[----:B------:R-:W4:Y:S04]  /*5660*/  LDL R29, [R1+0xff0] ;  /* 0x000ff000011d7983 */ /* 0x000f280000100800 */
[----:B------:R-:W-:Y:S04]  /*5670*/  STL [R1+0x11c4], R11 ;  /* 0x0011c40b01007387 */ /* 0x000fe80000100800 */
[----:B------:R-:W4:Y:S01]  /*5680*/  LDL R0, [R1+0xfe4] ;  /* 0x000fe40001007983 */ /* 0x000f220000100800 */
[----:B------:R-:W-:-:S02]  /*5690*/  @!P5 IMAD.MOV R12, RZ, RZ, -R12 ;  /* 0x000000ffff0cd224 */ /* 0x000fc400078e0a0c */
[----:B------:R-:W-:Y:S02]  /*56a0*/  @!P2 IMAD.MOV R13, RZ, RZ, -R13 ;  /* 0x000000ffff0da224 */ /* 0x000fe400078e0a0d */
[----:B------:R-:W-:Y:S01]  /*56b0*/  @!P0 IMAD.MOV R14, RZ, RZ, -R14 ;  /* 0x000000ffff0e8224 */ /* 0x000fe200078e0a0e */
[----:B------:R-:W-:Y:S04]  /*56c0*/  STL [R1+0x11c8], R12 ;  /* 0x0011c80c01007387 */ /* 0x000fe80000100800 */
[----:B------:R-:W-:Y:S01]  /*56d0*/  STL [R1+0x11cc], R13 ;  /* 0x0011cc0d01007387 */ /* 0x000fe20000100800 */
[----:B------:R-:W-:-:S03]  /*56e0*/  @!P4 IMAD.MOV R15, RZ, RZ, -R15 ;  /* 0x000000ffff0fc224 */ /* 0x000fc600078e0a0f */
[----:B------:R-:W-:Y:S01]  /*56f0*/  STL [R1+0x11d0], R14 ;  /* 0x0011d00e01007387 */ /* 0x000fe20000100800 */
[----:B------:R-:W-:Y:S02]  /*5700*/  @!P1 IMAD.MOV R16, RZ, RZ, -R16 ;  /* 0x000000ffff109224 */ /* 0x000fe400078e0a10 */
[----:B------:R-:W-:Y:S01]  /*5710*/  @!P3 IMAD.MOV R17, RZ, RZ, -R17 ;  /* 0x000000ffff11b224 */ /* 0x000fe200078e0a11 */
[----:B--2---:R-:W-:Y:S02]  /*5720*/  ISETP.GE.AND P2, PT, R5, RZ, PT ;  /* 0x000000ff0500720c */ /* 0x004fe40003f46270 */
[----:B------:R-:W2:Y:S01]  /*5730*/  LDL R5, [R1+0x5c0] ;  /* 0x0005c00001057983 */ /* 0x000ea20000100800 */
[----:B---3--:R-:W-:Y:S02]  /*5740*/  ISETP.GE.AND P5, PT, R6, RZ, PT ;  /* 0x000000ff0600720c */ /* 0x008fe40003fa6270 */
[----:B------:R-:W-:-:S08]  /*5750*/  ISETP.GE.AND P0, PT, R4, RZ, PT ;  /* 0x000000ff0400720c */ /* 0x000fd00003f06270 */
[----:B------:R-:W-:Y:S01]  /*5760*/  @!P2 IMAD.MOV R19, RZ, RZ, -R19 ;  /* 0x000000ffff13a224 */ /* 0x000fe200078e0a13 */
[----:B------:R-:W-:Y:S02]  /*5770*/  STL [R1+0x11d4], R15 ;  /* 0x0011d40f01007387 */ /* 0x000fe40000100800 */
[----:B------:R-:W-:Y:S02]  /*5780*/  @!P5 IMAD.MOV R18, RZ, RZ, -R18 ;  /* 0x000000ffff12d224 */ /* 0x000fe400078e0a12 */
[----:B------:R-:W-:Y:S04]  /*5790*/  STL [R1+0x11d8], R16 ;  /* 0x0011d81001007387 */ /* 0x000fe80000100800 */
[----:B------:R-:W-:Y:S01]  /*57a0*/  STL [R1+0x11dc], R17 ;  /* 0x0011dc1101007387 */ /* 0x000fe20000100800 */
[----:B------:R-:W-:-:S03]  /*57b0*/  @!P0 IMAD.MOV R20, RZ, RZ, -R20 ;  /* 0x000000ffff148224 */ /* 0x000fc600078e0a14 */
[----:B------:R-:W-:Y:S01]  /*57c0*/  STL [R1+0x11e0], R18 ;  /* 0x0011e01201007387 */ /* 0x000fe20000100800 */
[----:B------:R-:W-:-:S03]  /*57d0*/  ISETP.GE.AND P0, PT, R21, RZ, PT ;  /* 0x000000ff1500720c */ /* 0x000fc60003f06270 */
[----:B------:R-:W-:Y:S01]  /*57e0*/  STL [R1+0x11e4], R19 ;  /* 0x0011e41301007387 */ /* 0x000fe20000100800 */
[----:B-----5:R-:W-:-:S03]  /*57f0*/  ISETP.GE.AND P4, PT, R3, RZ, PT ;  /* 0x000000ff0300720c */ /* 0x020fc60003f86270 */
[----:B------:R-:W-:Y:S01]  /*5800*/  STL [R1+0x11e8], R20 ;  /* 0x0011e81401007387 */ /* 0x000fe20000100800 */
[----:B------:R-:W-:-:S03]  /*5810*/  ISETP.GE.AND P1, PT, R2, RZ, PT ;  /* 0x000000ff0200720c */ /* 0x000fc60003f26270 */
[----:B------:R-:W3:Y:S04]  /*5820*/  LDL.LU R21, [R1+0x1214] ;  /* 0x0012140001157983 */ /* 0x000ee80000300800 */
[----:B------:R-:W5:Y:S04]  /*5830*/  LDL.LU R4, [R1+0x8c] ;  /* 0x00008c0001047983 */ /* 0x000f680000300800 */
[----:B------:R-:W5:Y:S04]  /*5840*/  LDL.LU R3, [R1+0x88] ;  /* 0x0000880001037983 */ /* 0x000f680000300800 */
[----:B------:R-:W5:Y:S01]  /*5850*/  LDL.LU R2, [R1+0x84] ;  /* 0x0000840001027983 */ /* 0x000f620000300800 */
[----:B----4-:R-:W-:-:S03]  /*5860*/  ISETP.GE.AND P2, PT, R0, RZ, PT ;  /* 0x000000ff0000720c */ /* 0x010fc60003f46270 */
[----:B------:R-:W0:Y:S01]  /*5870*/  S2R R0, SR_TID.X ;  /* 0x0000000000007919 */ /* 0x000e220000002100 */
[----:B------:R-:W-:Y:S02]  /*5880*/  ISETP.GE.AND P3, PT, R28, RZ, PT ;  /* 0x000000ff1c00720c */ /* 0x000fe40003f66270 */
[----:B------:R-:W-:Y:S01]  /*5890*/  ISETP.GE.AND P5, PT, R29, RZ, PT ;  /* 0x000000ff1d00720c */ /* 0x000fe20003fa6270 */
[----:B------:R-:W-:Y:S01]  /*58a0*/  @!P4 IMAD.MOV R22, RZ, RZ, -R22 ;  /* 0x000000ffff16c224 */ /* 0x000fe200078e0a16 */
[----:B------:R-:W4:Y:S01]  /*58b0*/  LDL.LU R28, [R1+0x80] ;  /* 0x00008000011c7983 */ /* 0x000f220000300800 */
[----:B------:R-:W-:-:S03]  /*58c0*/  @!P1 IMAD.MOV R23, RZ, RZ, -R23 ;  /* 0x000000ffff179224 */ /* 0x000fc600078e0a17 */
[----:B------:R-:W4:Y:S01]  /*58d0*/  LDL.LU R29, [R1+0x7c] ;  /* 0x00007c00011d7983 */ /* 0x000f220000300800 */
[----:B0-----:R-:W-:-:S05]  /*58e0*/  LOP3.LUT R0, R0, 0x7f, RZ, 0xc0, !PT ;  /* 0x0000007f00007812 */ /* 0x001fca00078ec0ff */
[----:B------:R-:W-:Y:S01]  /*58f0*/  IMAD R0, R0, c[0x0][0x18c], RZ ;  /* 0x0000630000007a24 */ /* 0x000fe200078e02ff */
[----:B------:R-:W-:Y:S04]  /*5900*/  STL [R1+0x11ec], R22 ;  /* 0x0011ec1601007387 */ /* 0x000fe80000100800 */
[----:B------:R-:W-:Y:S01]  /*5910*/  LEA R0, P6, R0, c[0x0][0x168], 0x1 ;  /* 0x00005a0000007a11 */ /* 0x000fe200078c08ff */
[----:B------:R-:W-:Y:S01]  /*5920*/  STL [R1+0x11f0], R23 ;  /* 0x0011f01701007387 */ /* 0x000fe20000100800 */
[----:B------:R-:W-:Y:S01]  /*5930*/  @!P3 IMAD.MOV R24, RZ, RZ, -R24 ;  /* 0x000000ffff18b224 */ /* 0x000fe200078e0a18 */
[----:B------:R-:W-:Y:S01]  /*5940*/  ISETP.NE.AND P1, PT, RZ, c[0x0][0x17c], PT ;  /* 0x00005f00ff007a0c */ /* 0x000fe20003f25270 */
[----:B------:R-:W-:Y:S01]  /*5950*/  @!P5 IMAD.MOV R25, RZ, RZ, -R25 ;  /* 0x000000ffff19d224 */ /* 0x000fe200078e0a19 */
[----:B------:R0:W-:Y:S01]  /*5960*/  STL [R1+0x1118], R0 ;  /* 0x0011180001007387 */ /* 0x0001e20000100800 */
[----:B------:R-:W-:-:S02]  /*5970*/  @!P2 IMAD.MOV R26, RZ, RZ, -R26 ;  /* 0x000000ffff1aa224 */ /* 0x000fc400078e0a1a */
[----:B------:R-:W-:Y:S01]  /*5980*/  @!P0 IMAD.MOV R27, RZ, RZ, -R27 ;  /* 0x000000ffff1b8224 */ /* 0x000fe200078e0a1b */
[----:B------:R-:W-:Y:S01]  /*5990*/  STL [R1+0x11f4], R24 ;  /* 0x0011f41801007387 */ /* 0x000fe20000100800 */
[----:B0-----:R-:W-:-:S03]  /*59a0*/  LOP3.LUT R0, RZ, c[0x0][0x17c], RZ, 0x33, !PT ;  /* 0x00005f00ff007a12 */ /* 0x001fc600078e33ff */
[----:B------:R-:W-:Y:S04]  /*59b0*/  STL [R1+0x11f8], R25 ;  /* 0x0011f81901007387 */ /* 0x000fe80000100800 */
[----:B------:R-:W-:Y:S04]  /*59c0*/  STL [R1+0x11fc], R26 ;  /* 0x0011fc1a01007387 */ /* 0x000fe80000100800 */
[----:B------:R-:W-:Y:S01]  /*59d0*/  STL [R1+0x1200], R27 ;  /* 0x0012001b01007387 */ /* 0x000fe20000100800 */
[----:B--2---:R-:W-:-:S13]  /*59e0*/  ISETP.GE.AND P4, PT, R5, RZ, PT ;  /* 0x000000ff0500720c */ /* 0x004fda0003f86270 */
[----:B---3--:R-:W-:Y:S01]  /*59f0*/  @!P4 IMAD.MOV R21, RZ, RZ, -R21 ;  /* 0x000000ffff15c224 */ /* 0x008fe200078e0a15 */
[----:B-----5:R-:W-:-:S04]  /*5a00*/  SEL R6, R0, R4, !P1 ;  /* 0x0000000400067207 */ /* 0x020fc80004800000 */
[----:B------:R0:W-:Y:S01]  /*5a10*/  STL [R1+0x1204], R21 ;  /* 0x0012041501007387 */ /* 0x0001e20000100800 */
[----:B------:R-:W-:-:S03]  /*5a20*/  SEL R5, R0, R3, !P1 ;  /* 0x0000000300057207 */ /* 0x000fc60004800000 */
[----:B------:R-:W-:Y:S01]  /*5a30*/  STL [R1+0xb8], R6 ;  /* 0x0000b80601007387 */ /* 0x000fe20000100800 */
[----:B------:R-:W-:-:S03]  /*5a40*/  SEL R4, R0, R2, !P1 ;  /* 0x0000000200047207 */ /* 0x000fc60004800000 */
[----:B------:R-:W-:Y:S04]  /*5a50*/  STL [R1+0xb4], R5 ;  /* 0x0000b40501007387 */ /* 0x000fe80000100800 */
[----:B------:R-:W-:Y:S04]  /*5a60*/  STL [R1+0xb0], R4 ;  /* 0x0000b00401007387 */ /* 0x000fe80000100800 */
[----:B0-----:R-:W2:Y:S01]  /*5a70*/  LDL.LU R21, [R1+0x6c] ;  /* 0x00006c0001157983 */ /* 0x001ea20000300800 */
[C---:B----4-:R-:W-:Y:S02]  /*5a80*/  SEL R3, R0.reuse, R28, !P1 ;  /* 0x0000001c00037207 */ /* 0x050fe40004800000 */
[----:B------:R-:W-:-:S03]  /*5a90*/  SEL R2, R0, R29, !P1 ;  /* 0x0000001d00027207 */ /* 0x000fc60004800000 */
[----:B------:R-:W-:Y:S04]  /*5aa0*/  STL [R1+0xac], R3 ;  /* 0x0000ac0301007387 */ /* 0x000fe80000100800 */
[----:B--2---:R0:W-:Y:S04]  /*5ab0*/  STL [R1+0x1208], R21 ;  /* 0x0012081501007387 */ /* 0x0041e80000100800 */
[----:B------:R-:W-:Y:S04]  /*5ac0*/  STL [R1+0xa8], R2 ;  /* 0x0000a80201007387 */ /* 0x000fe80000100800 */
[----:B0-----:R-:W2:Y:S04]  /*5ad0*/  LDL.LU R21, [R1+0x70] ;  /* 0x0000700001157983 */ /* 0x001ea80000300800 */
[----:B--2---:R0:W-:Y:S04]  /*5ae0*/  STL [R1+0x120c], R21 ;  /* 0x00120c1501007387 */ /* 0x0041e80000100800 */
[----:B0-----:R-:W2:Y:S04]  /*5af0*/  LDL.LU R21, [R1+0x74] ;  /* 0x0000740001157983 */ /* 0x001ea80000300800 */
[----:B--2---:R0:W-:Y:S04]  /*5b00*/  STL [R1+0x1210], R21 ;  /* 0x0012101501007387 */ /* 0x0041e80000100800 */
[----:B0-----:R-:W2:Y:S04]  /*5b10*/  LDL.LU R21, [R1+0x78] ;  /* 0x0000780001157983 */ /* 0x001ea80000300800 */
[----:B------:R-:W3:Y:S04]  /*5b20*/  LDL.LU R27, [R1+0x68] ;  /* 0x00006800011b7983 */ /* 0x000ee80000300800 */
[----:B------:R-:W4:Y:S04]  /*5b30*/  LDL.LU R26, [R1+0x64] ;  /* 0x00006400011a7983 */ /* 0x000f280000300800 */
[----:B------:R-:W5:Y:S04]  /*5b40*/  LDL.LU R25, [R1+0x60] ;  /* 0x0000600001197983 */ /* 0x000f680000300800 */
[----:B------:R-:W3:Y:S04]  /*5b50*/  LDL.LU R24, [R1+0x5c] ;  /* 0x00005c0001187983 */ /* 0x000ee80000300800 */
        /* <DEDUP_REMOVED lines=22> */
[----:B------:R-:W3:Y:S01]  /*5cc0*/  LDL.LU R29, [R1] ;  /* 0x00000000011d7983 */ /* 0x000ee20000300800 */
[----:B--2---:R-:W-:-:S05]  /*5cd0*/  SEL R21, R0, R21, !P1 ;  /* 0x0000001500157207 */ /* 0x004fca0004800000 */
[----:B------:R0:W-:Y:S04]  /*5ce0*/  STL [R1+0xa4], R21 ;  /* 0x0000a41501007387 */ /* 0x0001e80000100800 */
[----:B0-----:R-:W2:Y:S02]  /*5cf0*/  LDL.LU R21, [R1+0x1210] ;  /* 0x0012100001157983 */ /* 0x001ea40000300800 */
[----:B--2---:R-:W-:-:S05]  /*5d00*/  SEL R21, R0, R21, !P1 ;  /* 0x0000001500157207 */ /* 0x004fca0004800000 */
[----:B------:R0:W-:Y:S04]  /*5d10*/  STL [R1+0xa0], R21 ;  /* 0x0000a01501007387 */ /* 0x0001e80000100800 */
[----:B0-----:R-:W2:Y:S02]  /*5d20*/  LDL.LU R21, [R1+0x120c] ;  /* 0x00120c0001157983 */ /* 0x001ea40000300800 */
[----:B--2---:R-:W-:-:S05]  /*5d30*/  SEL R21, R0, R21, !P1 ;  /* 0x0000001500157207 */ /* 0x004fca0004800000 */
[----:B------:R0:W-:Y:S04]  /*5d40*/  STL [R1+0x9c], R21 ;  /* 0x00009c1501007387 */ /* 0x0001e80000100800 */
[----:B0-----:R-:W2:Y:S01]  /*5d50*/  LDL.LU R21, [R1+0x1208] ;  /* 0x0012080001157983 */ /* 0x001ea20000300800 */
[C---:B---3--:R-:W-:Y:S02]  /*5d60*/  SEL R27, R0.reuse, R27, !P1 ;  /* 0x0000001b001b7207 */ /* 0x048fe40004800000 */
[C---:B----4-:R-:W-:Y:S02]  /*5d70*/  SEL R26, R0.reuse, R26, !P1 ;  /* 0x0000001a001a7207 */ /* 0x050fe40004800000 */
[C---:B-----5:R-:W-:Y:S02]  /*5d80*/  SEL R25, R0.reuse, R25, !P1 ;  /* 0x0000001900197207 */ /* 0x060fe40004800000 */
[----:B------:R-:W-:-:S02]  /*5d90*/  SEL R24, R0, R24, !P1 ;  /* 0x0000001800187207 */ /* 0x000fc40004800000 */
[C---:B------:R-:W-:Y:S02]  /*5da0*/  SEL R23, R0.reuse, R23, !P1 ;  /* 0x0000001700177207 */ /* 0x040fe40004800000 */
[C---:B------:R-:W-:Y:S02]  /*5db0*/  SEL R22, R0.reuse, R22, !P1 ;  /* 0x0000001600167207 */ /* 0x040fe40004800000 */
[C---:B------:R-:W-:Y:S02]  /*5dc0*/  SEL R20, R0.reuse, R20, !P1 ;  /* 0x0000001400147207 */ /* 0x040fe40004800000 */
[C---:B------:R-:W-:Y:S02]  /*5dd0*/  SEL R19, R0.reuse, R19, !P1 ;  /* 0x0000001300137207 */ /* 0x040fe40004800000 */
[C---:B------:R-:W-:Y:S02]  /*5de0*/  SEL R18, R0.reuse, R18, !P1 ;  /* 0x0000001200127207 */ /* 0x040fe40004800000 */
        /* <DEDUP_REMOVED lines=18> */
[----:B--2---:R-:W-:-:S05]  /*5f10*/  SEL R21, R0, R21, !P1 ;  /* 0x0000001500157207 */ /* 0x004fca0004800000 */
[----:B------:R0:W-:Y:S04]  /*5f20*/  STL [R1+0x98], R21 ;  /* 0x0000981501007387 */ /* 0x0001e80000100800 */
        /* <DEDUP_REMOVED lines=8> */
[----:B0-----:R-:W2:Y:S04]  /*5fb0*/  LDL.LU R24, [R1+0x11f4] ;  /* 0x0011f40001187983 */ /* 0x001ea80000300800 */
        /* <DEDUP_REMOVED lines=45> */
[----:B0-----:R-:W3:Y:S01]  /*6290*/  LDL.LU R29, [R1+0x1198] ;  /* 0x00119800011d7983 */ /* 0x001ee20000300800 */
[----:B--2---:R-:W-:-:S02]  /*62a0*/  SEL R28, R0, R28, !P1 ;  /* 0x0000001c001c7207 */ /* 0x004fc40004800000 */
[C---:B---3--:R-:W-:Y:S02]  /*62b0*/  SEL R29, R0.reuse, R29, !P1 ;  /* 0x0000001d001d7207 */ /* 0x048fe40004800000 */
[----:B------:R-:W-:Y:S02]  /*62c0*/  SEL R0, R0, R2, !P1 ;  /* 0x0000000200007207 */ /* 0x000fe40004800000 */
[----:B------:R-:W-:Y:S01]  /*62d0*/  LOP3.LUT R2, RZ, c[0x0][0x17c], RZ, 0x33, !PT ;  /* 0x00005f00ff027a12 */ /* 0x000fe200078e33ff */
[----:B------:R-:W-:Y:S03]  /*62e0*/  STL [R1+0x24], R29 ;  /* 0x0000241d01007387 */ /* 0x000fe60000100800 */
[C---:B------:R-:W-:Y:S01]  /*62f0*/  SEL R3, R2.reuse, R3, !P1 ;  /* 0x0000000302037207 */ /* 0x040fe20004800000 */
[----:B------:R-:W-:Y:S01]  /*6300*/  STL [R1+0x20], R28 ;  /* 0x0000201c01007387 */ /* 0x000fe20000100800 */
[----:B------:R-:W-:-:S03]  /*6310*/  SEL R4, R2, R4, !P1 ;  /* 0x0000000402047207 */ /* 0x000fc60004800000 */
[----:B------:R0:W-:Y:S04]  /*6320*/  STL [R1+0x1c], R0 ;  /* 0x00001c0001007387 */ /* 0x0001e80000100800 */
[----:B------:R1:W-:Y:S01]  /*6330*/  STL [R1+0x18], R3 ;  /* 0x0000180301007387 */ /* 0x0003e20000100800 */
[----:B0-----:R-:W-:-:S03]  /*6340*/  SEL R0, R2, R5, !P1 ;  /* 0x0000000502007207 */ /* 0x001fc60004800000 */
[----:B------:R0:W-:Y:S01]  /*6350*/  STL [R1+0x14], R4 ;  /* 0x0000140401007387 */ /* 0x0001e20000100800 */
[----:B-1----:R-:W-:-:S03]  /*6360*/  SEL R3, R2, R6, !P1 ;  /* 0x0000000602037207 */ /* 0x002fc60004800000 */
[----:B------:R1:W-:Y:S01]  /*6370*/  STL [R1+0x10], R0 ;  /* 0x0000100001007387 */ /* 0x0003e20000100800 */
[----:B0-----:R-:W-:-:S03]  /*6380*/  SEL R4, R2, R7, !P1 ;  /* 0x0000000702047207 */ /* 0x001fc60004800000 */
[----:B------:R0:W-:Y:S01]  /*6390*/  STL [R1+0xc], R3 ;  /* 0x00000c0301007387 */ /* 0x0001e20000100800 */
[----:B-1----:R-:W-:-:S03]  /*63a0*/  SEL R0, R2, R8, !P1 ;  /* 0x0000000802007207 */ /* 0x002fc60004800000 */
[----:B0-----:R-:W2:Y:S04]  /*63b0*/  LDL.LU R3, [R1+0xb8] ;  /* 0x0000b80001037983 */ /* 0x001ea80000300800 */
[----:B------:R0:W-:Y:S01]  /*63c0*/  STL [R1+0x8], R4 ;  /* 0x0000080401007387 */ /* 0x0001e20000100800 */
[----:B------:R-:W-:-:S03]  /*63d0*/  SEL R29, R2, R10, !P1 ;  /* 0x0000000a021d7207 */ /* 0x000fc60004800000 */
[----:B0-----:R-:W3:Y:S04]  /*63e0*/  LDL.LU R4, [R1+0xb4] ;  /* 0x0000b40001047983 */ /* 0x001ee80000300800 */
[----:B------:R0:W-:Y:S04]  /*63f0*/  STL [R1+0x4], R0 ;  /* 0x0000040001007387 */ /* 0x0001e80000100800 */
[----:B------:R-:W3:Y:S04]  /*6400*/  LDL.LU R5, [R1+0xb0] ;  /* 0x0000b00001057983 */ /* 0x000ee80000300800 */
[----:B------:R-:W3:Y:S01]  /*6410*/  LDL.LU R6, [R1+0xac] ;  /* 0x0000ac0001067983 */ /* 0x000ee20000300800 */
[----:B0-----:R-:W-:-:S03]  /*6420*/  SEL R0, R2, R9, !P1 ;  /* 0x0000000902007207 */ /* 0x001fc60004800000 */
[----:B------:R-:W3:Y:S01]  /*6430*/  LDL.LU R7, [R1+0xa8] ;  /* 0x0000a80001077983 */ /* 0x000ee20000300800 */
[----:B------:R-:W-:-:S03]  /*6440*/  SEL R28, R2, R11, !P1 ;  /* 0x0000000b021c7207 */ /* 0x000fc60004800000 */
[----:B------:R-:W3:Y:S04]  /*6450*/  LDL.LU R8, [R1+0xa4] ;  /* 0x0000a40001087983 */ /* 0x000ee80000300800 */
[----:B------:R-:W3:Y:S01]  /*6460*/  LDL.LU R9, [R1+0xa0] ;  /* 0x0000a00001097983 */ /* 0x000ee20000300800 */
[----:B------:R-:W-:-:S03]  /*6470*/  SEL R12, R2, R12, !P1 ;  /* 0x0000000c020c7207 */ /* 0x000fc60004800000 */
[----:B------:R0:W-:Y:S01]  /*6480*/  STL [R1+0x111c], R0 ;  /* 0x00111c0001007387 */ /* 0x0001e20000100800 */
[C---:B------:R-:W-:Y:S02]  /*6490*/  SEL R13, R2.reuse, R13, !P1 ;  /* 0x0000000d020d7207 */ /* 0x040fe40004800000 */
[C---:B------:R-:W-:Y:S01]  /*64a0*/  SEL R14, R2.reuse, R14, !P1 ;  /* 0x0000000e020e7207 */ /* 0x040fe20004800000 */
[----:B0-----:R-:W3:Y:S04]  /*64b0*/  LDL.LU R0, [R1+0x80] ;  /* 0x0000800001007983 */ /* 0x001ee80000300800 */
[----:B------:R-:W3:Y:S04]  /*64c0*/  LDL.LU R10, [R1+0x9c] ;  /* 0x00009c00010a7983 */ /* 0x000ee80000300800 */
[----:B------:R0:W-:Y:S01]  /*64d0*/  STL [R1+0x1120], R29 ;  /* 0x0011201d01007387 */ /* 0x0001e20000100800 */
[----:B------:R-:W-:-:S03]  /*64e0*/  SEL R15, R2, R15, !P1 ;  /* 0x0000000f020f7207 */ /* 0x000fc60004800000 */
[----:B0-----:R-:W3:Y:S04]  /*64f0*/  LDL.LU R29, [R1+0x84] ;  /* 0x00008400011d7983 */ /* 0x001ee80000300800 */
[----:B------:R-:W3:Y:S04]  /*6500*/  LDL.LU R11, [R1+0x98] ;  /* 0x00009800010b7983 */ /* 0x000ee80000300800 */
[----:B------:R0:W-:Y:S04]  /*6510*/  STL [R1+0x1124], R28 ;  /* 0x0011241c01007387 */ /* 0x0001e80000100800 */
[----:B0-----:R-:W3:Y:S04]  /*6520*/  LDL.LU R28, [R1+0x88] ;  /* 0x00008800011c7983 */ /* 0x001ee80000300800 */
[----:B------:R0:W-:Y:S04]  /*6530*/  STL [R1+0x1128], R12 ;  /* 0x0011280c01007387 */ /* 0x0001e80000100800 */
[----:B0-----:R-:W3:Y:S04]  /*6540*/  LDL.LU R12, [R1+0x8c] ;  /* 0x00008c00010c7983 */ /* 0x001ee80000300800 */
[----:B------:R0:W-:Y:S04]  /*6550*/  STL [R1+0x112c], R13 ;  /* 0x00112c0d01007387 */ /* 0x0001e80000100800 */
[----:B0-----:R-:W3:Y:S04]  /*6560*/  LDL.LU R13, [R1+0x94] ;  /* 0x00009400010d7983 */ /* 0x001ee80000300800 */
[----:B------:R0:W-:Y:S04]  /*6570*/  STL [R1+0x1130], R14 ;  /* 0x0011300e01007387 */ /* 0x0001e80000100800 */
[----:B0-----:R-:W3:Y:S04]  /*6580*/  LDL.LU R14, [R1+0xbc] ;  /* 0x0000bc00010e7983 */ /* 0x001ee80000300800 */
[----:B------:R0:W-:Y:S04]  /*6590*/  STL [R1+0x1134], R15 ;  /* 0x0011340f01007387 */ /* 0x0001e80000100800 */
[----:B0-----:R-:W3:Y:S01]  /*65a0*/  LDL.LU R15, [R1+0xc0] ;  /* 0x0000c000010f7983 */ /* 0x001ee20000300800 */
[----:B------:R-:W-:-:S03]  /*65b0*/  SEL R16, R2, R16, !P1 ;  /* 0x0000001002107207 */ /* 0x000fc60004800000 */
[----:B------:R-:W0:Y:S04]  /*65c0*/  S2R R2, SR_TID.X ;  /* 0x0000000000027919 */ /* 0x000e280000002100 */
[----:B------:R1:W-:Y:S02]  /*65d0*/  STL [R1+0x1138], R16 ;  /* 0x0011381001007387 */ /* 0x0003e40000100800 */
[----:B-1----:R-:W-:-:S04]  /*65e0*/  LOP3.LUT R16, RZ, c[0x0][0x17c], RZ, 0x33, !PT ;  /* 0x00005f00ff107a12 */ /* 0x002fc800078e33ff */
[C---:B------:R-:W-:Y:S02]  /*65f0*/  SEL R17, R16.reuse, R17, !P1 ;  /* 0x0000001110117207 */ /* 0x040fe40004800000 */
[C---:B------:R-:W-:Y:S02]  /*6600*/  SEL R18, R16.reuse, R18, !P1 ;  /* 0x0000001210127207 */ /* 0x040fe40004800000 */
[----:B------:R-:W-:Y:S02]  /*6610*/  SEL R19, R16, R19, !P1 ;  /* 0x0000001310137207 */ /* 0x000fe40004800000 */
[----:B0-----:R-:W-:Y:S02]  /*6620*/  LOP3.LUT R2, R2, 0x7f, RZ, 0xc0, !PT ;  /* 0x0000007f02027812 */ /* 0x001fe400078ec0ff */
[C---:B------:R-:W-:Y:S01]  /*6630*/  SEL R20, R16.reuse, R20, !P1 ;  /* 0x0000001410147207 */ /* 0x040fe20004800000 */
[----:B------:R-:W-:Y:S01]  /*6640*/  STL [R1+0x113c], R17 ;  /* 0x00113c1101007387 */ /* 0x000fe20000100800 */
[----:B------:R-:W-:Y:S01]  /*6650*/  SEL R22, R16, R22, !P1 ;  /* 0x0000001610167207 */ /* 0x000fe20004800000 */
[----:B------:R-:W-:Y:S01]  /*6660*/  IMAD R2, R2, c[0x0][0x18c], RZ ;  /* 0x0000630002027a24 */ /* 0x000fe200078e02ff */
[C---:B------:R-:W-:Y:S01]  /*6670*/  SEL R23, R16.reuse, R23, !P1 ;  /* 0x0000001710177207 */ /* 0x040fe20004800000 */
[----:B------:R-:W-:Y:S01]  /*6680*/  STL [R1+0x1140], R18 ;  /* 0x0011401201007387 */ /* 0x000fe20000100800 */
[----:B------:R-:W-:-:S02]  /*6690*/  SEL R24, R16, R24, !P1 ;  /* 0x0000001810187207 */ /* 0x000fc40004800000 */
[C---:B-----5:R-:W-:Y:S01]  /*66a0*/  SEL R25, R16.reuse, R25, !P1 ;  /* 0x0000001910197207 */ /* 0x060fe20004800000 */
[----:B------:R-:W-:Y:S01]  /*66b0*/  STL [R1+0x1144], R19 ;  /* 0x0011441301007387 */ /* 0x000fe20000100800 */
[C---:B----4-:R-:W-:Y:S02]  /*66c0*/  SEL R26, R16.reuse, R26, !P1 ;  /* 0x0000001a101a7207 */ /* 0x050fe40004800000 */
[C---:B------:R-:W-:Y:S01]  /*66d0*/  SEL R27, R16.reuse, R27, !P1 ;  /* 0x0000001b101b7207 */ /* 0x040fe20004800000 */
[----:B------:R-:W-:Y:S01]  /*66e0*/  STL [R1+0x1148], R20 ;  /* 0x0011481401007387 */ /* 0x000fe20000100800 */
[----:B------:R-:W-:-:S03]  /*66f0*/  SEL R21, R16, R21, !P1 ;  /* 0x0000001510157207 */ /* 0x000fc60004800000 */
[----:B------:R-:W-:Y:S01]  /*6700*/  STL [R1+0x114c], R22 ;  /* 0x00114c1601007387 */ /* 0x000fe20000100800 */
[----:B------:R-:W-:-:S03]  /*6710*/  LEA.HI.X.SX32 R2, R2, c[0x0][0x16c], 0x1, P6 ;  /* 0x00005b0002027a11 */ /* 0x000fc600030f0eff */
[----:B------:R-:W-:Y:S04]  /*6720*/  STL [R1+0x1150], R23 ;  /* 0x0011501701007387 */ /* 0x000fe80000100800 */
[----:B------:R-:W-:Y:S04]  /*6730*/  STL [R1+0x1154], R24 ;  /* 0x0011541801007387 */ /* 0x000fe80000100800 */
[----:B------:R-:W-:Y:S04]  /*6740*/  STL [R1+0x1158], R25 ;  /* 0x0011581901007387 */ /* 0x000fe80000100800 */
[----:B------:R-:W-:Y:S04]  /*6750*/  STL [R1+0x115c], R26 ;  /* 0x00115c1a01007387 */ /* 0x000fe80000100800 */
[----:B------:R-:W-:Y:S04]  /*6760*/  STL [R1+0x1160], R27 ;  /* 0x0011601b01007387 */ /* 0x000fe80000100800 */
[----:B------:R-:W-:Y:S04]  /*6770*/  STL [R1+0x1164], R21 ;  /* 0x0011641501007387 */ /* 0x000fe80000100800 */
[----:B------:R0:W-:Y:S01]  /*6780*/  STL [R1+0x1168], R2 ;  /* 0x0011680201007387 */ /* 0x0001e20000100800 */
[----:B--2---:R-:W-:-:S02]  /*6790*/  IMAD R3, R3, c[0x0][0x190], RZ ;  /* 0x0000640003037a24 */ /* 0x004fc400078e02ff */
[----:B---3--:R-:W-:Y:S02]  /*67a0*/  IMAD R4, R4, c[0x0][0x190], RZ ;  /* 0x0000640004047a24 */ /* 0x008fe400078e02ff */
[----:B------:R-:W-:Y:S02]  /*67b0*/  IMAD R5, R5, c[0x0][0x190], RZ ;  /* 0x0000640005057a24 */ /* 0x000fe400078e02ff */
[----:B------:R-:W-:Y:S02]  /*67c0*/  IMAD R6, R6, c[0x0][0x190], RZ ;  /* 0x0000640006067a24 */ /* 0x000fe400078e02ff */
[----:B------:R-:W-:Y:S02]  /*67d0*/  IMAD R7, R7, c[0x0][0x190], RZ ;  /* 0x0000640007077a24 */ /* 0x000fe400078e02ff */
[----:B------:R-:W-:Y:S02]  /*67e0*/  IMAD R8, R8, c[0x0][0x190], RZ ;  /* 0x0000640008087a24 */ /* 0x000fe400078e02ff */
[----:B------:R-:W-:-:S02]  /*67f0*/  IMAD R9, R9, c[0x0][0x190], RZ ;  /* 0x0000640009097a24 */ /* 0x000fc400078e02ff */
[----:B------:R-:W-:Y:S02]  /*6800*/  IMAD R10, R10, c[0x0][0x190], RZ ;  /* 0x000064000a0a7a24 */ /* 0x000fe400078e02ff */
[----:B------:R-:W-:Y:S02]  /*6810*/  IMAD R11, R11, c[0x0][0x190], RZ ;  /* 0x000064000b0b7a24 */ /* 0x000fe400078e02ff */
[----:B0-----:R-:W-:Y:S02]  /*6820*/  IMAD R2, R14, c[0x0][0x184], RZ ;  /* 0x000061000e027a24 */ /* 0x001fe400078e02ff */
[----:B------:R-:W-:-:S05]  /*6830*/  IMAD R15, R15, c[0x0][0x184], RZ ;  /* 0x000061000f0f7a24 */ /* 0x000fca00078e02ff */
[----:B------:R-:W-:Y:S04]  /*6840*/  STL [R1+0xc0], R15 ;  /* 0x0000c00f01007387 */ /* 0x000fe80000100800 */
[----:B------:R-:W-:Y:S04]  /*6850*/  STL [R1+0x116c], R3 ;  /* 0x00116c0301007387 */ /* 0x000fe80000100800 */
[----:B------:R0:W-:Y:S04]  /*6860*/  STL [R1+0xbc], R2 ;  /* 0x0000bc0201007387 */ /* 0x0001e80000100800 */
[----:B------:R1:W-:Y:S04]  /*6870*/  STL [R1+0x1170], R4 ;  /* 0x0011700401007387 */ /* 0x0003e80000100800 */
[----:B------:R-:W-:Y:S01]  /*6880*/  STL [R1+0x1174], R5 ;  /* 0x0011740501007387 */ /* 0x000fe20000100800 */
[----:B0-----:R-:W-:-:S03]  /*6890*/  IMAD R2, R13, c[0x0][0x190], RZ ;  /* 0x000064000d027a24 */ /* 0x001fc600078e02ff */
[----:B------:R-:W-:Y:S01]  /*68a0*/  STL [R1+0x1178], R6 ;  /* 0x0011780601007387 */ /* 0x000fe20000100800 */
[----:B------:R-:W-:Y:S02]  /*68b0*/  IMAD R3, R28, c[0x0][0x190], RZ ;  /* 0x000064001c037a24 */ /* 0x000fe400078e02ff */
[----:B-1----:R-:W-:Y:S01]  /*68c0*/  IMAD R4, R12, c[0x0][0x190], RZ ;  /* 0x000064000c047a24 */ /* 0x002fe200078e02ff */
[----:B------:R-:W-:Y:S04]  /*68d0*/  STL [R1+0x117c], R7 ;  /* 0x00117c0701007387 */ /* 0x000fe80000100800 */
[----:B------:R-:W-:Y:S04]  /*68e0*/  STL [R1+0x1180], R8 ;  /* 0x0011800801007387 */ /* 0x000fe80000100800 */
[----:B------:R-:W-:Y:S04]  /*68f0*/  STL [R1+0x1184], R9 ;  /* 0x0011840901007387 */ /* 0x000fe80000100800 */
[----:B------:R-:W-:Y:S04]  /*6900*/  STL [R1+0x1188], R10 ;  /* 0x0011880a01007387 */ /* 0x000fe80000100800 */
[----:B------:R0:W-:Y:S04]  /*6910*/  STL [R1+0x118c], R11 ;  /* 0x00118c0b01007387 */ /* 0x0001e80000100800 */
[----:B------:R1:W-:Y:S04]  /*6920*/  STL [R1+0x90], R2 ;  /* 0x0000900201007387 */ /* 0x0003e80000100800 */
[----:B------:R-:W-:Y:S04]  /*6930*/  STL [R1+0x8c], R4 ;  /* 0x00008c0401007387 */ /* 0x000fe80000100800 */
[----:B------:R-:W-:Y:S04]  /*6940*/  STL [R1+0x88], R3 ;  /* 0x0000880301007387 */ /* 0x000fe80000100800 */
[----:B0-----:R-:W2:Y:S01]  /*6950*/  LDL.LU R11, [R1+0x74] ;  /* 0x00007400010b7983 */ /* 0x001ea20000300800 */
[----:B-1----:R-:W-:-:S02]  /*6960*/  IMAD R2, R29, c[0x0][0x190], RZ ;  /* 0x000064001d027a24 */ /* 0x002fc400078e02ff */
[----:B------:R-:W-:-:S03]  /*6970*/  IMAD R0, R0, c[0x0][0x190], RZ ;  /* 0x0000640000007a24 */ /* 0x000fc600078e02ff */
[----:B------:R-:W-:Y:S04]  /*6980*/  STL [R1+0x84], R2 ;  /* 0x0000840201007387 */ /* 0x000fe80000100800 */
[----:B--2---:R0:W-:Y:S04]  /*6990*/  STL [R1+0x1190], R11 ;  /* 0x0011900b01007387 */ /* 0x0041e80000100800 */
[----:B------:R-:W-:Y:S04]  /*69a0*/  STL [R1+0x80], R0 ;  /* 0x0000800001007387 */ /* 0x000fe80000100800 */
        /* <DEDUP_REMOVED lines=30> */
[----:B------:R-:W3:Y:S01]  /*6b90*/  LDL.LU R0, [R1+0x4] ;  /* 0x0000040001007983 */ /* 0x000ee20000300800 */
[----:B--2---:R-:W-:-:S05]  /*6ba0*/  IMAD R11, R11, c[0x0][0x190], RZ ;  /* 0x000064000b0b7a24 */ /* 0x004fca00078e02ff */
[----:B------:R0:W-:Y:S04]  /*6bb0*/  STL [R1+0x7c], R11 ;  /* 0x00007c0b01007387 */ /* 0x0001e80000100800 */
[----:B0-----:R-:W2:Y:S02]  /*6bc0*/  LDL.LU R11, [R1+0x1194] ;  /* 0x00119400010b7983 */ /* 0x001ea40000300800 */
[----:B--2---:R-:W-:-:S05]  /*6bd0*/  IMAD R11, R11, c[0x0][0x190], RZ ;  /* 0x000064000b0b7a24 */ /* 0x004fca00078e02ff */
[----:B------:R0:W-:Y:S04]  /*6be0*/  STL [R1+0x78], R11 ;  /* 0x0000780b01007387 */ /* 0x0001e80000100800 */
[----:B0-----:R-:W2:Y:S01]  /*6bf0*/  LDL.LU R11, [R1+0x1190] ;  /* 0x00119000010b7983 */ /* 0x001ea20000300800 */
[----:B---3--:R-:W-:Y:S02]  /*6c00*/  IMAD R10, R10, c[0x0][0x190], RZ ;  /* 0x000064000a0a7a24 */ /* 0x008fe400078e02ff */
[----:B----4-:R-:W-:Y:S02]  /*6c10*/  IMAD R9, R9, c[0x0][0x190], RZ ;  /* 0x0000640009097a24 */ /* 0x010fe400078e02ff */
[----:B-----5:R-:W-:Y:S02]  /*6c20*/  IMAD R8, R8, c[0x0][0x190], RZ ;  /* 0x0000640008087a24 */ /* 0x020fe400078e02ff */
[----:B------:R-:W-:-:S02]  /*6c30*/  IMAD R7, R7, c[0x0][0x190], RZ ;  /* 0x0000640007077a24 */ /* 0x000fc400078e02ff */
[----:B------:R-:W-:Y:S02]  /*6c40*/  IMAD R6, R6, c[0x0][0x190], RZ ;  /* 0x0000640006067a24 */ /* 0x000fe400078e02ff */
[----:B------:R-:W-:Y:S02]  /*6c50*/  IMAD R5, R5, c[0x0][0x190], RZ ;  /* 0x0000640005057a24 */ /* 0x000fe400078e02ff */
[----:B------:R-:W-:Y:S02]  /*6c60*/  IMAD R4, R4, c[0x0][0x190], RZ ;  /* 0x0000640004047a24 */ /* 0x000fe400078e02ff */
[----:B------:R-:W-:Y:S02]  /*6c70*/  IMAD R3, R3, c[0x0][0x190], RZ ;  /* 0x0000640003037a24 */ /* 0x000fe400078e02ff */
[----:B------:R-:W-:Y:S02]  /*6c80*/  IMAD R2, R2, c[0x0][0x190], RZ ;  /* 0x0000640002027a24 */ /* 0x000fe400078e02ff */
        /* <DEDUP_REMOVED lines=19> */
[----:B--2---:R-:W-:-:S05]  /*6dc0*/  IMAD R11, R11, c[0x0][0x190], RZ ;  /* 0x000064000b0b7a24 */ /* 0x004fca00078e02ff */
        /* <DEDUP_REMOVED lines=57> */
[----:B0-----:R-:W2:Y:S02]  /*7160*/  LDL.LU R0, [R1+0x111c] ;  /* 0x00111c0001007983 */ /* 0x001ea40000300800 */
[----:B--2---:R-:W-:-:S05]  /*7170*/  IMAD R0, R0, c[0x0][0x190], RZ ;  /* 0x0000640000007a24 */ /* 0x004fca00078e02ff */
[----:B------:R0:W-:Y:S04]  /*7180*/  STL [R1], R0 ;  /* 0x0000000001007387 */ /* 0x0001e80000100800 */
[----:B0-----:R-:W2:Y:S01]  /*7190*/  LDL.LU R0, [R1+0x1118] ;  /* 0x0011180001007983 */ /* 0x001ea20000300800 */
[----:B------:R-:W-:Y:S02]  /*71a0*/  IMAD R29, R29, c[0x0][0x190], RZ ;  /* 0x000064001d1d7a24 */ /* 0x000fe400078e02ff */
[----:B------:R-:W-:Y:S02]  /*71b0*/  IMAD R28, R28, c[0x0][0x190], RZ ;  /* 0x000064001c1c7a24 */ /* 0x000fe400078e02ff */
[----:B------:R-:W-:Y:S02]  /*71c0*/  IMAD R12, R12, c[0x0][0x190], RZ ;  /* 0x000064000c0c7a24 */ /* 0x000fe400078e02ff */
[----:B------:R-:W-:Y:S01]  /*71d0*/  IMAD R13, R13, c[0x0][0x190], RZ ;  /* 0x000064000d0d7a24 */ /* 0x000fe200078e02ff */
[----:B------:R-:W-:Y:S01]  /*71e0*/  STL [R1+0x10e0], R29 ;  /* 0x0010e01d01007387 */ /* 0x000fe20000100800 */
[----:B------:R-:W-:-:S02]  /*71f0*/  IMAD R14, R14, c[0x0][0x190], RZ ;  /* 0x000064000e0e7a24 */ /* 0x000fc400078e02ff */
[----:B------:R-:W-:Y:S01]  /*7200*/  IMAD R15, R15, c[0x0][0x190], RZ ;  /* 0x000064000f0f7a24 */ /* 0x000fe200078e02ff */
[----:B------:R-:W-:Y:S01]  /*7210*/  STL [R1+0x10e4], R28 ;  /* 0x0010e41c01007387 */ /* 0x000fe20000100800 */
[----:B------:R-:W-:-:S03]  /*7220*/  IMAD R16, R16, c[0x0][0x190], RZ ;  /* 0x0000640010107a24 */ /* 0x000fc600078e02ff */
[----:B------:R-:W-:Y:S01]  /*7230*/  STL [R1+0x10e8], R12 ;  /* 0x0010e80c01007387 */ /* 0x000fe20000100800 */
[----:B------:R-:W-:-:S03]  /*7240*/  IMAD R17, R17, c[0x0][0x190], RZ ;  /* 0x0000640011117a24 */ /* 0x000fc600078e02ff */
[----:B------:R-:W-:Y:S01]  /*7250*/  STL [R1+0x10ec], R13 ;  /* 0x0010ec0d01007387 */ /* 0x000fe20000100800 */
[----:B------:R-:W-:-:S03]  /*7260*/  IMAD R18, R18, c[0x0][0x190], RZ ;  /* 0x0000640012127a24 */ /* 0x000fc600078e02ff */
[----:B------:R-:W-:Y:S01]  /*7270*/  STL [R1+0x10f0], R14 ;  /* 0x0010f00e01007387 */ /* 0x000fe20000100800 */
[----:B------:R-:W-:-:S03]  /*7280*/  IMAD R19, R19, c[0x0][0x190], RZ ;  /* 0x0000640013137a24 */ /* 0x000fc600078e02ff */
        /* <DEDUP_REMOVED lines=10> */
[----:B------:R-:W-:-:S02]  /*7330*/  IMAD R20, R20, c[0x0][0x190], RZ ;  /* 0x0000640014147a24 */ /* 0x000fc400078e02ff */
[----:B------:R-:W-:Y:S02]  /*7340*/  IMAD R22, R22, c[0x0][0x190], RZ ;  /* 0x0000640016167a24 */ /* 0x000fe400078e02ff */
[----:B------:R-:W-:Y:S02]  /*7350*/  IMAD R23, R23, c[0x0][0x190], RZ ;  /* 0x0000640017177a24 */ /* 0x000fe400078e02ff */
[----:B------:R-:W-:Y:S01]  /*7360*/  IMAD R24, R24, c[0x0][0x190], RZ ;  /* 0x0000640018187a24 */ /* 0x000fe200078e02ff */
[----:B------:R-:W-:Y:S04]  /*7370*/  STL [R1+0x1108], R20 ;  /* 0x0011081401007387 */ /* 0x000fe80000100800 */
[----:B------:R-:W-:Y:S04]  /*7380*/  STL [R1+0x110c], R22 ;  /* 0x00110c1601007387 */ /* 0x000fe80000100800 */
[----:B------:R-:W-:Y:S04]  /*7390*/  STL [R1+0x1110], R23 ;  /* 0x0011101701007387 */ /* 0x000fe80000100800 */
[----:B------:R-:W-:Y:S04]  /*73a0*/  STL [R1+0x1114], R24 ;  /* 0x0011141801007387 */ /* 0x000fe80000100800 */
[----:B------:R-:W3:Y:S01]  /*73b0*/  LDL.LU R14, [R1+0x7c] ;  /* 0x00007c00010e7983 */ /* 0x000ee20000300800 */
[----:B--2---:R-:W-:-:S02]  /*73c0*/  LEA R13, P5, R3, R0, 0x1 ;  /* 0x00000000030d7211 */ /* 0x004fc400078a08ff */
[----:B------:R-:W-:-:S03]  /*73d0*/  LEA R12, P6, R4, R0, 0x1 ;  /* 0x00000000040c7211 */ /* 0x000fc600078c08ff */
[----:B------:R0:W-:Y:S04]  /*73e0*/  STL [R1+0xfa0], R13 ;  /* 0x000fa00d01007387 */ /* 0x0001e80000100800 */
[----:B------:R1:W-:Y:S04]  /*73f0*/  STL [R1+0xfa4], R12 ;  /* 0x000fa40c01007387 */ /* 0x0003e80000100800 */
[----:B0-----:R-:W2:Y:S01]  /*7400*/  LDL.LU R13, [R1+0x78] ;  /* 0x00007800010d7983 */ /* 0x001ea20000300800 */
[-C--:B------:R-:W-:Y:S02]  /*7410*/  LEA R20, P0, R5, R0.reuse, 0x1 ;  /* 0x0000000005147211 */ /* 0x080fe400078008ff */
[----:B-1----:R-:W-:-:S03]  /*7420*/  LEA R12, P1, R6, R0, 0x1 ;  /* 0x00000000060c7211 */ /* 0x002fc600078208ff */
[----:B------:R-:W-:Y:S04]  /*7430*/  STL [R1+0xfa8], R20 ;  /* 0x000fa81401007387 */ /* 0x000fe80000100800 */
[----:B------:R0:W-:Y:S01]  /*7440*/  STL [R1+0xfac], R12 ;  /* 0x000fac0c01007387 */ /* 0x0001e20000100800 */
[----:B------:R-:W-:-:S03]  /*7450*/  LEA R22, P2, R7, R0, 0x1 ;  /* 0x0000000007167211 */ /* 0x000fc600078408ff */
[----:B0-----:R-:W2:Y:S01]  /*7460*/  LDL.LU R12, [R1+0x74] ;  /* 0x00007400010c7983 */ /* 0x001ea20000300800 */
[----:B-----5:R-:W-:-:S03]  /*7470*/  LEA R20, P3, R8, R0, 0x1 ;  /* 0x0000000008147211 */ /* 0x020fc600078608ff */
[----:B------:R4:W-:Y:S04]  /*7480*/  STL [R1+0xfb0], R22 ;  /* 0x000fb01601007387 */ /* 0x0009e80000100800 */
[----:B------:R-:W5:Y:S01]  /*7490*/  LDL.LU R28, [R1+0x70] ;  /* 0x00007000011c7983 */ /* 0x000f620000300800 */
[----:B----4-:R-:W-:-:S03]  /*74a0*/  LEA R22, P4, R9, R0, 0x1 ;  /* 0x0000000009167211 */ /* 0x010fc600078808ff */
[----:B------:R0:W-:Y:S04]  /*74b0*/  STL [R1+0xfb4], R20 ;  /* 0x000fb41401007387 */ /* 0x0001e80000100800 */
[----:B------:R-:W-:Y:S04]  /*74c0*/  STL [R1+0xfb8], R22 ;  /* 0x000fb81601007387 */ /* 0x000fe80000100800 */
[----:B------:R-:W4:Y:S01]  /*74d0*/  LDL.LU R29, [R1+0x6c] ;  /* 0x00006c00011d7983 */ /* 0x000f220000300800 */
[----:B0-----:R-:W-:Y:S02]  /*74e0*/  LEA.HI.X.SX32 R20, R3, R2, 0x1, P5 ;  /* 0x0000000203147211 */ /* 0x001fe400028f0eff */
[----:B---3--:R-:W-:-:S03]  /*74f0*/  LEA R3, P5, R10, R0, 0x1 ;  /* 0x000000000a037211 */ /* 0x008fc600078a08ff */
[----:B------:R0:W-:Y:S04]  /*7500*/  STL [R1+0xf98], R20 ;  /* 0x000f981401007387 */ /* 0x0001e80000100800 */
[----:B------:R1:W-:Y:S01]  /*7510*/  STL [R1+0xf9c], R3 ;  /* 0x000f9c0301007387 */ /* 0x0003e20000100800 */
[----:B0-----:R-:W-:Y:S02]  /*7520*/  LEA.HI.X.SX32 R20, R4, R2, 0x1, P6 ;  /* 0x0000000204147211 */ /* 0x001fe400030f0eff */
[----:B------:R-:W-:Y:S02]  /*7530*/  LEA R4, P6, R11, R0, 0x1 ;  /* 0x000000000b047211 */ /* 0x000fe400078c08ff */
[----:B-1----:R-:W-:Y:S01]  /*7540*/  LEA.HI.X.SX32 R3, R5, R2, 0x1, P0 ;  /* 0x0000000205037211 */ /* 0x002fe200000f0eff */
[----:B------:R-:W-:Y:S04]  /*7550*/  STL [R1+0xf90], R20 ;  /* 0x000f901401007387 */ /* 0x000fe80000100800 */
[----:B------:R-:W3:Y:S04]  /*7560*/  LDL.LU R5, [R1+0x64] ;  /* 0x0000640001057983 */ /* 0x000ee80000300800 */
[----:B------:R0:W-:Y:S04]  /*7570*/  STL [R1+0xf94], R4 ;  /* 0x000f940401007387 */ /* 0x0001e80000100800 */
[----:B------:R1:W-:Y:S01]  /*7580*/  STL [R1+0xf88], R3 ;  /* 0x000f880301007387 */ /* 0x0003e20000100800 */
[----:B0-----:R-:W-:-:S02]  /*7590*/  LEA R4, P0, R19, R0, 0x1 ;  /* 0x0000000013047211 */ /* 0x001fc400078008ff */
[----:B-1----:R-:W-:Y:S02]  /*75a0*/  LEA.HI.X.SX32 R3, R6, R2, 0x1, P1 ;  /* 0x0000000206037211 */ /* 0x002fe400008f0eff */
[----:B------:R-:W3:Y:S04]  /*75b0*/  LDL.LU R6, [R1+0x68] ;  /* 0x0000680001067983 */ /* 0x000ee80000300800 */
[----:B------:R0:W-:Y:S04]  /*75c0*/  STL [R1+0xf8c], R4 ;  /* 0x000f8c0401007387 */ /* 0x0001e80000100800 */
[----:B0-----:R-:W3:Y:S04]  /*75d0*/  LDL.LU R4, [R1+0x60] ;  /* 0x0000600001047983 */ /* 0x001ee80000300800 */
[----:B------:R0:W-:Y:S01]  /*75e0*/  STL [R1+0xf80], R3 ;  /* 0x000f800301007387 */ /* 0x0001e20000100800 */
[----:B------:R-:W-:-:S03]  /*75f0*/  LEA R20, P1, R18, R0, 0x1 ;  /* 0x0000000012147211 */ /* 0x000fc600078208ff */
[----:B0-----:R-:W3:Y:S01]  /*7600*/  LDL.LU R3, [R1+0x5c] ;  /* 0x00005c0001037983 */ /* 0x001ee20000300800 */
[----:B------:R-:W-:-:S03]  /*7610*/  LEA.HI.X.SX32 R22, R7, R2, 0x1, P2 ;  /* 0x0000000207167211 */ /* 0x000fc600010f0eff */
[----:B------:R0:W-:Y:S04]  /*7620*/  STL [R1+0xf84], R20 ;  /* 0x000f841401007387 */ /* 0x0001e80000100800 */
[----:B------:R-:W-:Y:S04]  /*7630*/  STL [R1+0xf78], R22 ;  /* 0x000f781601007387 */ /* 0x000fe80000100800 */
[----:B------:R-:W3:Y:S01]  /*7640*/  LDL.LU R24, [R1+0x58] ;  /* 0x0000580001187983 */ /* 0x000ee20000300800 */
[----:B0-----:R-:W-:Y:S02]  /*7650*/  LEA R20, P2, R17, R0, 0x1 ;  /* 0x0000000011147211 */ /* 0x001fe400078408ff */
[----:B------:R-:W-:-:S03]  /*7660*/  LEA.HI.X.SX32 R7, R8, R2, 0x1, P3 ;  /* 0x0000000208077211 */ /* 0x000fc600018f0eff */
[----:B------:R0:W-:Y:S04]  /*7670*/  STL [R1+0xf7c], R20 ;  /* 0x000f7c1401007387 */ /* 0x0001e80000100800 */
[----:B------:R1:W-:Y:S01]  /*7680*/  STL [R1+0xf70], R7 ;  /* 0x000f700701007387 */ /* 0x0003e20000100800 */
[----:B0-----:R-:W-:-:S05]  /*7690*/  LEA R20, P3, R16, R0, 0x1 ;  /* 0x0000000010147211 */ /* 0x001fca00078608ff */
[----:B------:R-:W-:Y:S04]  /*76a0*/  STL [R1+0xf74], R20 ;  /* 0x000f741401007387 */ /* 0x000fe80000100800 */
[----:B------:R-:W3:Y:S01]  /*76b0*/  LDL.LU R23, [R1+0x54] ;  /* 0x0000540001177983 */ /* 0x000ee20000300800 */
[----:B------:R-:W-:Y:S02]  /*76c0*/  LEA.HI.X.SX32 R8, R9, R2, 0x1, P4 ;  /* 0x0000000209087211 */ /* 0x000fe400020f0eff */
[----:B-1----:R-:W-:Y:S02]  /*76d0*/  LEA R7, P4, R15, R0, 0x1 ;  /* 0x000000000f077211 */ /* 0x002fe400078808ff */
[----:B------:R-:W-:Y:S01]  /*76e0*/  LEA.HI.X.SX32 R9, R10, R2, 0x1, P5 ;  /* 0x000000020a097211 */ /* 0x000fe200028f0eff */
[----:B------:R0:W-:Y:S04]  /*76f0*/  STL [R1+0xf68], R8 ;  /* 0x000f680801007387 */ /* 0x0001e80000100800 */
[----:B------:R1:W-:Y:S04]  /*7700*/  STL [R1+0xf6c], R7 ;  /* 0x000f6c0701007387 */ /* 0x0003e80000100800 */
[----:B------:R-:W-:Y:S04]  /*7710*/  STL [R1+0xf60], R9 ;  /* 0x000f600901007387 */ /* 0x000fe80000100800 */
[----:B------:R-:W3:Y:S01]  /*7720*/  LDL.LU R22, [R1+0x50] ;  /* 0x0000500001167983 */ /* 0x000ee20000300800 */
[----:B0-----:R-:W-:-:S02]  /*7730*/  LEA R8, P5, R14, R0, 0x1 ;  /* 0x000000000e087211 */ /* 0x001fc400078a08ff */
[----:B-1----:R-:W-:-:S03]  /*7740*/  LEA.HI.X.SX32 R7, R11, R2, 0x1, P6 ;  /* 0x000000020b077211 */ /* 0x002fc600030f0eff */
[----:B------:R0:W-:Y:S04]  /*7750*/  STL [R1+0xf64], R8 ;  /* 0x000f640801007387 */ /* 0x0001e80000100800 */
[----:B------:R-:W-:Y:S01]  /*7760*/  STL [R1+0xdd8], R7 ;  /* 0x000dd80701007387 */ /* 0x000fe20000100800 */
[----:B0-----:R-:W-:Y:S02]  /*7770*/  LEA.HI.X.SX32 R8, R19, R2, 0x1, P0 ;  /* 0x0000000213087211 */ /* 0x001fe400000f0eff */
[----:B--2---:R-:W-:-:S05]  /*7780*/  LEA R9, P6, R13, R0, 0x1 ;  /* 0x000000000d097211 */ /* 0x004fca00078c08ff */
[----:B------:R0:W-:Y:S04]  /*7790*/  STL [R1+0xdf8], R9 ;  /* 0x000df80901007387 */ /* 0x0001e80000100800 */
[----:B------:R-:W2:Y:S01]  /*77a0*/  LDL.LU R20, [R1+0x4c] ;  /* 0x00004c0001147983 */ /* 0x000ea20000300800 */
[----:B0-----:R-:W-:-:S03]  /*77b0*/  LEA.HI.X.SX32 R9, R18, R2, 0x1, P1 ;  /* 0x0000000212097211 */ /* 0x001fc600008f0eff */
[----:B------:R5:W-:Y:S01]  /*77c0*/  STL [R1+0xddc], R8 ;  /* 0x000ddc0801007387 */ /* 0x000be20000100800 */
[----:B------:R-:W-:-:S05]  /*77d0*/  LEA R7, P0, R12, R0, 0x1 ;  /* 0x000000000c077211 */ /* 0x000fca00078008ff */
[----:B------:R0:W-:Y:S04]  /*77e0*/  STL [R1+0xe00], R7 ;  /* 0x000e000701007387 */ /* 0x0001e80000100800 */
[----:B------:R4:W-:Y:S04]  /*77f0*/  STL [R1+0xde0], R9 ;  /* 0x000de00901007387 */ /* 0x0009e80000100800 */
[----:B------:R-:W2:Y:S01]  /*7800*/  LDL.LU R19, [R1+0x48] ;  /* 0x0000480001137983 */ /* 0x000ea20000300800 */
[----:B-----5:R-:W-:Y:S02]  /*7810*/  LEA R8, P1, R28, R0, 0x1 ;  /* 0x000000001c087211 */ /* 0x020fe400078208ff */
[----:B0-----:R-:W-:-:S03]  /*7820*/  LEA.HI.X.SX32 R7, R17, R2, 0x1, P2 ;  /* 0x0000000211077211 */ /* 0x001fc600010f0eff */
[----:B------:R0:W-:Y:S01]  /*7830*/  STL [R1+0xe08], R8 ;  /* 0x000e080801007387 */ /* 0x0001e20000100800 */
[----:B----4-:R-:W-:-:S03]  /*7840*/  LEA R9, P2, R29, R0, 0x1 ;  /* 0x000000001d097211 */ /* 0x010fc600078408ff */
[----:B------:R-:W-:Y:S04]  /*7850*/  STL [R1+0xde4], R7 ;  /* 0x000de40701007387 */ /* 0x000fe80000100800 */
[----:B------:R1:W-:Y:S04]  /*7860*/  STL [R1+0xe10], R9 ;  /* 0x000e100901007387 */ /* 0x0003e80000100800 */
[----:B------:R-:W4:Y:S01]  /*7870*/  LDL.LU R18, [R1+0x44] ;  /* 0x0000440001127983 */ /* 0x000f220000300800 */
[-C--:B0-----:R-:W-:Y:S02]  /*7880*/  LEA.HI.X.SX32 R8, R16, R2.reuse, 0x1, P3 ;  /* 0x0000000210087211 */ /* 0x081fe400018f0eff */
[----:B-1----:R-:W-:-:S03]  /*7890*/  LEA.HI.X.SX32 R9, R15, R2, 0x1, P4 ;  /* 0x000000020f097211 */ /* 0x002fc600020f0eff */
[----:B------:R3:W-:Y:S02]  /*78a0*/  STL [R1+0xde8], R8 ;  /* 0x000de80801007387 */ /* 0x0007e40000100800 */
[-C--:B---3--:R-:W-:Y:S02]  /*78b0*/  LEA R8, P4, R5, R0.reuse, 0x1 ;  /* 0x0000000005087211 */ /* 0x088fe400078808ff */
[----:B------:R-:W-:-:S05]  /*78c0*/  LEA R7, P3, R6, R0, 0x1 ;  /* 0x0000000006077211 */ /* 0x000fca00078608ff */
[----:B------:R0:W-:Y:S04]  /*78d0*/  STL [R1+0xe18], R7 ;  /* 0x000e180701007387 */ /* 0x0001e80000100800 */
[----:B------:R1:W-:Y:S04]  /*78e0*/  STL [R1+0xdec], R9 ;  /* 0x000dec0901007387 */ /* 0x0003e80000100800 */
[----:B------:R-:W3:Y:S01]  /*78f0*/  LDL.LU R17, [R1+0x40] ;  /* 0x0000400001117983 */ /* 0x000ee20000300800 */
[----:B0-----:R-:W-:Y:S02]  /*7900*/  LEA.HI.X.SX32 R7, R14, R2, 0x1, P5 ;  /* 0x000000020e077211 */ /* 0x001fe400028f0eff */
[----:B-1----:R-:W-:Y:S01]  /*7910*/  LEA R9, P5, R4, R0, 0x1 ;  /* 0x0000000004097211 */ /* 0x002fe200078a08ff */
[----:B------:R0:W-:Y:S04]  /*7920*/  STL [R1+0xe20], R8 ;  /* 0x000e200801007387 */ /* 0x0001e80000100800 */
[----:B------:R1:W-:Y:S04]  /*7930*/  STL [R1+0xdf0], R7 ;  /* 0x000df00701007387 */ /* 0x0003e80000100800 */
[----:B------:R-:W-:Y:S01]  /*7940*/  STL [R1+0xe28], R9 ;  /* 0x000e280901007387 */ /* 0x000fe20000100800 */
[----:B0-----:R-:W-:-:S03]  /*7950*/  LEA.HI.X.SX32 R8, R13, R2, 0x1, P6 ;  /* 0x000000020d087211 */ /* 0x001fc600030f0eff */
[----:B------:R-:W5:Y:S01]  /*7960*/  LDL.LU R16, [R1+0x3c] ;  /* 0x00003c0001107983 */ /* 0x000f620000300800 */
[----:B-1----:R-:W-:-:S03]  /*7970*/  LEA R7, P6, R3, R0, 0x1 ;  /* 0x0000000003077211 */ /* 0x002fc600078c08ff */
[----:B------:R0:W-:Y:S04]  /*7980*/  STL [R1+0xdf4], R8 ;  /* 0x000df40801007387 */ /* 0x0001e80000100800 */
[----:B------:R1:W-:Y:S04]  /*7990*/  STL [R1+0xe30], R7 ;  /* 0x000e300701007387 */ /* 0x0003e80000100800 */
[----:B------:R-:W5:Y:S01]  /*79a0*/  LDL.LU R15, [R1+0x38] ;  /* 0x00003800010f7983 */ /* 0x000f620000300800 */
[----:B0-----:R-:W-:-:S05]  /*79b0*/  LEA.HI.X.SX32 R8, R12, R2, 0x1, P0 ;  /* 0x000000020c087211 */ /* 0x001fca00000f0eff */
[----:B------:R0:W-:Y:S01]  /*79c0*/  STL [R1+0xdfc], R8 ;  /* 0x000dfc0801007387 */ /* 0x0001e20000100800 */
[----:B-1----:R-:W-:-:S03]  /*79d0*/  LEA R7, P0, R24, R0, 0x1 ;  /* 0x0000000018077211 */ /* 0x002fc600078008ff */
[----:B------:R-:W5:Y:S04]  /*79e0*/  LDL.LU R14, [R1+0x34] ;  /* 0x00003400010e7983 */ /* 0x000f680000300800 */
[----:B------:R1:W-:Y:S01]  /*79f0*/  STL [R1+0xe38], R7 ;  /* 0x000e380701007387 */ /* 0x0003e20000100800 */
[----:B0-----:R-:W-:-:S03]  /*7a00*/  LEA.HI.X.SX32 R8, R28, R2, 0x1, P1 ;  /* 0x000000021c087211 */ /* 0x001fc600008f0eff */
[----:B------:R-:W5:Y:S04]  /*7a10*/  LDL.LU R13, [R1+0x30] ;  /* 0x00003000010d7983 */ /* 0x000f680000300800 */
[----:B------:R0:W-:Y:S01]  /*7a20*/  STL [R1+0xe04], R8 ;  /* 0x000e040801007387 */ /* 0x0001e20000100800 */
[----:B-1----:R-:W-:-:S03]  /*7a30*/  LEA R7, P1, R23, R0, 0x1 ;  /* 0x0000000017077211 */ /* 0x002fc600078208ff */
[----:B------:R-:W5:Y:S04]  /*7a40*/  LDL.LU R12, [R1+0x2c] ;  /* 0x00002c00010c7983 */ /* 0x000f680000300800 */
[----:B------:R1:W-:Y:S01]  /*7a50*/  STL [R1+0xe40], R7 ;  /* 0x000e400701007387 */ /* 0x0003e20000100800 */
[----:B0-----:R-:W-:-:S03]  /*7a60*/  LEA.HI.X.SX32 R8, R29, R2, 0x1, P2 ;  /* 0x000000021d087211 */ /* 0x001fc600010f0eff */
[----:B------:R-:W5:Y:S04]  /*7a70*/  LDL.LU R28, [R1+0x28] ;  /* 0x00002800011c7983 */ /* 0x000f680000300800 */
[----:B------:R-:W-:Y:S01]  /*7a80*/  STL [R1+0xe0c], R8 ;  /* 0x000e0c0801007387 */ /* 0x000fe20000100800 */
[----:B-1----:R-:W-:-:S03]  /*7a90*/  LEA R7, P2, R22, R0, 0x1 ;  /* 0x0000000016077211 */ /* 0x002fc600078408ff */
[----:B------:R-:W5:Y:S01]  /*7aa0*/  LDL.LU R29, [R1+0x24] ;  /* 0x00002400011d7983 */ /* 0x000f620000300800 */
[----:B------:R-:W-:-:S03]  /*7ab0*/  LEA.HI.X.SX32 R6, R6, R2, 0x1, P3 ;  /* 0x0000000206067211 */ /* 0x000fc600018f0eff */
[----:B------:R-:W-:Y:S04]  /*7ac0*/  STL [R1+0xe48], R7 ;  /* 0x000e480701007387 */ /* 0x000fe80000100800 */
[----:B------:R-:W5:Y:S04]  /*7ad0*/  LDL.LU R11, [R1+0x20] ;  /* 0x00002000010b7983 */ /* 0x000f680000300800 */
[----:B------:R0:W-:Y:S04]  /*7ae0*/  STL [R1+0xe14], R6 ;  /* 0x000e140601007387 */ /* 0x0001e80000100800 */
[----:B------:R-:W5:Y:S01]  /*7af0*/  LDL.LU R10, [R1+0x1c] ;  /* 0x00001c00010a7983 */ /* 0x000f620000300800 */
[----:B0-----:R-:W-:-:S02]  /*7b00*/  LEA.HI.X.SX32 R6, R5, R2, 0x1, P4 ;  /* 0x0000000205067211 */ /* 0x001fc400020f0eff */
[----:B--2---:R-:W-:-:S05]  /*7b10*/  LEA R7, P3, R20, R0, 0x1 ;  /* 0x0000000014077211 */ /* 0x004fca00078608ff */
[----:B------:R-:W-:Y:S04]  /*7b20*/  STL [R1+0xe50], R7 ;  /* 0x000e500701007387 */ /* 0x000fe80000100800 */
[----:B------:R-:W2:Y:S04]  /*7b30*/  LDL.LU R9, [R1+0x18] ;  /* 0x0000180001097983 */ /* 0x000ea80000300800 */
[----:B------:R0:W-:Y:S04]  /*7b40*/  STL [R1+0xe1c], R6 ;  /* 0x000e1c0601007387 */ /* 0x0001e80000100800 */
[----:B------:R-:W2:Y:S01]  /*7b50*/  LDL.LU R8, [R1+0x14] ;  /* 0x0000140001087983 */ /* 0x000ea20000300800 */
[----:B------:R-:W-:-:S02]  /*7b60*/  LEA R5, P4, R19, R0, 0x1 ;  /* 0x0000000013057211 */ /* 0x000fc400078808ff */
[----:B0-----:R-:W-:-:S03]  /*7b70*/  LEA.HI.X.SX32 R6, R4, R2, 0x1, P5 ;  /* 0x0000000204067211 */ /* 0x001fc600028f0eff */
[----:B------:R0:W-:Y:S04]  /*7b80*/  STL [R1+0xe58], R5 ;  /* 0x000e580501007387 */ /* 0x0001e80000100800 */
[----:B0-----:R-:W2:Y:S04]  /*7b90*/  LDL.LU R5, [R1+0x10] ;  /* 0x0000100001057983 */ /* 0x001ea80000300800 */
[----:B------:R0:W-:Y:S01]  /*7ba0*/  STL [R1+0xe24], R6 ;  /* 0x000e240601007387 */ /* 0x0001e20000100800 */
[----:B----4-:R-:W-:-:S03]  /*7bb0*/  LEA R4, P5, R18, R0, 0x1 ;  /* 0x0000000012047211 */ /* 0x010fc600078a08ff */
[----:B------:R-:W4:Y:S04]  /*7bc0*/  LDL.LU R7, [R1+0xc] ;  /* 0x00000c0001077983 */ /* 0x000f280000300800 */
[----:B------:R-:W-:Y:S01]  /*7bd0*/  STL [R1+0xe60], R4 ;  /* 0x000e600401007387 */ /* 0x000fe20000100800 */
[----:B0-----:R-:W-:-:S03]  /*7be0*/  LEA.HI.X.SX32 R6, R3, R2, 0x1, P6 ;  /* 0x0000000203067211 */ /* 0x001fc600030f0eff */
[----:B------:R-:W2:Y:S01]  /*7bf0*/  LDL.LU R3, [R1+0x8] ;  /* 0x0000080001037983 */ /* 0x000ea20000300800 */
[----:B------:R-:W-:-:S03]  /*7c00*/  LEA.HI.X.SX32 R24, R24, R2, 0x1, P0 ;  /* 0x0000000218187211 */ /* 0x000fc600000f0eff */
[----:B------:R0:W-:Y:S01]  /*7c10*/  STL [R1+0xe2c], R6 ;  /* 0x000e2c0601007387 */ /* 0x0001e20000100800 */
[----:B------:R-:W-:-:S03]  /*7c20*/  LEA.HI.X.SX32 R23, R23, R2, 0x1, P1 ;  /* 0x0000000217177211 */ /* 0x000fc600008f0eff */
[----:B0-----:R-:W2:Y:S01]  /*7c30*/  LDL.LU R6, [R1+0x4] ;  /* 0x0000040001067983 */ /* 0x001ea20000300800 */
[----:B------:R-:W-:Y:S02]  /*7c40*/  LEA.HI.X.SX32 R22, R22, R2, 0x1, P2 ;  /* 0x0000000216167211 */ /* 0x000fe400010f0eff */
[----:B---3--:R-:W-:-:S05]  /*7c50*/  LEA R4, P6, R17, R0, 0x1 ;  /* 0x0000000011047211 */ /* 0x008fca00078c08ff */
[----:B------:R0:W-:Y:S04]  /*7c60*/  STL [R1+0xe68], R4 ;  /* 0x000e680401007387 */ /* 0x0001e80000100800 */
[----:B0-----:R-:W3:Y:S04]  /*7c70*/  LDL.LU R4, [R1] ;  /* 0x0000000001047983 */ /* 0x001ee80000300800 */
[----:B------:R5:W-:Y:S02]  /*7c80*/  STL [R1+0xe34], R24 ;  /* 0x000e341801007387 */ /* 0x000be40000100800 */
[----:B-----5:R-:W-:-:S05]  /*7c90*/  LEA R24, P0, R16, R0, 0x1 ;  /* 0x0000000010187211 */ /* 0x020fca00078008ff */
[----:B------:R0:W-:Y:S04]  /*7ca0*/  STL [R1+0xe70], R24 ;  /* 0x000e701801007387 */ /* 0x0001e80000100800 */
[----:B0-----:R-:W5:Y:S04]  /*7cb0*/  LDL.LU R24, [R1+0x1114] ;  /* 0x0011140001187983 */ /* 0x001f680000300800 */
[----:B------:R0:W-:Y:S02]  /*7cc0*/  STL [R1+0xe3c], R23 ;  /* 0x000e3c1701007387 */ /* 0x0001e40000100800 */
[----:B0-----:R-:W-:-:S05]  /*7cd0*/  LEA R23, P1, R15, R0, 0x1 ;  /* 0x000000000f177211 */ /* 0x001fca00078208ff */
[----:B------:R0:W-:Y:S01]  /*7ce0*/  STL [R1+0xe78], R23 ;  /* 0x000e781701007387 */ /* 0x0001e20000100800 */
[----:B------:R-:W-:-:S03]  /*7cf0*/  LEA.HI.X.SX32 R20, R20, R2, 0x1, P3 ;  /* 0x0000000214147211 */ /* 0x000fc600018f0eff */
[----:B0-----:R-:W3:Y:S04]  /*7d00*/  LDL.LU R23, [R1+0x1110] ;  /* 0x0011100001177983 */ /* 0x001ee80000300800 */
        /* <DEDUP_REMOVED lines=14> */
[----:B0-----:R-:W5:Y:S04]  /*7df0*/  LDL.LU R19, [R1+0x1104] ;  /* 0x0011040001137983 */ /* 0x001f680000300800 */
        /* <DEDUP_REMOVED lines=21> */
[----:B--2---:R-:W-:-:S05]  /*7f50*/  LEA R14, P2, R9, R0, 0x1 ;  /* 0x00000000090e7211 */ /* 0x004fca00078408ff */
[----:B------:R0:W-:Y:S01]  /*7f60*/  STL [R1+0xeb8], R14 ;  /* 0x000eb80e01007387 */ /* 0x0001e20000100800 */
[----:B------:R-:W-:-:S03]  /*7f70*/  LEA.HI.X.SX32 R12, R12, R2, 0x1, P4 ;  /* 0x000000020c0c7211 */ /* 0x000fc600020f0eff */
[----:B0-----:R-:W2:Y:S04]  /*7f80*/  LDL.LU R14, [R1+0x10f0] ;  /* 0x0010f000010e7983 */ /* 0x001ea80000300800 */
[----:B------:R0:W-:Y:S02]  /*7f90*/  STL [R1+0xe84], R13 ;  /* 0x000e840d01007387 */ /* 0x0001e40000100800 */
[----:B0-----:R-:W-:-:S05]  /*7fa0*/  LEA R13, P3, R8, R0, 0x1 ;  /* 0x00000000080d7211 */ /* 0x001fca00078608ff */
        /* <DEDUP_REMOVED lines=9> */
[----:B----4-:R-:W-:-:S05]  /*8040*/  LEA R28, P5, R7, R0, 0x1 ;  /* 0x00000000071c7211 */ /* 0x010fca00078a08ff */
[----:B------:R0:W-:Y:S04]  /*8050*/  STL [R1+0xed0], R28 ;  /* 0x000ed01c01007387 */ /* 0x0001e80000100800 */
[----:B0-----:R-:W4:Y:S04]  /*8060*/  LDL.LU R28, [R1+0x10e4] ;  /* 0x0010e400011c7983 */ /* 0x001f280000300800 */
[----:B------:R0:W-:Y:S02]  /*8070*/  STL [R1+0xe9c], R29 ;  /* 0x000e9c1d01007387 */ /* 0x0001e40000100800 */
[----:B0-----:R-:W-:-:S05]  /*8080*/  LEA R29, P6, R3, R0, 0x1 ;  /* 0x00000000031d7211 */ /* 0x001fca00078c08ff */
[----:B------:R0:W-:Y:S04]  /*8090*/  STL [R1+0xed8], R29 ;  /* 0x000ed81d01007387 */ /* 0x0001e80000100800 */
[----:B0-----:R-:W2:Y:S01]  /*80a0*/  LDL.LU R29, [R1+0x10e0] ;  /* 0x0010e000011d7983 */ /* 0x001ea20000300800 */
[-C--:B------:R-:W-:Y:S02]  /*80b0*/  LEA.HI.X.SX32 R11, R11, R2.reuse, 0x1, P0 ;  /* 0x000000020b0b7211 */ /* 0x080fe400000f0eff */
[----:B------:R-:W-:-:S03]  /*80c0*/  LEA.HI.X.SX32 R10, R10, R2, 0x1, P1 ;  /* 0x000000020a0a7211 */ /* 0x000fc600008f0eff */
[----:B------:R0:W-:Y:S02]  /*80d0*/  STL [R1+0xea4], R11 ;  /* 0x000ea40b01007387 */ /* 0x0001e40000100800 */
[----:B0-----:R-:W-:-:S05]  /*80e0*/  LEA R11, P0, R6, R0, 0x1 ;  /* 0x00000000060b7211 */ /* 0x001fca00078008ff */
[----:B------:R3:W-:Y:S04]  /*80f0*/  STL [R1+0xee0], R11 ;  /* 0x000ee00b01007387 */ /* 0x0007e80000100800 */
[----:B------:R0:W-:Y:S01]  /*8100*/  STL [R1+0xeac], R10 ;  /* 0x000eac0a01007387 */ /* 0x0001e20000100800 */
[----:B---3--:R-:W-:Y:S02]  /*8110*/  LEA R11, P1, R4, R0, 0x1 ;  /* 0x00000000040b7211 */ /* 0x008fe400078208ff */
[----:B0-----:R-:W-:-:S03]  /*8120*/  LEA.HI.X.SX32 R10, R9, R2, 0x1, P2 ;  /* 0x00000002090a7211 */ /* 0x001fc600010f0eff */
[----:B------:R-:W-:Y:S01]  /*8130*/  STL [R1+0xee8], R11 ;  /* 0x000ee80b01007387 */ /* 0x000fe20000100800 */
[----:B------:R-:W-:-:S03]  /*8140*/  LEA.HI.X.SX32 R8, R8, R2, 0x1, P3 ;  /* 0x0000000208087211 */ /* 0x000fc600018f0eff */
[----:B------:R4:W-:Y:S02]  /*8150*/  STL [R1+0xeb4], R10 ;  /* 0x000eb40a01007387 */ /* 0x0009e40000100800 */
[-C--:B----4-:R-:W-:Y:S02]  /*8160*/  LEA R10, P3, R28, R0.reuse, 0x1 ;  /* 0x000000001c0a7211 */ /* 0x090fe400078608ff */
[----:B--2---:R-:W-:-:S05]  /*8170*/  LEA R9, P2, R29, R0, 0x1 ;  /* 0x000000001d097211 */ /* 0x004fca00078408ff */
[----:B------:R0:W-:Y:S04]  /*8180*/  STL [R1+0xef0], R9 ;  /* 0x000ef00901007387 */ /* 0x0001e80000100800 */
[----:B------:R1:W-:Y:S01]  /*8190*/  STL [R1+0xebc], R8 ;  /* 0x000ebc0801007387 */ /* 0x0003e20000100800 */
[----:B0-----:R-:W-:-:S03]  /*81a0*/  LEA.HI.X.SX32 R9, R5, R2, 0x1, P4 ;  /* 0x0000000205097211 */ /* 0x001fc600020f0eff */
[----:B------:R-:W-:Y:S01]  /*81b0*/  STL [R1+0xef8], R10 ;  /* 0x000ef80a01007387 */ /* 0x000fe20000100800 */
[----:B-1----:R-:W-:-:S03]  /*81c0*/  LEA R8, P4, R12, R0, 0x1 ;  /* 0x000000000c087211 */ /* 0x002fc600078808ff */
[----:B------:R-:W2:Y:S04]  /*81d0*/  LDL.LU R5, [R1+0xbc] ;  /* 0x0000bc0001057983 */ /* 0x000ea80000300800 */
[----:B------:R0:W-:Y:S04]  /*81e0*/  STL [R1+0xec4], R9 ;  /* 0x000ec40901007387 */ /* 0x0001e80000100800 */
[----:B------:R1:W-:Y:S01]  /*81f0*/  STL [R1+0xf00], R8 ;  /* 0x000f000801007387 */ /* 0x0003e20000100800 */
[-C--:B0-----:R-:W-:Y:S02]  /*8200*/  LEA.HI.X.SX32 R9, R7, R2.reuse, 0x1, P5 ;  /* 0x0000000207097211 */ /* 0x081fe400028f0eff */
[----:B------:R-:W-:-:S03]  /*8210*/  LEA.HI.X.SX32 R7, R3, R2, 0x1, P6 ;  /* 0x0000000203077211 */ /* 0x000fc600030f0eff */
[----:B------:R0:W-:Y:S04]  /*8220*/  STL [R1+0xecc], R9 ;  /* 0x000ecc0901007387 */ /* 0x0001e80000100800 */
[----:B------:R-:W3:Y:S01]  /*8230*/  LDL.LU R3, [R1+0xc0] ;  /* 0x0000c00001037983 */ /* 0x000ee20000300800 */
[----:B-1----:R-:W-:-:S05]  /*8240*/  LEA R8, P5, R13, R0, 0x1 ;  /* 0x000000000d087211 */ /* 0x002fca00078a08ff */
[----:B------:R1:W-:Y:S01]  /*8250*/  STL [R1+0xf08], R8 ;  /* 0x000f080801007387 */ /* 0x0003e20000100800 */
[----:B0-----:R-:W-:-:S03]  /*8260*/  LEA R9, P6, R14, R0, 0x1 ;  /* 0x000000000e097211 */ /* 0x001fc600078c08ff */
[----:B------:R5:W-:Y:S01]  /*8270*/  STL [R1+0xed4], R7 ;  /* 0x000ed40701007387 */ /* 0x000be20000100800 */
[-C--:B-1----:R-:W-:Y:S02]  /*8280*/  LEA.HI.X.SX32 R8, R6, R2.reuse, 0x1, P0 ;  /* 0x0000000206087211 */ /* 0x082fe400000f0eff */
[----:B------:R-:W-:Y:S02]  /*8290*/  LEA.HI.X.SX32 R6, R4, R2, 0x1, P1 ;  /* 0x0000000204067211 */ /* 0x000fe400008f0eff */
[-C--:B-----5:R-:W-:Y:S01]  /*82a0*/  LEA R7, P0, R15, R0.reuse, 0x1 ;  /* 0x000000000f077211 */ /* 0x0a0fe200078008ff */
[----:B------:R-:W-:Y:S01]  /*82b0*/  STL [R1+0xf10], R9 ;  /* 0x000f100901007387 */ /* 0x000fe20000100800 */
[----:B------:R-:W-:-:S03]  /*82c0*/  LEA R4, P1, R16, R0, 0x1 ;  /* 0x0000000010047211 */ /* 0x000fc600078208ff */
[----:B------:R-:W-:Y:S04]  /*82d0*/  STL [R1+0xedc], R8 ;  /* 0x000edc0801007387 */ /* 0x000fe80000100800 */
[----:B------:R0:W-:Y:S04]  /*82e0*/  STL [R1+0xf18], R7 ;  /* 0x000f180701007387 */ /* 0x0001e80000100800 */
[----:B------:R1:W-:Y:S04]  /*82f0*/  STL [R1+0xee4], R6 ;  /* 0x000ee40601007387 */ /* 0x0003e80000100800 */
[----:B------:R4:W-:Y:S01]  /*8300*/  STL [R1+0xf20], R4 ;  /* 0x000f200401007387 */ /* 0x0009e20000100800 */
[----:B0-----:R-:W-:-:S02]  /*8310*/  LEA.HI.X.SX32 R7, R29, R2, 0x1, P2 ;  /* 0x000000021d077211 */ /* 0x001fc400010f0eff */
[----:B-1----:R-:W-:-:S03]  /*8320*/  LEA R6, P2, R17, R0, 0x1 ;  /* 0x0000000011067211 */ /* 0x002fc600078408ff */
[----:B------:R0:W-:Y:S01]  /*8330*/  STL [R1+0xeec], R7 ;  /* 0x000eec0701007387 */ /* 0x0001e20000100800 */
[----:B----4-:R-:W-:-:S03]  /*8340*/  LEA.HI.X.SX32 R4, R28, R2, 0x1, P3 ;  /* 0x000000021c047211 */ /* 0x010fc600018f0eff */
[----:B------:R1:W-:Y:S04]  /*8350*/  STL [R1+0xf28], R6 ;  /* 0x000f280601007387 */ /* 0x0003e80000100800 */
[----:B------:R4:W-:Y:S01]  /*8360*/  STL [R1+0xef4], R4 ;  /* 0x000ef40401007387 */ /* 0x0009e20000100800 */
[----:B0-----:R-:W-:Y:S02]  /*8370*/  LEA R7, P3, R18, R0, 0x1 ;  /* 0x0000000012077211 */ /* 0x001fe400078608ff */
[----:B-1----:R-:W-:-:S03]  /*8380*/  LEA.HI.X.SX32 R6, R12, R2, 0x1, P4 ;  /* 0x000000020c067211 */ /* 0x002fc600020f0eff */
[----:B------:R0:W-:Y:S01]  /*8390*/  STL [R1+0xf30], R7 ;  /* 0x000f300701007387 */ /* 0x0001e20000100800 */
[----:B----4-:R-:W-:-:S03]  /*83a0*/  LEA R4, P4, R19, R0, 0x1 ;  /* 0x0000000013047211 */ /* 0x010fc600078808ff */
[----:B------:R1:W-:Y:S04]  /*83b0*/  STL [R1+0xefc], R6 ;  /* 0x000efc0601007387 */ /* 0x0003e80000100800 */
[----:B------:R4:W-:Y:S01]  /*83c0*/  STL [R1+0xf38], R4 ;  /* 0x000f380401007387 */ /* 0x0009e20000100800 */
[----:B0-----:R-:W-:Y:S02]  /*83d0*/  LEA.HI.X.SX32 R7, R13, R2, 0x1, P5 ;  /* 0x000000020d077211 */ /* 0x001fe400028f0eff */
        /* <DEDUP_REMOVED lines=9> */
[----:B------:R1:W-:Y:S01]  /*8470*/  STL [R1+0xf14], R6 ;  /* 0x000f140601007387 */ /* 0x0003e20000100800 */
[----:B------:R-:W-:-:S03]  /*8480*/  IMAD R25, R25, c[0x0][0x190], RZ ;  /* 0x0000640019197a24 */ /* 0x000fc600078e02ff */
[----:B------:R4:W-:Y:S01]  /*8490*/  STL [R1+0xf4c], R4 ;  /* 0x000f4c0401007387 */ /* 0x0009e20000100800 */
[----:B0-----:R-:W-:Y:S01]  /*84a0*/  LEA.HI.X.SX32 R7, R16, R2, 0x1, P1 ;  /* 0x0000000210077211 */ /* 0x001fe200008f0eff */
[----:B------:R-:W-:Y:S01]  /*84b0*/  IMAD R26, R26, c[0x0][0x190], RZ ;  /* 0x000064001a1a7a24 */ /* 0x000fe200078e02ff */
[----:B-1----:R-:W-:-:S03]  /*84c0*/  LEA R6, P1, R24, R0, 0x1 ;  /* 0x0000000018067211 */ /* 0x002fc600078208ff */
[----:B------:R0:W-:Y:S01]  /*84d0*/  STL [R1+0xf1c], R7 ;  /* 0x000f1c0701007387 */ /* 0x0001e20000100800 */
[----:B----4-:R-:W-:-:S03]  /*84e0*/  LEA.HI.X.SX32 R4, R17, R2, 0x1, P2 ;  /* 0x0000000211047211 */ /* 0x010fc600010f0eff */
[----:B------:R1:W-:Y:S01]  /*84f0*/  STL [R1+0xf50], R6 ;  /* 0x000f500601007387 */ /* 0x0003e20000100800 */
[----:B------:R-:W-:-:S03]  /*8500*/  IMAD R27, R27, c[0x0][0x190], RZ ;  /* 0x000064001b1b7a24 */ /* 0x000fc600078e02ff */
        /* <DEDUP_REMOVED lines=8> */
[----:B0-----:R-:W-:Y:S02]  /*8590*/  LEA.HI.X.SX32 R7, R19, R2, 0x1, P4 ;  /* 0x0000000213077211 */ /* 0x001fe400020f0eff */
[----:B-1----:R-:W-:-:S03]  /*85a0*/  LEA R6, P4, R27, R0, 0x1 ;  /* 0x000000001b067211 */ /* 0x002fc600078808ff */
[----:B------:R-:W-:Y:S01]  /*85b0*/  STL [R1+0xf34], R7 ;  /* 0x000f340701007387 */ /* 0x000fe20000100800 */
[----:B----4-:R-:W-:-:S03]  /*85c0*/  LEA.HI.X.SX32 R4, R20, R2, 0x1, P5 ;  /* 0x0000000214047211 */ /* 0x010fc600028f0eff */
[----:B------:R0:W-:Y:S04]  /*85d0*/  STL [R1+0xf5c], R6 ;  /* 0x000f5c0601007387 */ /* 0x0001e80000100800 */
[----:B------:R1:W-:Y:S01]  /*85e0*/  STL [R1+0xf3c], R4 ;  /* 0x000f3c0401007387 */ /* 0x0003e20000100800 */
[----:B0-----:R-:W-:Y:S02]  /*85f0*/  LEA.HI.X.SX32 R6, R22, R2, 0x1, P6 ;  /* 0x0000000216067211 */ /* 0x001fe400030f0eff */
[----:B-1----:R-:W-:Y:S02]  /*8600*/  LEA R4, P6, R21, R0, 0x1 ;  /* 0x0000000015047211 */ /* 0x002fe400078c08ff */
[-C--:B------:R-:W-:Y:S01]  /*8610*/  LEA.HI.X.SX32 R0, R23, R2.reuse, 0x1, P0 ;  /* 0x0000000217007211 */ /* 0x080fe200000f0eff */
[----:B------:R-:W-:Y:S04]  /*8620*/  STL [R1+0xf44], R6 ;  /* 0x000f440601007387 */ /* 0x000fe80000100800 */
[----:B------:R-:W-:Y:S04]  /*8630*/  STL [R1+0xdd4], R4 ;  /* 0x000dd40401007387 */ /* 0x000fe80000100800 */
[----:B------:R0:W-:Y:S02]  /*8640*/  STL [R1+0xdc0], R0 ;  /* 0x000dc00001007387 */ /* 0x0001e40000100800 */
[----:B0-----:R-:W-:Y:S01]  /*8650*/  LEA.HI.X.SX32 R0, R25, R2, 0x1, P2 ;  /* 0x0000000219007211 */ /* 0x001fe200010f0eff */
[----:B------:R-:W-:-:S04]  /*8660*/  IMAD.MOV.U32 R4, RZ, RZ, c[0x0][0x188] ;  /* 0x00006200ff047624 */ /* 0x000fc800078e00ff */
[----:B------:R-:W-:Y:S02]  /*8670*/  IMAD R4, R4, 0x7f, RZ ;  /* 0x0000007f04047824 */ /* 0x000fe400078e02ff */
[----:B------:R-:W-:Y:S01]  /*8680*/  IMAD.MOV.U32 R10, RZ, RZ, c[0x0][0x188] ;  /* 0x00006200ff0a7624 */ /* 0x000fe200078e00ff */
[----:B--2---:R-:W-:-:S04]  /*8690*/  LEA R12, P5, R5, c[0x0][0x160], 0x1 ;  /* 0x00005800050c7a11 */ /* 0x004fc800078a08ff */
[----:B------:R-:W-:Y:S02]  /*86a0*/  LEA.HI.X.SX32 R13, R5, c[0x0][0x164], 0x1, P5 ;  /* 0x00005900050d7a11 */ /* 0x000fe400028f0eff */
[----:B------:R-:W-:-:S05]  /*86b0*/  LEA.HI.X.SX32 R5, R24, R2, 0x1, P1 ;  /* 0x0000000218057211 */ /* 0x000fca00008f0eff */
[----:B------:R-:W-:Y:S04]  /*86c0*/  STL [R1+0xdc4], R5 ;  /* 0x000dc40501007387 */ /* 0x000fe80000100800 */
[----:B------:R0:W-:Y:S01]  /*86d0*/  STL [R1+0xdc8], R0 ;  /* 0x000dc80001007387 */ /* 0x0001e20000100800 */
[----:B---3--:R-:W-:-:S04]  /*86e0*/  LEA R8, P0, R3, c[0x0][0x160], 0x1 ;  /* 0x0000580003087a11 */ /* 0x008fc800078008ff */
[----:B------:R-:W-:Y:S02]  /*86f0*/  LEA.HI.X.SX32 R9, R3, c[0x0][0x164], 0x1, P0 ;  /* 0x0000590003097a11 */ /* 0x000fe400000f0eff */
[-C--:B------:R-:W-:Y:S02]  /*8700*/  LEA.HI.X.SX32 R3, R26, R2.reuse, 0x1, P3 ;  /* 0x000000021a037211 */ /* 0x080fe400018f0eff */
[----:B0-----:R-:W-:Y:S01]  /*8710*/  LEA.HI.X.SX32 R0, R27, R2, 0x1, P4 ;  /* 0x000000021b007211 */ /* 0x001fe200020f0eff */
[----:B------:R-:W-:Y:S04]  /*8720*/  STL.64 [R1+0x390], R12 ;  /* 0x0003900c01007387 */ /* 0x000fe80000100a00 */
[----:B------:R0:W-:Y:S01]  /*8730*/  STL [R1+0xdcc], R3 ;  /* 0x000dcc0301007387 */ /* 0x0001e20000100800 */
[----:B------:R-:W-:-:S03]  /*8740*/  IMAD.WIDE R6, R4, 0x2, R12 ;  /* 0x0000000204067825 */ /* 0x000fc600078e020c */
[----:B------:R-:W-:Y:S04]  /*8750*/  STL.64 [R1+0x398], R8 ;  /* 0x0003980801007387 */ /* 0x000fe80000100a00 */
[----:B------:R1:W-:Y:S01]  /*8760*/  STL [R1+0xdd0], R0 ;  /* 0x000dd00001007387 */ /* 0x0003e20000100800 */
[----:B0-----:R-:W-:Y:S02]  /*8770*/  IMAD.MOV.U32 R3, RZ, RZ, c[0x0][0x188] ;  /* 0x00006200ff037624 */ /* 0x001fe400078e00ff */
[----:B------:R-:W-:-:S04]  /*8780*/  IMAD.WIDE R4, R4, 0x2, R8 ;  /* 0x0000000204047825 */ /* 0x000fc800078e0208 */
[----:B------:R-:W-:Y:S01]  /*8790*/  IMAD R11, R3, 0x7e, RZ ;  /* 0x0000007e030b7824 */ /* 0x000fe200078e02ff */
[----:B-1----:R-:W-:-:S03]  /*87a0*/  LEA.HI.X.SX32 R0, R21, R2, 0x1, P6 ;  /* 0x0000000215007211 */ /* 0x002fc600030f0eff */
[C---:B------:R-:W-:Y:S02]  /*87b0*/  IMAD.WIDE R2, R11.reuse, 0x2, R12 ;  /* 0x000000020b027825 */ /* 0x040fe400078e020c */
[----:B------:R-:W-:Y:S04]  /*87c0*/  STL [R1+0x5c8], R0 ;  /* 0x0005c80001007387 */ /* 0x000fe80000100800 */
[----:B------:R-:W-:Y:S04]  /*87d0*/  STL [R1+0x5d0], R6 ;  /* 0x0005d00601007387 */ /* 0x000fe80000100800 */
[----:B------:R0:W-:Y:S04]  /*87e0*/  STL [R1+0x5cc], R7 ;  /* 0x0005cc0701007387 */ /* 0x0001e80000100800 */
[----:B------:R1:W-:Y:S04]  /*87f0*/  STL [R1+0xdb0], R4 ;  /* 0x000db00401007387 */ /* 0x0003e80000100800 */
[----:B------:R-:W-:Y:S01]  /*8800*/  STL [R1+0x5d4], R5 ;  /* 0x0005d40501007387 */ /* 0x000fe20000100800 */
[----:B0-----:R-:W-:-:S03]  /*8810*/  IMAD.WIDE R6, R11, 0x2, R8 ;  /* 0x000000020b067825 */ /* 0x001fc600078e0208 */
[----:B------:R-:W-:Y:S01]  /*8820*/  STL [R1+0xdbc], R2 ;  /* 0x000dbc0201007387 */ /* 0x000fe20000100800 */
[----:B-1----:R-:W-:-:S03]  /*8830*/  IMAD R4, R10, 0x7d, RZ ;  /* 0x0000007d0a047824 */ /* 0x002fc600078e02ff */
[----:B------:R0:W-:Y:S01]  /*8840*/  STL [R1+0xdb4], R3 ;  /* 0x000db40301007387 */ /* 0x0001e20000100800 */
[----:B------:R-:W-:-:S03]  /*8850*/  IMAD R0, R10, 0x7c, RZ ;  /* 0x0000007c0a007824 */ /* 0x000fc600078e02ff */
[----:B------:R-:W-:Y:S01]  /*8860*/  STL [R1+0xdb8], R6 ;  /* 0x000db80601007387 */ /* 0x000fe20000100800 */
[----:B0-----:R-:W-:-:S03]  /*8870*/  IMAD.WIDE R2, R4, 0x2, R12 ;  /* 0x0000000204027825 */ /* 0x001fc600078e020c */
[----:B------:R0:W-:Y:S01]  /*8880*/  STL [R1+0xd90], R7 ;  /* 0x000d900701007387 */ /* 0x0001e20000100800 */
[----:B------:R-:W-:-:S03]  /*8890*/  IMAD.WIDE R4, R4, 0x2, R8 ;  /* 0x0000000204047825 */ /* 0x000fc600078e0208 */
[----:B------:R-:W-:Y:S04]  /*88a0*/  STL [R1+0xdac], R2 ;  /* 0x000dac0201007387 */ /* 0x000fe80000100800 */
[----:B------:R1:W-:Y:S04]  /*88b0*/  STL [R1+0xda4], R3 ;  /* 0x000da40301007387 */ /* 0x0003e80000100800 */
[----:B------:R2:W-:Y:S01]  /*88c0*/  STL [R1+0xda8], R4 ;  /* 0x000da80401007387 */ /* 0x0005e20000100800 */
[----:B0-----:R-:W-:-:S04]  /*88d0*/  IMAD.WIDE R6, R0, 0x2, R8 ;  /* 0x0000000200067825 */ /* 0x001fc800078e0208 */
[----:B-1----:R-:W-:Y:S01]  /*88e0*/  IMAD.WIDE R2, R0, 0x2, R12 ;  /* 0x0000000200027825 */ /* 0x002fe200078e020c */
[----:B------:R-:W-:Y:S03]  /*88f0*/  STL [R1+0xd9c], R5 ;  /* 0x000d9c0501007387 */ /* 0x000fe60000100800 */
[C---:B--2---:R-:W-:Y:S01]  /*8900*/  IMAD R4, R10.reuse, 0x7b, RZ ;  /* 0x0000007b0a047824 */ /* 0x044fe200078e02ff */
[----:B------:R-:W-:Y:S04]  /*8910*/  STL [R1+0xda0], R2 ;  /* 0x000da00201007387 */ /* 0x000fe80000100800 */
        /* <DEDUP_REMOVED lines=30> */
[----:B------:R1:W-:Y:S01]  /*8b00*/  STL [R1+0xd58], R6 ;  /* 0x000d580601007387 */ /* 0x0003e20000100800 */
[----:B0-----:R-:W-:-:S03]  /*8b10*/  IMAD.WIDE R2, R4, 0x2, R12 ;  /* 0x0000000204027825 */ /* 0x001fc600078e020c */
[----:B------:R-:W-:Y:S01]  /*8b20*/  STL [R1+0x5d8], R7 ;  /* 0x0005d80701007387 */ /* 0x000fe20000100800 */
[----:B------:R-:W-:-:S03]  /*8b30*/  IMAD.WIDE R4, R4, 0x2, R8 ;  /* 0x0000000204047825 */ /* 0x000fc600078e0208 */
[----:B------:R-:W-:Y:S04]  /*8b40*/  STL [R1+0xd4c], R2 ;  /* 0x000d4c0201007387 */ /* 0x000fe80000100800 */
[----:B------:R0:W-:Y:S01]  /*8b50*/  STL [R1+0xd44], R3 ;  /* 0x000d440301007387 */ /* 0x0001e20000100800 */
[----:B-1----:R-:W-:-:S03]  /*8b60*/  IMAD R6, R10, 0x75, RZ ;  /* 0x000000750a067824 */ /* 0x002fc600078e02ff */
[----:B------:R-:W-:Y:S01]  /*8b70*/  STL [R1+0xd48], R4 ;  /* 0x000d480401007387 */ /* 0x000fe20000100800 */
[----:B0-----:R-:W-:-:S03]  /*8b80*/  IMAD.WIDE R2, R0, 0x2, R12 ;  /* 0x0000000200027825 */ /* 0x001fc600078e020c */
[----:B------:R0:W-:Y:S04]  /*8b90*/  STL [R1+0xd3c], R5 ;  /* 0x000d3c0501007387 */ /* 0x0001e80000100800 */
[----:B------:R-:W-:Y:S04]  /*8ba0*/  STL [R1+0xd40], R2 ;  /* 0x000d400201007387 */ /* 0x000fe80000100800 */
[----:B------:R1:W-:Y:S01]  /*8bb0*/  STL [R1+0xd34], R3 ;  /* 0x000d340301007387 */ /* 0x0003e20000100800 */
[----:B0-----:R-:W-:-:S04]  /*8bc0*/  IMAD.WIDE R4, R0, 0x2, R8 ;  /* 0x0000000200047825 */ /* 0x001fc800078e0208 */
[----:B------:R-:W-:Y:S01]  /*8bd0*/  IMAD R0, R10, 0x74, RZ ;  /* 0x000000740a007824 */ /* 0x000fe200078e02ff */
[----:B------:R-:W-:Y:S01]  /*8be0*/  STL [R1+0xd38], R4 ;  /* 0x000d380401007387 */ /* 0x000fe20000100800 */
[----:B-1----:R-:W-:-:S03]  /*8bf0*/  IMAD.WIDE R2, R6, 0x2, R12 ;  /* 0x0000000206027825 */ /* 0x002fc600078e020c */
        /* <DEDUP_REMOVED lines=361> */
[----:B------:R-:W-:-:S03]  /*a290*/  IMAD.SHL.U32 R0, R10, 0x40, RZ ;  /* 0x000000400a007824 */ /* 0x000fc600078e00ff */
        /* <DEDUP_REMOVED lines=439> */
[----:B------:R1:W-:Y:S01]  /*be10*/  STL [R1+0xd00], R3 ;  /* 0x000d000301007387 */ /* 0x0003e20000100800 */
[----:B0-----:R-:W-:-:S03]  /*be20*/  IMAD.WIDE R4, R0, 0x2, R8 ;  /* 0x0000000200047825 */ /* 0x001fc600078e0208 */
[----:B------:R-:W-:Y:S01]  /*be30*/  STL [R1+0xd0c], R6 ;  /* 0x000d0c0601007387 */ /* 0x000fe20000100800 */
[----:B-1----:R-:W-:-:S03]  /*be40*/  IMAD.WIDE R2, R0, 0x2, R12 ;  /* 0x0000000200027825 */ /* 0x002fc600078e020c */
[----:B------:R0:W-:Y:S04]  /*be50*/  STL [R1+0xd08], R7 ;  /* 0x000d080701007387 */ /* 0x0001e80000100800 */
[----:B------:R-:W-:Y:S04]  /*be60*/  STL [R1+0xd14], R2 ;  /* 0x000d140201007387 */ /* 0x000fe80000100800 */
[----:B------:R1:W-:Y:S01]  /*be70*/  STL [R1+0xd10], R3 ;  /* 0x000d100301007387 */ /* 0x0003e20000100800 */
[----:B0-----:R-:W-:-:S03]  /*be80*/  IMAD.WIDE R6, R10, 0x2, R12 ;  /* 0x000000020a067825 */ /* 0x001fc600078e020c */
[----:B------:R0:W-:Y:S04]  /*be90*/  STL [R1+0xd1c], R4 ;  /* 0x000d1c0401007387 */ /* 0x0001e80000100800 */
[----:B------:R-:W-:Y:S01]  /*bea0*/  STL [R1+0xd18], R5 ;  /* 0x000d180501007387 */ /* 0x000fe20000100800 */
[----:B-1----:R-:W-:-:S03]  /*beb0*/  IMAD.WIDE R2, R10, 0x2, R8 ;  /* 0x000000020a027825 */ /* 0x002fc600078e0208 */
[----:B------:R-:W-:Y:S04]  /*bec0*/  STL [R1+0xd24], R6 ;  /* 0x000d240601007387 */ /* 0x000fe80000100800 */
[----:B------:R-:W-:Y:S04]  /*bed0*/  STL [R1+0xd20], R7 ;  /* 0x000d200701007387 */ /* 0x000fe80000100800 */
[----:B------:R1:W-:Y:S04]  /*bee0*/  STL [R1+0xd2c], R2 ;  /* 0x000d2c0201007387 */ /* 0x0003e80000100800 */
[----:B------:R2:W-:Y:S04]  /*bef0*/  STL [R1+0xd28], R3 ;  /* 0x000d280301007387 */ /* 0x0005e80000100800 */
[----:B------:R-:W-:Y:S04]  /*bf00*/  STL [R1+0x5bc], RZ ;  /* 0x0005bcff01007387 */ /* 0x000fe80000100800 */
        /* <DEDUP_REMOVED lines=64> */
[----:B------:R-:W2:Y:S04]  /*c310*/  LDL.LU R9, [R1+0xcc] ;  /* 0x0000cc0001097983 */ /* 0x000ea80000300800 */
[----:B------:R-:W3:Y:S04]  /*c320*/  S2R R8, SR_TID.X ;  /* 0x0000000000087919 */ /* 0x000ee80000002100 */
[----:B------:R-:W-:Y:S04]  /*c330*/  STL [R1+0x2e0], RZ ;  /* 0x0002e0ff01007387 */ /* 0x000fe80000100800 */
[----:B------:R-:W-:Y:S04]  /*c340*/  STL [R1+0x2e4], RZ ;  /* 0x0002e4ff01007387 */ /* 0x000fe80000100800 */
[----:B------:R-:W-:Y:S04]  /*c350*/  STL [R1+0x2e8], RZ ;  /* 0x0002e8ff01007387 */ /* 0x000fe80000100800 */
[----:B------:R-:W-:Y:S04]  /*c360*/  STL [R1+0x2ec], RZ ;  /* 0x0002ecff01007387 */ /* 0x000fe80000100800 */
[----:B------:R-:W-:Y:S04]  /*c370*/  STL [R1+0x2b0], RZ ;  /* 0x0002b0ff01007387 */ /* 0x000fe80000100800 */
[----:B------:R-:W-:Y:S04]  /*c380*/  STL [R1+0x2b4], RZ ;  /* 0x0002b4ff01007387 */ /* 0x000fe80000100800 */
[----:B------:R-:W-:Y:S01]  /*c390*/  STL [R1+0x2b8], RZ ;  /* 0x0002b8ff01007387 */ /* 0x000fe20000100800 */
[----:B---3--:R-:W-:-:S03]  /*c3a0*/  LOP3.LUT R8, R8, 0x7f, RZ, 0xc0, !PT ;  /* 0x0000007f08087812 */ /* 0x008fc600078ec0ff */
[----:B------:R-:W-:Y:S04]  /*c3b0*/  STL [R1+0x2bc], RZ ;  /* 0x0002bcff01007387 */ /* 0x000fe80000100800 */
[----:B------:R-:W-:Y:S04]  /*c3c0*/  STL [R1+0x270], RZ ;  /* 0x000270ff01007387 */ /* 0x000fe80000100800 */
[----:B------:R-:W-:Y:S04]  /*c3d0*/  STL [R1+0x274], RZ ;  /* 0x000274ff01007387 */ /* 0x000fe80000100800 */
[----:B------:R-:W-:Y:S04]  /*c3e0*/  STL [R1+0x278], RZ ;  /* 0x000278ff01007387 */ /* 0x000fe80000100800 */
[----:B------:R-:W-:Y:S01]  /*c3f0*/  STL [R1+0x27c], RZ ;  /* 0x00027cff01007387 */ /* 0x000fe20000100800 */
[----:B0-----:R-:W-:-:S03]  /*c400*/  IMAD.SHL.U32 R4, R8, 0x2, RZ ;  /* 0x0000000208047824 */ /* 0x001fc600078e00ff */
[----:B------:R-:W-:Y:S04]  /*c410*/  STL [R1+0x250], RZ ;  /* 0x000250ff01007387 */ /* 0x000fe80000100800 */
[----:B------:R-:W-:Y:S04]  /*c420*/  STL [R1+0x254], RZ ;  /* 0x000254ff01007387 */ /* 0x000fe80000100800 */
[----:B------:R-:W-:Y:S04]  /*c430*/  STL [R1+0x258], RZ ;  /* 0x000258ff01007387 */ /* 0x000fe80000100800 */
[----:B------:R-:W-:Y:S04]  /*c440*/  STL [R1+0x25c], RZ ;  /* 0x00025cff01007387 */ /* 0x000fe80000100800 */
[----:B------:R-:W3:Y:S04]  /*c450*/  LDL R8, [R1+0x38c] ;  /* 0x00038c0001087983 */ /* 0x000ee80000100800 */
[----:B------:R-:W-:Y:S04]  /*c460*/  STL [R1+0x210], RZ ;  /* 0x000210ff01007387 */ /* 0x000fe80000100800 */
[----:B------:R-:W-:Y:S04]  /*c470*/  STL [R1+0x214], RZ ;  /* 0x000214ff01007387 */ /* 0x000fe80000100800 */
[----:B------:R-:W-:Y:S04]  /*c480*/  STL [R1+0x218], RZ ;  /* 0x000218ff01007387 */ /* 0x000fe80000100800 */
[----:B------:R-:W-:Y:S04]  /*c490*/  STL [R1+0x21c], RZ ;  /* 0x00021cff01007387 */ /* 0x000fe80000100800 */
[----:B------:R-:W-:Y:S04]  /*c4a0*/  STL [R1+0x220], RZ ;  /* 0x000220ff01007387 */ /* 0x000fe80000100800 */
[----:B------:R-:W-:Y:S04]  /*c4b0*/  STL [R1+0x224], RZ ;  /* 0x000224ff01007387 */ /* 0x000fe80000100800 */
[----:B------:R-:W-:Y:S04]  /*c4c0*/  STL [R1+0x228], RZ ;  /* 0x000228ff01007387 */ /* 0x000fe80000100800 */
[----:B------:R-:W-:Y:S01]  /*c4d0*/  STL [R1+0x22c], RZ ;  /* 0x00022cff01007387 */ /* 0x000fe20000100800 */
[----:B-1----:R-:W-:-:S05]  /*c4e0*/  IMAD.SHL.U32 R2, R10, 0x80, RZ ;  /* 0x000000800a027824 */ /* 0x002fca00078e00ff */
[----:B------:R-:W-:-:S04]  /*c4f0*/  SHF.R.S32.HI R0, RZ, 0x1f, R2 ;  /* 0x0000001fff007819 */ /* 0x000fc80000011402 */
[----:B------:R-:W-:Y:S02]  /*c500*/  SHF.L.U64.HI R0, R2, 0x1, R0 ;  /* 0x0000000102007819 */ /* 0x000fe40000010200 */
[C---:B------:R-:W-:Y:S02]  /*c510*/  LOP3.LUT R2, R4.reuse, 0x20, RZ, 0x3c, !PT ;  /* 0x0000002004027812 */ /* 0x040fe400078e3cff */
[C---:B------:R-:W-:Y:S01]  /*c520*/  LOP3.LUT R2, R4.reuse, 0x50, RZ, 0x3c, !PT ;  /* 0x0000005004027812 */ /* 0x040fe200078e3cff */
[----:B------:R-:W-:Y:S02]  /*c530*/  ULDC UR4, c[0x0][0x18c] ;  /* 0x0000630000047ab9 */ /* 0x000fe40000000800 */
[----:B------:R-:W-:Y:S01]  /*c540*/  USHF.L.U32 UR4, UR4, 0x7, URZ ;  /* 0x0000000704047899 */ /* 0x000fe2000800063f */
[C---:B------:R-:W-:Y:S02]  /*c550*/  LOP3.LUT R5, R4.reuse, 0x30, RZ, 0x3c, !PT ;  /* 0x0000003004057812 */ /* 0x040fe400078e3cff */
[----:B------:R-:W-:Y:S01]  /*c560*/  LOP3.LUT R5, R4, 0x60, RZ, 0x3c, !PT ;  /* 0x0000006004057812 */ /* 0x000fe200078e3cff */
[----:B------:R-:W-:-:S02]  /*c570*/  USHF.R.S32.HI UR5, URZ, 0x1f, UR4 ;  /* 0x0000001f3f057899 */ /* 0x000fc40008011404 */
[----:B------:R-:W-:Y:S02]  /*c580*/  USHF.L.U32 UR8, UR4, 0x1, URZ ;  /* 0x0000000104087899 */ /* 0x000fe4000800063f */
[----:B------:R-:W-:Y:S01]  /*c590*/  USHF.L.U64.HI UR5, UR4, 0x1, UR5 ;  /* 0x0000000104057899 */ /* 0x000fe20008010205 */
[----:B--2---:R-:W-:-:S05]  /*c5a0*/  SHF.R.S32.HI R3, RZ, 0x7, R9 ;  /* 0x00000007ff037819 */ /* 0x004fca0000011409 */
[----:B------:R0:W-:Y:S04]  /*c5b0*/  STL [R1+0xfd8], R3 ;  /* 0x000fd80301007387 */ /* 0x0001e80000100800 */
        /* <DEDUP_REMOVED lines=32> */
[----:B---3--:R-:W-:-:S03]  /*c7c0*/  LOP3.LUT R2, R8, 0x40, RZ, 0x3c, !PT ;  /* 0x0000004008027812 */ /* 0x008fc600078e3cff */
        /* <DEDUP_REMOVED lines=8> */
[----:B------:R1:W-:Y:S01]  /*c850*/  STL [R1+0xfdc], R2 ;  /* 0x000fdc0201007387 */ /* 0x0003e20000100800 */
[----:B0-----:R-:W-:-:S02]  /*c860*/  LOP3.LUT R3, R4, 0x10, RZ, 0x3c, !PT ;  /* 0x0000001004037812 */ /* 0x001fc400078e3cff */
[C---:B------:R-:W-:Y:S02]  /*c870*/  LOP3.LUT R3, R4.reuse, 0x40, RZ, 0x3c, !PT ;  /* 0x0000004004037812 */ /* 0x040fe400078e3cff */
[----:B------:R-:W-:Y:S02]  /*c880*/  LOP3.LUT R3, R4, 0x70, RZ, 0x3c, !PT ;  /* 0x0000007004037812 */ /* 0x000fe400078e3cff */
.L_x_3:
[----:B-----5:R-:W2:Y:S04]  /*c890*/  LDL.64 R4, [R1+0x398] ;  /* 0x0003980001047983 */ /* 0x020ea80000100a00 */
[----:B------:R-:W-:Y:S04]  /*c8a0*/  STL [R1+0x256c], R15 ;  /* 0x00256c0f01007387 */ /* 0x000fe80000100800 */
        /* <DEDUP_REMOVED lines=213> */
[----:B0-----:R0:W-:Y:S04]  /*d600*/  STL [R1+0x1240], R0 ;  /* 0x0012400001007387 */ /* 0x0011e80000100800 */
[----:B0-----:R-:W3:Y:S01]  /*d610*/  LDL.LU R0, [R1+0x5bc] ;  /* 0x0005bc0001007983 */ /* 0x001ee20000300800 */
[----:B-1----:R-:W-:Y:S01]  /*d620*/  IMAD.MOV.U32 R2, RZ, RZ, -0x80 ;  /* 0xffffff80ff027424 */ /* 0x002fe200078e00ff */
[----:B------:R-:W-:-:S02]  /*d630*/  PRMT R14, RZ, 0x7610, R14 ;  /* 0x00007610ff0e7816 */ /* 0x000fc4000000000e */
[----:B------:R-:W-:Y:S01]  /*d640*/  PRMT R15, RZ, 0x7610, R15 ;  /* 0x00007610ff0f7816 */ /* 0x000fe2000000000f */
[----:B---3--:R-:W-:Y:S01]  /*d650*/  IMAD R2, R0, R2, c[0x0][0x180] ;  /* 0x0000600000027624 */ /* 0x008fe200078e0202 */
[----:B------:R-:W-:Y:S04]  /*d660*/  STL [R1+0x12f8], R0 ;  /* 0x0012f80001007387 */ /* 0x000fe80000100800 */
[C---:B------:R-:W-:Y:S02]  /*d670*/  ISETP.GT.AND P0, PT, R2.reuse, RZ, PT ;  /* 0x000000ff0200720c */ /* 0x040fe40003f04270 */
[C---:B------:R-:W-:Y:S02]  /*d680*/  ISETP.GT.AND P1, PT, R2.reuse, 0x1, PT ;  /* 0x000000010200780c */ /* 0x040fe40003f24270 */
[----:B------:R-:W-:-:S09]  /*d690*/  ISETP.GT.AND P2, PT, R2, 0x2, PT ;  /* 0x000000020200780c */ /* 0x000fd20003f44270 */
[----:B--2---:R-:W2:Y:S04]  /*d6a0*/  @P0 LDG.E.U16 R14, [R4.64] ;  /* 0x00000006040e0981 */ /* 0x004ea8000c1e1500 */
[----:B--2---:R0:W-:Y:S04]  /*d6b0*/  STL [R1+0x578], R14 ;  /* 0x0005780e01007387 */ /* 0x0041e80000100800 */
[----:B0-----:R-:W2:Y:S04]  /*d6c0*/  LDL.LU R14, [R1+0x2860] ;  /* 0x00286000010e7983 */ /* 0x001ea80000300800 */
[----:B------:R-:W3:Y:S01]  /*d6d0*/  LDL.64 R4, [R1+0x390] ;  /* 0x0003900001047983 */ /* 0x000ee20000100a00 */
[----:B--2---:R-:W-:-:S03]  /*d6e0*/  PRMT R14, RZ, 0x7610, R14 ;  /* 0x00007610ff0e7816 */ /* 0x004fc6000000000e */
[----:B---3--:R-:W2:Y:S04]  /*d6f0*/  @P0 LDG.E.U16 R15, [R4.64] ;  /* 0x00000006040f0981 */ /* 0x008ea8000c1e1500 */
[----:B--2---:R0:W-:Y:S04]  /*d700*/  STL [R1+0x574], R15 ;  /* 0x0005740f01007387 */ /* 0x0041e80000100800 */
[----:B0-----:R-:W2:Y:S04]  /*d710*/  LDL.LU R15, [R1+0x285c] ;  /* 0x00285c00010f7983 */ /* 0x001ea80000300800 */
[----:B------:R-:W3:Y:S04]  /*d720*/  LDL R4, [R1+0xd28] ;  /* 0x000d280001047983 */ /* 0x000ee80000100800 */
[----:B------:R-:W3:Y:S01]  /*d730*/  LDL R5, [R1+0xd2c] ;  /* 0x000d2c0001057983 */ /* 0x000ee20000100800 */
[----:B------:R-:W-:-:S02]  /*d740*/  ISETP.GT.AND P0, PT, R2, 0x3, PT ;  /* 0x000000030200780c */ /* 0x000fc40003f04270 */
[----:B--2---:R-:W-:Y:S02]  /*d750*/  PRMT R15, RZ, 0x7610, R15 ;  /* 0x00007610ff0f7816 */ /* 0x004fe4000000000f */
[----:B---3--:R-:W-:-:S04]  /*d760*/  @P1 LOP3.LUT R5, R5, R4, RZ, 0x3c, !PT ;  /* 0x0000000405051212 */ /* 0x008fc800078e3cff */
[----:B------:R-:W-:-:S04]  /*d770*/  @P1 LOP3.LUT R4, R5, R4, RZ, 0x3c, !PT ;  /* 0x0000000405041212 */ /* 0x000fc800078e3cff */
[----:B------:R-:W-:-:S05]  /*d780*/  @P1 LOP3.LUT R5, R5, R4, RZ, 0x3c, !PT ;  /* 0x0000000405051212 */ /* 0x000fca00078e3cff */
[----:B------:R-:W2:Y:S04]  /*d790*/  @P1 LDG.E.U16 R14, [R4.64] ;  /* 0x00000006040e1981 */ /* 0x000ea8000c1e1500 */
[----:B--2---:R0:W-:Y:S04]  /*d7a0*/  STL [R1+0x570], R14 ;  /* 0x0005700e01007387 */ /* 0x0041e80000100800 */
[----:B0-----:R-:W2:Y:S04]  /*d7b0*/  LDL.LU R14, [R1+0x2858] ;  /* 0x00285800010e7983 */ /* 0x001ea80000300800 */
[----:B------:R-:W3:Y:S04]  /*d7c0*/  LDL R4, [R1+0xd20] ;  /* 0x000d200001047983 */ /* 0x000ee80000100800 */
[----:B------:R-:W3:Y:S01]  /*d7d0*/  LDL R5, [R1+0xd24] ;  /* 0x000d240001057983 */ /* 0x000ee20000100800 */
[----:B--2---:R-:W-:-:S02]  /*d7e0*/  PRMT R14, RZ, 0x7610, R14 ;  /* 0x00007610ff0e7816 */ /* 0x004fc4000000000e */
        /* <DEDUP_REMOVED lines=1468> */
[----:B0-----:R-:W2:Y:S01]  /*133b0*/  LDL.LU R15, [R1+0x25ec] ;  /* 0x0025ec00010f7983 */ /* 0x001ea20000300800 */
[----:B------:R-:W3:Y:S02]  /*133c0*/  LDL R4, [R1+0x848] ;  /* 0x0008480001047983 */ /* 0x000ee40000100800 */
[----:B------:R-:W3:Y:S01]  /*133d0*/  LDL R5, [R1+0x84c] ;  /* 0x00084c0001057983 */ /* 0x000ee20000100800 */
[----:B--2---:R-:W-:-:S02]  /*133e0*/  PRMT R15, RZ, 0x7610, R15 ;  /* 0x00007610ff0f7816 */ /* 0x004fc4000000000f */
        /* <DEDUP_REMOVED lines=293> */
[----:B------:R-:W-:-:S02]  /*14640*/  PRMT R29, RZ, 0x7610, R29 ;  /* 0x00007610ff1d7816 */ /* 0x000fc4000000001d */
[----:B------:R-:W-:Y:S02]  /*14650*/  ISETP.GT.AND P0, PT, R2, 0x60, PT ;  /* 0x000000600200780c */ /* 0x000fe40003f04270 */
        /* <DEDUP_REMOVED lines=8> */
[----:B------:R-:W3:Y:S02]  /*146e0*/  LDL R5, [R1+0x74c] ;  /* 0x00074c0001057983 */ /* 0x000ee40000100800 */
[----:B---3--:R-:W-:-:S04]  /*146f0*/  @P2 LOP3.LUT R5, R5, R4, RZ, 0x3c, !PT ;  /* 0x0000000405052212 */ /* 0x008fc800078e3cff */
[----:B------:R-:W-:-:S04]  /*14700*/  @P2 LOP3.LUT R4, R5, R4, RZ, 0x3c, !PT ;  /* 0x0000000405042212 */ /* 0x000fc800078e3cff */
[----:B------:R-:W-:-:S05]  /*14710*/  @P2 LOP3.LUT R5, R5, R4, RZ, 0x3c, !PT ;  /* 0x0000000405052212 */ /* 0x000fca00078e3cff */
[----:B------:R-:W3:Y:S04]  /*14720*/  @P2 LDG.E.U16 R14, [R4.64] ;  /* 0x00000006040e2981 */ /* 0x000ee8000c1e1500 */
[----:B---3--:R0:W-:Y:S04]  /*14730*/  STL [R1+0x3e0], R14 ;  /* 0x0003e00e01007387 */ /* 0x0081e80000100800 */
[----:B0-----:R-:W3:Y:S01]  /*14740*/  LDL.LU R14, [R1+0x2568] ;  /* 0x00256800010e7983 */ /* 0x001ee20000300800 */
[----:B------:R-:W4:Y:S02]  /*14750*/  LDL R4, [R1+0x740] ;  /* 0x0007400001047983 */ /* 0x000f240000100800 */
[----:B------:R-:W4:Y:S01]  /*14760*/  LDL R5, [R1+0x744] ;  /* 0x0007440001057983 */ /* 0x000f220000100800 */
[----:B------:R-:W-:-:S02]  /*14770*/  PRMT R28, RZ, 0x7610, R28 ;  /* 0x00007610ff1c7816 */ /* 0x000fc4000000001c */
[----:B------:R-:W-:Y:S02]  /*14780*/  PRMT R16, RZ, 0x7610, R16 ;  /* 0x00007610ff107816 */ /* 0x000fe40000000010 */
[----:B------:R-:W-:Y:S02]  /*14790*/  ISETP.GT.AND P1, PT, R2, 0x61, PT ;  /* 0x000000610200780c */ /* 0x000fe40003f24270 */
[----:B----4-:R-:W-:-:S04]  /*147a0*/  @P2 LOP3.LUT R5, R5, R4, RZ, 0x3c, !PT ;  /* 0x0000000405052212 */ /* 0x010fc800078e3cff */
[----:B------:R-:W-:-:S04]  /*147b0*/  @P2 LOP3.LUT R4, R5, R4, RZ, 0x3c, !PT ;  /* 0x0000000405042212 */ /* 0x000fc800078e3cff */
[----:B------:R-:W-:-:S05]  /*147c0*/  @P2 LOP3.LUT R5, R5, R4, RZ, 0x3c, !PT ;  /* 0x0000000405052212 */ /* 0x000fca00078e3cff */
[----:B------:R-:W4:Y:S04]  /*147d0*/  @P2 LDG.E.U16 R29, [R4.64] ;  /* 0x00000006041d2981 */ /* 0x000f28000c1e1500 */
[----:B----4-:R0:W-:Y:S04]  /*147e0*/  STL [R1+0x3dc], R29 ;  /* 0x0003dc1d01007387 */ /* 0x0101e80000100800 */
[----:B0-----:R-:W4:Y:S01]  /*147f0*/  LDL.LU R29, [R1+0x2564] ;  /* 0x00256400011d7983 */ /* 0x001f220000300800 */
[----:B------:R-:W2:Y:S02]  /*14800*/  LDL R4, [R1+0x738] ;  /* 0x0007380001047983 */ /* 0x000ea40000100800 */
[----:B------:R-:W2:Y:S02]  /*14810*/  LDL R5, [R1+0x73c] ;  /* 0x00073c0001057983 */ /* 0x000ea40000100800 */
[----:B--2---:R-:W-:-:S04]  /*14820*/  @P0 LOP3.LUT R5, R5, R4, RZ, 0x3c, !PT ;  /* 0x0000000405050212 */ /* 0x004fc800078e3cff */
[----:B------:R-:W-:-:S04]  /*14830*/  @P0 LOP3.LUT R4, R5, R4, RZ, 0x3c, !PT ;  /* 0x0000000405040212 */ /* 0x000fc800078e3cff */
[----:B------:R-:W-:-:S05]  /*14840*/  @P0 LOP3.LUT R5, R5, R4, RZ, 0x3c, !PT ;  /* 0x0000000405050212 */ /* 0x000fca00078e3cff */
[----:B------:R-:W2:Y:S04]  /*14850*/  @P0 LDG.E.U16 R28, [R4.64] ;  /* 0x00000006041c0981 */ /* 0x000ea8000c1e1500 */
[----:B--2---:R0:W-:Y:S04]  /*14860*/  STL [R1+0x58], R28 ;  /* 0x0000581c01007387 */ /* 0x0041e80000100800 */
[----:B0-----:R-:W2:Y:S01]  /*14870*/  LDL.LU R28, [R1+0x2560] ;  /* 0x00256000011c7983 */ /* 0x001ea20000300800 */
        /* <DEDUP_REMOVED lines=9> */
[----:B------:R-:W2:Y:S01]  /*14910*/  LDL R5, [R1+0x72c] ;  /* 0x00072c0001057983 */ /* 0x000ea20000100800 */
[----:B------:R-:W-:-:S02]  /*14920*/  PRMT R13, RZ, 0x7610, R13 ;  /* 0x00007610ff0d7816 */ /* 0x000fc4000000000d */
        /* <DEDUP_REMOVED lines=9> */
[----:B------:R-:W-:Y:S02]  /*149c0*/  ISETP.GT.AND P0, PT, R2, 0x62, PT ;  /* 0x000000620200780c */ /* 0x000fe40003f04270 */
        /* <DEDUP_REMOVED lines=136> */
[----:B------:R0:W2:Y:S04]  /*15250*/  @P1 LDG.E.U16 R15, [R4.64] ;  /* 0x00000006040f1981 */ /* 0x0000a8000c1e1500 */
[----:B0-----:R-:W3:Y:S04]  /*15260*/  LDL R4, [R1+0x690] ;  /* 0x0006900001047983 */ /* 0x001ee80000100800 */
[----:B------:R-:W3:Y:S01]  /*15270*/  LDL R5, [R1+0x694] ;  /* 0x0006940001057983 */ /* 0x000ee20000100800 */
[----:B------:R-:W-:-:S03]  /*15280*/  PRMT R19, RZ, 0x7610, R19 ;  /* 0x00007610ff137816 */ /* 0x000fc60000000013 */
[----:B--2---:R0:W-:Y:S04]  /*15290*/  STL [R1+0x18], R15 ;  /* 0x0000180f01007387 */ /* 0x0041e80000100800 */
[----:B0-----:R-:W2:Y:S01]  /*152a0*/  LDL R15, [R1+0x670] ;  /* 0x00067000010f7983 */ /* 0x001ea20000100800 */
[-C--:B---3--:R-:W-:Y:S02]  /*152b0*/  @P1 LOP3.LUT R5, R5, R4.reuse, RZ, 0x3c, !PT ;  /* 0x0000000405051212 */ /* 0x088fe400078e3cff */
[----:B------:R-:W-:Y:S02]  /*152c0*/  ISETP.GT.AND P2, PT, R2, 0x6b, PT ;  /* 0x0000006b0200780c */ /* 0x000fe40003f44270 */
[----:B------:R-:W-:-:S04]  /*152d0*/  @P1 LOP3.LUT R4, R5, R4, RZ, 0x3c, !PT ;  /* 0x0000000405041212 */ /* 0x000fc800078e3cff */
[----:B------:R-:W-:-:S05]  /*152e0*/  @P1 LOP3.LUT R5, R5, R4, RZ, 0x3c, !PT ;  /* 0x0000000405051212 */ /* 0x000fca00078e3cff */
[----:B------:R-:W3:Y:S04]  /*152f0*/  @P1 LDG.E.U16 R19, [R4.64] ;  /* 0x0000000604131981 */ /* 0x000ee8000c1e1500 */
[----:B---3--:R0:W-:Y:S04]  /*15300*/  STL [R1+0x14], R19 ;  /* 0x0000141301007387 */ /* 0x0081e80000100800 */
[----:B0-----:R-:W3:Y:S01]  /*15310*/  LDL.LU R19, [R1+0x251c] ;  /* 0x00251c0001137983 */ /* 0x001ee20000300800 */
        /* <DEDUP_REMOVED lines=25> */
[----:B------:R-:W2:Y:S01]  /*154b0*/  @P1 LDG.E.U16 R17, [R4.64] ;  /* 0x0000000604111981 */ /* 0x000ea2000c1e1500 */
[----:B------:R-:W-:-:S03]  /*154c0*/  PRMT R14, RZ, 0x7610, R14 ;  /* 0x00007610ff0e7816 */ /* 0x000fc6000000000e */
[----:B--2---:R0:W-:Y:S04]  /*154d0*/  STL [R1+0x8], R17 ;  /* 0x0000081101007387 */ /* 0x0041e80000100800 */
[----:B0-----:R-:W2:Y:S01]  /*154e0*/  LDL.LU R17, [R1+0x2510] ;  /* 0x0025100001117983 */ /* 0x001ea20000300800 */
[----:B------:R-:W2:Y:S02]  /*154f0*/  LDL R5, [R1+0x66c] ;  /* 0x00066c0001057983 */ /* 0x000ea40000100800 */
[----:B------:R-:W-:Y:S01]  /*15500*/  @P1 IMAD.MOV.U32 R4, RZ, RZ, R15 ;  /* 0x000000ffff041224 */ /* 0x000fe200078e000f */
[----:B------:R-:W-:Y:S02]  /*15510*/  ISETP.GT.AND P2, PT, R2, 0x70, PT ;  /* 0x000000700200780c */ /* 0x000fe40003f44270 */
[----:B----4-:R-:W-:Y:S01]  /*15520*/  PRMT R29, RZ, 0x7610, R29 ;  /* 0x00007610ff1d7816 */ /* 0x010fe2000000001d */
[----:B------:R-:W4:Y:S04]  /*15530*/  LDL R15, [R1+0xd54] ;  /* 0x000d5400010f7983 */ /* 0x000f280000100800 */
[----:B--2---:R0:W2:Y:S04]  /*15540*/  @P1 LDG.E.U16 R14, [R4.64] ;  /* 0x00000006040e1981 */ /* 0x0040a8000c1e1500 */
[----:B0-----:R-:W2:Y:S04]  /*15550*/  LDL R4, [R1+0x634] ;  /* 0x0006340001047983 */ /* 0x001ea80000100800 */
[----:B------:R-:W2:Y:S02]  /*15560*/  LDL R5, [R1+0x638] ;  /* 0x0006380001057983 */ /* 0x000ea40000100800 */
[----:B--2---:R-:W-:-:S04]  /*15570*/  @P2 LOP3.LUT R5, R5, R4, RZ, 0x3c, !PT ;  /* 0x0000000405052212 */ /* 0x004fc800078e3cff */
[----:B------:R-:W-:-:S04]  /*15580*/  @P2 LOP3.LUT R4, R5, R4, RZ, 0x3c, !PT ;  /* 0x0000000405042212 */ /* 0x000fc800078e3cff */
[----:B------:R-:W-:Y:S01]  /*15590*/  @P2 LOP3.LUT R5, R5, R4, RZ, 0x3c, !PT ;  /* 0x0000000405052212 */ /* 0x000fe200078e3cff */
[----:B------:R0:W-:Y:S04]  /*155a0*/  STL [R1+0x4], R14 ;  /* 0x0000040e01007387 */ /* 0x0001e80000100800 */
[----:B------:R1:W2:Y:S01]  /*155b0*/  @P2 LDG.E.U16 R29, [R4.64] ;  /* 0x00000006041d2981 */ /* 0x0002a2000c1e1500 */
[----:B------:R-:W-:-:S03]  /*155c0*/  PRMT R28, RZ, 0x7610, R28 ;  /* 0x00007610ff1c7816 */ /* 0x000fc6000000001c */
[----:B0-----:R-:W2:Y:S04]  /*155d0*/  LDL R14, [R1+0xd60] ;  /* 0x000d6000010e7983 */ /* 0x001ea80000100800 */
[----:B-1----:R-:W2:Y:S04]  /*155e0*/  LDL R4, [R1+0x62c] ;  /* 0x00062c0001047983 */ /* 0x002ea80000100800 */
[----:B------:R-:W2:Y:S02]  /*155f0*/  LDL R5, [R1+0x630] ;  /* 0x0006300001057983 */ /* 0x000ea40000100800 */
[----:B--2---:R-:W-:-:S04]  /*15600*/  @P2 LOP3.LUT R5, R5, R4, RZ, 0x3c, !PT ;  /* 0x0000000405052212 */ /* 0x004fc800078e3cff */
[----:B------:R-:W-:-:S04]  /*15610*/  @P2 LOP3.LUT R4, R5, R4, RZ, 0x3c, !PT ;  /* 0x0000000405042212 */ /* 0x000fc800078e3cff */
[----:B------:R-:W-:Y:S01]  /*15620*/  @P2 LOP3.LUT R5, R5, R4, RZ, 0x3c, !PT ;  /* 0x0000000405052212 */ /* 0x000fe200078e3cff */
[----:B------:R0:W-:Y:S04]  /*15630*/  STL [R1+0x24fc], R29 ;  /* 0x0024fc1d01007387 */ /* 0x0001e80000100800 */
[----:B------:R1:W2:Y:S01]  /*15640*/  @P2 LDG.E.U16 R28, [R4.64] ;  /* 0x00000006041c2981 */ /* 0x0002a2000c1e1500 */
[----:B------:R-:W-:Y:S02]  /*15650*/  ISETP.GT.AND P3, PT, R2, 0x78, PT ;  /* 0x000000780200780c */ /* 0x000fe40003f64270 */
[----:B------:R-:W-:Y:S02]  /*15660*/  PRMT R16, RZ, 0x7610, R16 ;  /* 0x00007610ff107816 */ /* 0x000fe40000000010 */
[----:B------:R-:W-:Y:S01]  /*15670*/  PRMT R13, RZ, 0x7610, R13 ;  /* 0x00007610ff0d7816 */ /* 0x000fe2000000000d */
[----:B0-----:R-:W2:Y:S04]  /*15680*/  LDL R29, [R1+0x628] ;  /* 0x00062800011d7983 */ /* 0x001ea80000100800 */
[----:B-1----:R-:W2:Y:S04]  /*15690*/  LDL R4, [R1+0x5d8] ;  /* 0x0005d80001047983 */ /* 0x002ea80000100800 */
[----:B------:R-:W2:Y:S02]  /*156a0*/  LDL R5, [R1+0xd58] ;  /* 0x000d580001057983 */ /* 0x000ea40000100800 */
[----:B--2---:R-:W-:-:S04]  /*156b0*/  @P3 LOP3.LUT R5, R5, R4, RZ, 0x3c, !PT ;  /* 0x0000000405053212 */ /* 0x004fc800078e3cff */
[----:B------:R-:W-:-:S04]  /*156c0*/  @P3 LOP3.LUT R4, R5, R4, RZ, 0x3c, !PT ;  /* 0x0000000405043212 */ /* 0x000fc800078e3cff */
[----:B------:R-:W-:-:S05]  /*156d0*/  @P3 LOP3.LUT R5, R5, R4, RZ, 0x3c, !PT ;  /* 0x0000000405053212 */ /* 0x000fca00078e3cff */
[----:B------:R0:W2:Y:S02]  /*156e0*/  @P3 LDG.E.U16 R16, [R4.64] ;  /* 0x0000000604103981 */ /* 0x0000a4000c1e1500 */
[----:B0-----:R-:W-:Y:S02]  /*156f0*/  @P3 IMAD.MOV.U32 R4, RZ, RZ, R14 ;  /* 0x000000ffff043224 */ /* 0x001fe400078e000e */
[----:B----4-:R-:W-:-:S05]  /*15700*/  @P3 IMAD.MOV.U32 R5, RZ, RZ, R15 ;  /* 0x000000ffff053224 */ /* 0x010fca00078e000f */
[----:B------:R0:W4:Y:S04]  /*15710*/  @P3 LDG.E.U16 R13, [R4.64] ;  /* 0x00000006040d3981 */ /* 0x000128000c1e1500 */
[----:B------:R1:W-:Y:S04]  /*15720*/  STL [R1+0x2500], R28 ;  /* 0x0025001c01007387 */ /* 0x0003e80000100800 */
[----:B--2---:R-:W-:Y:S01]  /*15730*/  STL [R1+0x2504], R16 ;  /* 0x0025041001007387 */ /* 0x004fe20000100800 */
[----:B0-----:R-:W2:Y:S02]  /*15740*/  LDL R4, [R1+0x664] ;  /* 0x0006640001047983 */ /* 0x001ea40000100800 */
[----:B------:R-:W2:Y:S02]  /*15750*/  LDL R5, [R1+0x668] ;  /* 0x0006680001057983 */ /* 0x000ea40000100800 */
[----:B------:R-:W3:Y:S01]  /*15760*/  LDL R15, [R1+0x61c] ;  /* 0x00061c00010f7983 */ /* 0x000ee20000100800 */
[----:B------:R-:W3:Y:S04]  /*15770*/  LDL R14, [R1+0x620] ;  /* 0x00062000010e7983 */ /* 0x000ee80000100800 */
[----:B-1----:R-:W3:Y:S04]  /*15780*/  LDL R28, [R1+0xd68] ;  /* 0x000d6800011c7983 */ /* 0x002ee80000100800 */
[----:B----4-:R0:W-:Y:S04]  /*15790*/  STL [R1+0x2508], R13 ;  /* 0x0025080d01007387 */ /* 0x0101e80000100800 */
[----:B0-----:R-:W4:Y:S01]  /*157a0*/  LDL R13, [R1+0x624] ;  /* 0x00062400010d7983 */ /* 0x001f220000100800 */
[----:B------:R-:W-:-:S02]  /*157b0*/  ISETP.GT.AND P1, PT, R2, 0x6d, PT ;  /* 0x0000006d0200780c */ /* 0x000fc40003f24270 */
[----:B------:R-:W-:Y:S02]  /*157c0*/  ISETP.GT.AND P2, PT, R2, 0x71, PT ;  /* 0x000000710200780c */ /* 0x000fe40003f44270 */
[----:B------:R-:W-:Y:S02]  /*157d0*/  PRMT R3, RZ, 0x7610, R3 ;  /* 0x00007610ff037816 */ /* 0x000fe40000000003 */
[----:B------:R-:W-:-:S07]  /*157e0*/  PRMT R27, RZ, 0x7610, R27 ;  /* 0x00007610ff1b7816 */ /* 0x000fce000000001b */
[----:B--2---:R-:W-:-:S04]  /*157f0*/  @P1 LOP3.LUT R5, R5, R4, RZ, 0x3c, !PT ;  /* 0x0000000405051212 */ /* 0x004fc800078e3cff */
[----:B------:R-:W-:-:S04]  /*15800*/  @P1 LOP3.LUT R4, R5, R4, RZ, 0x3c, !PT ;  /* 0x0000000405041212 */ /* 0x000fc800078e3cff */
[----:B------:R-:W-:-:S05]  /*15810*/  @P1 LOP3.LUT R5, R5, R4, RZ, 0x3c, !PT ;  /* 0x0000000405051212 */ /* 0x000fca00078e3cff */
[----:B------:R0:W2:Y:S02]  /*15820*/  @P1 LDG.E.U16 R3, [R4.64] ;  /* 0x0000000604031981 */ /* 0x0000a4000c1e1500 */
[----:B0-----:R-:W-:Y:S02]  /*15830*/  @P2 IMAD.MOV.U32 R4, RZ, RZ, R29 ;  /* 0x000000ffff042224 */ /* 0x001fe400078e001d */
[----:B----4-:R-:W-:-:S05]  /*15840*/  @P2 IMAD.MOV.U32 R5, RZ, RZ, R13 ;  /* 0x000000ffff052224 */ /* 0x010fca00078e000d */
[----:B------:R3:W4:Y:S01]  /*15850*/  @P2 LDG.E.U16 R27, [R4.64] ;  /* 0x00000006041b2981 */ /* 0x000722000c1e1500 */
[----:B------:R-:W-:Y:S01]  /*15860*/  PRMT R26, RZ, 0x7610, R26 ;  /* 0x00007610ff1a7816 */ /* 0x000fe2000000001a */
[----:B---3--:R-:W-:Y:S02]  /*15870*/  @P2 IMAD.MOV.U32 R4, RZ, RZ, R14 ;  /* 0x000000ffff042224 */ /* 0x008fe400078e000e */
[----:B------:R-:W-:-:S05]  /*15880*/  @P2 IMAD.MOV.U32 R5, RZ, RZ, R15 ;  /* 0x000000ffff052224 */ /* 0x000fca00078e000f */
[----:B------:R-:W3:Y:S04]  /*15890*/  @P2 LDG.E.U16 R26, [R4.64] ;  /* 0x00000006041a2981 */ /* 0x000ee8000c1e1500 */
[----:B--2---:R0:W-:Y:S04]  /*158a0*/  STL [R1], R3 ;  /* 0x0000000301007387 */ /* 0x0041e80000100800 */
[----:B0-----:R-:W2:Y:S01]  /*158b0*/  LDL.LU R3, [R1+0x250c] ;  /* 0x00250c0001037983 */ /* 0x001ea20000300800 */
[----:B------:R-:W2:Y:S02]  /*158c0*/  LDL R29, [R1+0xd64] ;  /* 0x000d6400011d7983 */ /* 0x000ea40000100800 */
[----:B------:R-:W2:Y:S01]  /*158d0*/  LDL R13, [R1+0xd6c] ;  /* 0x000d6c00010d7983 */ /* 0x000ea20000100800 */
[----:B----4-:R0:W-:Y:S01]  /*158e0*/  STL [R1+0x24e8], R27 ;  /* 0x0024e81b01007387 */ /* 0x0101e20000100800 */
[----:B------:R-:W4:Y:S02]  /*158f0*/  LDL R15, [R1+0x614] ;  /* 0x00061400010f7983 */ /* 0x000f240000100800 */
[----:B------:R-:W2:Y:S01]  /*15900*/  LDL R14, [R1+0x618] ;  /* 0x00061800010e7983 */ /* 0x000ea20000100800 */
[----:B0-----:R-:W2:Y:S01]  /*15910*/  LDL R27, [R1+0xd5c] ;  /* 0x000d5c00011b7983 */ /* 0x001ea20000100800 */
[----:B------:R-:W-:-:S02]  /*15920*/  ISETP.GT.AND P3, PT, R2, 0x79, PT ;  /* 0x000000790200780c */ /* 0x000fc40003f64270 */
[----:B------:R-:W-:Y:S02]  /*15930*/  PRMT R12, RZ, 0x7610, R12 ;  /* 0x00007610ff0c7816 */ /* 0x000fe4000000000c */
[----:B------:R-:W-:Y:S02]  /*15940*/  ISETP.GT.AND P2, PT, R2, 0x72, PT ;  /* 0x000000720200780c */ /* 0x000fe40003f44270 */
[----:B------:R-:W-:Y:S01]  /*15950*/  PRMT R11, RZ, 0x7610, R11 ;  /* 0x00007610ff0b7816 */ /* 0x000fe2000000000b */
[----:B---3--:R0:W-:Y:S06]  /*15960*/  STL [R1+0x24ec], R26 ;  /* 0x0024ec1a01007387 */ /* 0x0081ec0000100800 */
[----:B------:R-:W-:-:S02]  /*15970*/  @P3 IMAD.MOV.U32 R4, RZ, RZ, R28 ;  /* 0x000000ffff043224 */ /* 0x000fc400078e001c */
[----:B------:R-:W3:Y:S01]  /*15980*/  LDL R28, [R1+0x60c] ;  /* 0x00060c00011c7983 */ /* 0x000ee20000100800 */
[----:B------:R-:W-:Y:S01]  /*15990*/  PRMT R25, RZ, 0x7610, R25 ;  /* 0x00007610ff197816 */ /* 0x000fe20000000019 */
[----:B--2---:R-:W-:Y:S02]  /*159a0*/  @P3 IMAD.MOV.U32 R5, RZ, RZ, R27 ;  /* 0x000000ffff053224 */ /* 0x004fe400078e001b */
[----:B------:R-:W2:Y:S04]  /*159b0*/  LDL R27, [R1+0x610] ;  /* 0x00061000011b7983 */ /* 0x000ea80000100800 */
[----:B------:R1:W2:Y:S02]  /*159c0*/  @P3 LDG.E.U16 R12, [R4.64] ;  /* 0x00000006040c3981 */ /* 0x0002a4000c1e1500 */
[----:B-1----:R-:W-:-:S02]  /*159d0*/  @P3 IMAD.MOV.U32 R4, RZ, RZ, R13 ;  /* 0x000000ffff043224 */ /* 0x002fc400078e000d */
[----:B------:R-:W-:-:S05]  /*159e0*/  @P3 IMAD.MOV.U32 R5, RZ, RZ, R29 ;  /* 0x000000ffff053224 */ /* 0x000fca00078e001d */
[----:B------:R1:W2:Y:S02]  /*159f0*/  @P3 LDG.E.U16 R11, [R4.64] ;  /* 0x00000006040b3981 */ /* 0x0002a4000c1e1500 */
[----:B-1----:R-:W-:Y:S02]  /*15a00*/  @P2 IMAD.MOV.U32 R4, RZ, RZ, R14 ;  /* 0x000000ffff042224 */ /* 0x002fe400078e000e */
[----:B----4-:R-:W-:-:S05]  /*15a10*/  @P2 IMAD.MOV.U32 R5, RZ, RZ, R15 ;  /* 0x000000ffff052224 */ /* 0x010fca00078e000f */
[----:B------:R3:W4:Y:S01]  /*15a20*/  @P2 LDG.E.U16 R25, [R4.64] ;  /* 0x0000000604192981 */ /* 0x000722000c1e1500 */
[----:B------:R-:W-:Y:S01]  /*15a30*/  PRMT R23, RZ, 0x7610, R23 ;  /* 0x00007610ff177816 */ /* 0x000fe20000000017 */
[----:B---3--:R-:W-:Y:S02]  /*15a40*/  @P2 IMAD.MOV.U32 R5, RZ, RZ, R28 ;  /* 0x000000ffff052224 */ /* 0x008fe400078e001c */
[----:B--2---:R-:W-:Y:S01]  /*15a50*/  STL [R1+0x24f0], R12 ;  /* 0x0024f00c01007387 */ /* 0x004fe20000100800 */
[----:B0-----:R-:W2:Y:S02]  /*15a60*/  LDL R26, [R1+0xd50] ;  /* 0x000d5000011a7983 */ /* 0x001ea40000100800 */
[----:B------:R-:W3:Y:S02]  /*15a70*/  LDL R13, [R1+0xd78] ;  /* 0x000d7800010d7983 */ /* 0x000ee40000100800 */
[----:B------:R-:W-:-:S05]  /*15a80*/  @P2 IMAD.MOV.U32 R4, RZ, RZ, R27 ;  /* 0x000000ffff042224 */ /* 0x000fca00078e001b */
[----:B------:R2:W3:Y:S04]  /*15a90*/  @P2 LDG.E.U16 R23, [R4.64] ;  /* 0x0000000604172981 */ /* 0x0004e8000c1e1500 */
[----:B------:R-:W-:Y:S01]  /*15aa0*/  STL [R1+0x24f4], R11 ;  /* 0x0024f40b01007387 */ /* 0x000fe20000100800 */
[----:B------:R-:W3:Y:S02]  /*15ab0*/  LDL R15, [R1+0xd74] ;  /* 0x000d7400010f7983 */ /* 0x000ee40000100800 */
[----:B------:R-:W3:Y:S01]  /*15ac0*/  LDL R14, [R1+0xd80] ;  /* 0x000d8000010e7983 */ /* 0x000ee20000100800 */
[----:B----4-:R-:W-:Y:S01]  /*15ad0*/  STL [R1+0x24d0], R25 ;  /* 0x0024d01901007387 */ /* 0x010fe20000100800 */
[----:B------:R-:W4:Y:S02]  /*15ae0*/  LDL R28, [R1+0x604] ;  /* 0x00060400011c7983 */ /* 0x000f240000100800 */
[----:B------:R-:W4:Y:S01]  /*15af0*/  LDL R27, [R1+0x608] ;  /* 0x00060800011b7983 */ /* 0x000f220000100800 */
[----:B------:R-:W-:-:S02]  /*15b00*/  ISETP.GT.AND P3, PT, R2, 0x7a, PT ;  /* 0x0000007a0200780c */ /* 0x000fc40003f64270 */
[----:B------:R-:W-:Y:S02]  /*15b10*/  PRMT R10, RZ, 0x7610, R10 ;  /* 0x00007610ff0a7816 */ /* 0x000fe4000000000a */
[----:B------:R-:W-:Y:S02]  /*15b20*/  ISETP.GT.AND P2, PT, R2, 0x73, PT ;  /* 0x000000730200780c */ /* 0x000fe40003f44270 */
[----:B------:R-:W-:Y:S02]  /*15b30*/  PRMT R9, RZ, 0x7610, R9 ;  /* 0x00007610ff097816 */ /* 0x000fe40000000009 */
[----:B------:R-:W-:-:S05]  /*15b40*/  PRMT R22, RZ, 0x7610, R22 ;  /* 0x00007610ff167816 */ /* 0x000fca0000000016 */
[----:B--2---:R-:W-:Y:S02]  /*15b50*/  @P3 IMAD.MOV.U32 R5, RZ, RZ, R26 ;  /* 0x000000ffff053224 */ /* 0x004fe400078e001a */
[----:B---3--:R-:W-:-:S05]  /*15b60*/  @P3 IMAD.MOV.U32 R4, RZ, RZ, R13 ;  /* 0x000000ffff043224 */ /* 0x008fca00078e000d */
[----:B------:R0:W2:Y:S04]  /*15b70*/  @P3 LDG.E.U16 R10, [R4.64] ;  /* 0x00000006040a3981 */ /* 0x0000a8000c1e1500 */
[----:B------:R1:W-:Y:S01]  /*15b80*/  STL [R1+0x24d4], R23 ;  /* 0x0024d41701007387 */ /* 0x0003e20000100800 */
[----:B------:R-:W3:Y:S02]  /*15b90*/  LDL R26, [R1+0x5fc] ;  /* 0x0005fc00011a7983 */ /* 0x000ee40000100800 */
[----:B------:R-:W3:Y:S02]  /*15ba0*/  LDL R13, [R1+0x600] ;  /* 0x00060000010d7983 */ /* 0x000ee40000100800 */
[----:B0-----:R-:W-:Y:S02]  /*15bb0*/  @P3 IMAD.MOV.U32 R5, RZ, RZ, R15 ;  /* 0x000000ffff053224 */ /* 0x001fe400078e000f */
[----:B------:R-:W-:-:S05]  /*15bc0*/  @P3 IMAD.MOV.U32 R4, RZ, RZ, R14 ;  /* 0x000000ffff043224 */ /* 0x000fca00078e000e */
[----:B------:R4:W3:Y:S02]  /*15bd0*/  @P3 LDG.E.U16 R9, [R4.64] ;  /* 0x0000000604093981 */ /* 0x0008e4000c1e1500 */
[----:B----4-:R-:W-:Y:S02]  /*15be0*/  @P2 IMAD.MOV.U32 R5, RZ, RZ, R28 ;  /* 0x000000ffff052224 */ /* 0x010fe400078e001c */
[----:B------:R-:W-:-:S05]  /*15bf0*/  @P2 IMAD.MOV.U32 R4, RZ, RZ, R27 ;  /* 0x000000ffff042224 */ /* 0x000fca00078e001b */
[----:B------:R3:W4:Y:S01]  /*15c00*/  @P2 LDG.E.U16 R22, [R4.64] ;  /* 0x0000000604162981 */ /* 0x000722000c1e1500 */
[----:B------:R-:W-:-:S03]  /*15c10*/  PRMT R21, RZ, 0x7610, R21 ;  /* 0x00007610ff157816 */ /* 0x000fc60000000015 */
[----:B--2---:R-:W-:Y:S01]  /*15c20*/  STL [R1+0x24d8], R10 ;  /* 0x0024d80a01007387 */ /* 0x004fe20000100800 */
[----:B------:R-:W2:Y:S02]  /*15c30*/  LDL R15, [R1+0xd7c] ;  /* 0x000d7c00010f7983 */ /* 0x000ea40000100800 */
[----:B------:R-:W2:Y:S02]  /*15c40*/  LDL R14, [R1+0xd88] ;  /* 0x000d8800010e7983 */ /* 0x000ea40000100800 */
[----:B---3--:R-:W-:Y:S02]  /*15c50*/  @P2 IMAD.MOV.U32 R4, RZ, RZ, R13 ;  /* 0x000000ffff042224 */ /* 0x008fe400078e000d */
[----:B------:R-:W-:-:S05]  /*15c60*/  @P2 IMAD.MOV.U32 R5, RZ, RZ, R26 ;  /* 0x000000ffff052224 */ /* 0x000fca00078e001a */
[----:B------:R2:W3:Y:S04]  /*15c70*/  @P2 LDG.E.U16 R21, [R4.64] ;  /* 0x0000000604152981 */ /* 0x0004e8000c1e1500 */
[----:B------:R-:W-:Y:S01]  /*15c80*/  STL [R1+0x24dc], R9 ;  /* 0x0024dc0901007387 */ /* 0x000fe20000100800 */
[----:B------:R-:W3:Y:S02]  /*15c90*/  LDL R27, [R1+0xd84] ;  /* 0x000d8400011b7983 */ /* 0x000ee40000100800 */
[----:B-1----:R-:W3:Y:S01]  /*15ca0*/  LDL R23, [R1+0xd8c] ;  /* 0x000d8c0001177983 */ /* 0x002ee20000100800 */
[----:B----4-:R-:W-:Y:S01]  /*15cb0*/  STL [R1+0x24b8], R22 ;  /* 0x0024b81601007387 */ /* 0x010fe20000100800 */
[----:B------:R-:W4:Y:S02]  /*15cc0*/  LDL R26, [R1+0x65c] ;  /* 0x00065c00011a7983 */ /* 0x000f240000100800 */
[----:B------:R-:W4:Y:S01]  /*15cd0*/  LDL R13, [R1+0x660] ;  /* 0x00066000010d7983 */ /* 0x000f220000100800 */
[----:B------:R-:W-:-:S02]  /*15ce0*/  ISETP.GT.AND P3, PT, R2, 0x7b, PT ;  /* 0x0000007b0200780c */ /* 0x000fc40003f64270 */
[----:B------:R-:W-:Y:S02]  /*15cf0*/  PRMT R8, RZ, 0x7610, R8 ;  /* 0x00007610ff087816 */ /* 0x000fe40000000008 */
[----:B------:R-:W-:Y:S02]  /*15d00*/  PRMT R7, RZ, 0x7610, R7 ;  /* 0x00007610ff077816 */ /* 0x000fe40000000007 */
[----:B------:R-:W-:-:S07]  /*15d10*/  PRMT R24, RZ, 0x7610, R24 ;  /* 0x00007610ff187816 */ /* 0x000fce0000000018 */
[----:B--2---:R-:W-:Y:S02]  /*15d20*/  @P3 IMAD.MOV.U32 R5, RZ, RZ, R15 ;  /* 0x000000ffff053224 */ /* 0x004fe400078e000f */
[----:B------:R-:W-:-:S05]  /*15d30*/  @P3 IMAD.MOV.U32 R4, RZ, RZ, R14 ;  /* 0x000000ffff043224 */ /* 0x000fca00078e000e */
[----:B------:R0:W2:Y:S04]  /*15d40*/  @P3 LDG.E.U16 R8, [R4.64] ;  /* 0x0000000604083981 */ /* 0x0000a8000c1e1500 */
[----:B---3--:R1:W-:Y:S01]  /*15d50*/  STL [R1+0x24bc], R21 ;  /* 0x0024bc1501007387 */ /* 0x0083e20000100800 */
        /* <DEDUP_REMOVED lines=8> */
[----:B------:R-:W-:Y:S02]  /*15de0*/  ISETP.GT.AND P2, PT, R2, 0x74, PT ;  /* 0x000000740200780c */ /* 0x000fe40003f44270 */
[----:B------:R-:W-:Y:S01]  /*15df0*/  PRMT R20, RZ, 0x7610, R20 ;  /* 0x00007610ff147816 */ /* 0x000fe20000000014 */
[----:B--2---:R-:W-:Y:S01]  /*15e00*/  STL [R1+0x24c0], R8 ;  /* 0x0024c00801007387 */ /* 0x004fe20000100800 */
[----:B------:R-:W2:Y:S02]  /*15e10*/  LDL R23, [R1+0x5ec] ;  /* 0x0005ec0001177983 */ /* 0x000ea40000100800 */
[----:B-1----:R-:W2:Y:S07]  /*15e20*/  LDL R21, [R1+0x5f0] ;  /* 0x0005f00001157983 */ /* 0x002eae0000100800 */
[----:B---3--:R-:W-:-:S02]  /*15e30*/  @P2 IMAD.MOV.U32 R4, RZ, RZ, R14 ;  /* 0x000000ffff042224 */ /* 0x008fc400078e000e */
[----:B------:R-:W-:-:S05]  /*15e40*/  @P2 IMAD.MOV.U32 R5, RZ, RZ, R15 ;  /* 0x000000ffff052224 */ /* 0x000fca00078e000f */
[----:B------:R2:W3:Y:S04]  /*15e50*/  @P2 LDG.E.U16 R20, [R4.64] ;  /* 0x0000000604142981 */ /* 0x0004e8000c1e1500 */
[----:B------:R0:W-:Y:S01]  /*15e60*/  STL [R1+0x24c4], R7 ;  /* 0x0024c40701007387 */ /* 0x0001e20000100800 */
[----:B------:R-:W3:Y:S03]  /*15e70*/  LDL R13, [R1+0xd70] ;  /* 0x000d7000010d7983 */ /* 0x000ee60000100800 */
[----:B0-----:R-:W3:Y:S04]  /*15e80*/  LDL R7, [R1+0xd98] ;  /* 0x000d980001077983 */ /* 0x001ee80000100800 */
[----:B----4-:R0:W-:Y:S01]  /*15e90*/  STL [R1+0x246c], R24 ;  /* 0x00246c1801007387 */ /* 0x0101e20000100800 */
[----:B------:R-:W4:Y:S02]  /*15ea0*/  LDL R15, [R1+0xd94] ;  /* 0x000d9400010f7983 */ /* 0x000f240000100800 */
[----:B------:R-:W4:Y:S01]  /*15eb0*/  LDL R14, [R1+0xda0] ;  /* 0x000da000010e7983 */ /* 0x000f220000100800 */
[----:B------:R-:W-:-:S02]  /*15ec0*/  ISETP.GT.AND P3, PT, R2, 0x7c, PT ;  /* 0x0000007c0200780c */ /* 0x000fc40003f64270 */
[----:B------:R-:W-:Y:S02]  /*15ed0*/  PRMT R19, RZ, 0x7610, R19 ;  /* 0x00007610ff137816 */ /* 0x000fe40000000013 */
[----:B------:R-:W-:Y:S01]  /*15ee0*/  PRMT R6, RZ, 0x7610, R6 ;  /* 0x00007610ff067816 */ /* 0x000fe20000000006 */
[----:B--2---:R-:W-:Y:S02]  /*15ef0*/  @P2 IMAD.MOV.U32 R5, RZ, RZ, R23 ;  /* 0x000000ffff052224 */ /* 0x004fe400078e0017 */
[----:B------:R-:W-:-:S05]  /*15f00*/  @P2 IMAD.MOV.U32 R4, RZ, RZ, R21 ;  /* 0x000000ffff042224 */ /* 0x000fca00078e0015 */
[----:B------:R1:W2:Y:S04]  /*15f10*/  @P2 LDG.E.U16 R19, [R4.64] ;  /* 0x0000000604132981 */ /* 0x0002a8000c1e1500 */
[----:B---3--:R-:W-:Y:S01]  /*15f20*/  STL [R1+0x24a4], R20 ;  /* 0x0024a41401007387 */ /* 0x008fe20000100800 */
[----:B------:R-:W3:Y:S02]  /*15f30*/  LDL R23, [R1+0x5e4] ;  /* 0x0005e40001177983 */ /* 0x000ee40000100800 */
[----:B------:R-:W3:Y:S02]  /*15f40*/  LDL R21, [R1+0x5e8] ;  /* 0x0005e80001157983 */ /* 0x000ee40000100800 */
[----:B-1----:R-:W-:Y:S02]  /*15f50*/  @P3 IMAD.MOV.U32 R5, RZ, RZ, R13 ;  /* 0x000000ffff053224 */ /* 0x002fe400078e000d */
[----:B------:R-:W-:-:S05]  /*15f60*/  @P3 IMAD.MOV.U32 R4, RZ, RZ, R7 ;  /* 0x000000ffff043224 */ /* 0x000fca00078e0007 */
[----:B------:R1:W3:Y:S02]  /*15f70*/  @P3 LDG.E.U16 R6, [R4.64] ;  /* 0x0000000604063981 */ /* 0x0002e4000c1e1500 */
[----:B-1----:R-:W-:-:S06]  /*15f80*/  PRMT R5, RZ, 0x7610, R5 ;  /* 0x00007610ff057816 */ /* 0x002fcc0000000005 */
[----:B----4-:R3:W4:Y:S01]  /*15f90*/  @P3 LDG.E.U16 R5, [R14.64] ;  /* 0x000000060e053981 */ /* 0x010722000c1e1500 */
[----:B------:R-:W-:Y:S02]  /*15fa0*/  ISETP.GT.AND P1, PT, R2, 0x75, PT ;  /* 0x000000750200780c */ /* 0x000fe40003f24270 */
[----:B------:R-:W-:Y:S01]  /*15fb0*/  PRMT R18, RZ, 0x7610, R18 ;  /* 0x00007610ff127816 */ /* 0x000fe20000000012 */
[----:B--2---:R-:W-:Y:S01]  /*15fc0*/  STL [R1+0x24a8], R19 ;  /* 0x0024a81301007387 */ /* 0x004fe20000100800 */
[----:B------:R-:W2:Y:S02]  /*15fd0*/  LDL R13, [R1+0x5e0] ;  /* 0x0005e000010d7983 */ /* 0x000ea40000100800 */
[----:B------:R-:W2:Y:S07]  /*15fe0*/  LDL R7, [R1+0xd30] ;  /* 0x000d300001077983 */ /* 0x000eae0000100800 */
[----:B---3--:R-:W-:-:S02]  /*15ff0*/  @P1 IMAD.MOV.U32 R14, RZ, RZ, R21 ;  /* 0x000000ffff0e1224 */ /* 0x008fc400078e0015 */
[----:B------:R-:W-:-:S05]  /*16000*/  @P1 IMAD.MOV.U32 R15, RZ, RZ, R23 ;  /* 0x000000ffff0f1224 */ /* 0x000fca00078e0017 */
[----:B------:R2:W3:Y:S04]  /*16010*/  @P1 LDG.E.U16 R18, [R14.64] ;  /* 0x000000060e121981 */ /* 0x0004e8000c1e1500 */
[----:B------:R1:W-:Y:S01]  /*16020*/  STL [R1+0x24ac], R6 ;  /* 0x0024ac0601007387 */ /* 0x0003e20000100800 */
[----:B------:R-:W3:Y:S02]  /*16030*/  LDL R26, [R1+0xd9c] ;  /* 0x000d9c00011a7983 */ /* 0x000ee40000100800 */
[----:B0-----:R-:W3:Y:S01]  /*16040*/  LDL R24, [R1+0xda8] ;  /* 0x000da80001187983 */ /* 0x001ee20000100800 */
[----:B----4-:R-:W-:Y:S01]  /*16050*/  STL [R1+0x24b0], R5 ;  /* 0x0024b00501007387 */ /* 0x010fe20000100800 */
[----:B------:R-:W4:Y:S02]  /*16060*/  LDL R23, [R1+0xda4] ;  /* 0x000da40001177983 */ /* 0x000f240000100800 */
[----:B------:R-:W4:Y:S01]  /*16070*/  LDL R21, [R1+0xdac] ;  /* 0x000dac0001157983 */ /* 0x000f220000100800 */
[----:B------:R-:W-:-:S02]  /*16080*/  ISETP.GT.AND P2, PT, R2, 0x7d, PT ;  /* 0x0000007d0200780c */ /* 0x000fc40003f44270 */
[----:B------:R-:W-:Y:S02]  /*16090*/  PRMT R17, RZ, 0x7610, R17 ;  /* 0x00007610ff117816 */ /* 0x000fe40000000011 */
[----:B------:R-:W-:Y:S02]  /*160a0*/  PRMT R4, RZ, 0x7610, R4 ;  /* 0x00007610ff047816 */ /* 0x000fe40000000004 */
[----:B------:R-:W-:Y:S01]  /*160b0*/  PRMT R3, RZ, 0x7610, R3 ;  /* 0x00007610ff037816 */ /* 0x000fe20000000003 */
[----:B--2---:R-:W-:Y:S02]  /*160c0*/  @P1 IMAD.MOV.U32 R15, RZ, RZ, R13 ;  /* 0x000000ffff0f1224 */ /* 0x004fe400078e000d */
[----:B------:R-:W-:-:S05]  /*160d0*/  @P1 IMAD.MOV.U32 R14, RZ, RZ, R7 ;  /* 0x000000ffff0e1224 */ /* 0x000fca00078e0007 */
[----:B------:R0:W2:Y:S04]  /*160e0*/  @P1 LDG.E.U16 R17, [R14.64] ;  /* 0x000000060e111981 */ /* 0x0000a8000c1e1500 */
[----:B---3--:R3:W-:Y:S01]  /*160f0*/  STL [R1+0x2470], R18 ;  /* 0x0024701201007387 */ /* 0x0087e20000100800 */
[----:B------:R-:W2:Y:S02]  /*16100*/  LDL R13, [R1+0x6d4] ;  /* 0x0006d400010d7983 */ /* 0x000ea40000100800 */
[----:B------:R-:W2:Y:S02]  /*16110*/  LDL R7, [R1+0x6c8] ;  /* 0x0006c80001077983 */ /* 0x000ea40000100800 */
[----:B-1----:R-:W2:Y:S01]  /*16120*/  LDL R6, [R1+0x6cc] ;  /* 0x0006cc0001067983 */ /* 0x002ea20000100800 */
[----:B---3--:R-:W3:Y:S01]  /*16130*/  LDL R18, [R1+0x6d0] ;  /* 0x0006d00001127983 */ /* 0x008ee20000100800 */
[----:B0-----:R-:W-:-:S02]  /*16140*/  @P2 IMAD.MOV.U32 R15, RZ, RZ, R26 ;  /* 0x000000ffff0f2224 */ /* 0x001fc400078e001a */
[----:B------:R-:W-:-:S05]  /*16150*/  @P2 IMAD.MOV.U32 R14, RZ, RZ, R24 ;  /* 0x000000ffff0e2224 */ /* 0x000fca00078e0018 */
[----:B------:R4:W3:Y:S02]  /*16160*/  @P2 LDG.E.U16 R4, [R14.64] ;  /* 0x000000060e042981 */ /* 0x0008e4000c1e1500 */
[----:B----4-:R-:W-:Y:S02]  /*16170*/  @P2 IMAD.MOV.U32 R15, RZ, RZ, R23 ;  /* 0x000000ffff0f2224 */ /* 0x010fe400078e0017 */
[----:B------:R-:W-:-:S05]  /*16180*/  @P2 IMAD.MOV.U32 R14, RZ, RZ, R21 ;  /* 0x000000ffff0e2224 */ /* 0x000fca00078e0015 */
[----:B------:R2:W4:Y:S01]  /*16190*/  @P2 LDG.E.U16 R3, [R14.64] ;  /* 0x000000060e032981 */ /* 0x000522000c1e1500 */
[----:B------:R-:W-:Y:S02]  /*161a0*/  ISETP.GT.AND P1, PT, R2, 0x67, PT ;  /* 0x000000670200780c */ /* 0x000fe40003f24270 */
[----:B------:R-:W-:Y:S01]  /*161b0*/  PRMT R12, RZ, 0x7610, R12 ;  /* 0x00007610ff0c7816 */ /* 0x000fe2000000000c */
[----:B--2---:R-:W-:Y:S01]  /*161c0*/  @P0 IMAD.MOV.U32 R14, RZ, RZ, R13 ;  /* 0x000000ffff0e0224 */ /* 0x004fe200078e000d */
[----:B------:R-:W-:Y:S01]  /*161d0*/  STL [R1+0x2474], R17 ;  /* 0x0024741101007387 */ /* 0x000fe20000100800 */
[----:B---3--:R-:W-:-:S05]  /*161e0*/  @P0 IMAD.MOV.U32 R15, RZ, RZ, R18 ;  /* 0x000000ffff0f0224 */ /* 0x008fca00078e0012 */
[----:B------:R0:W2:Y:S04]  /*161f0*/  @P0 LDG.E.U16 R12, [R14.64] ;  /* 0x000000060e0c0981 */ /* 0x0000a8000c1e1500 */
[----:B------:R1:W-:Y:S01]  /*16200*/  STL [R1+0x2478], R4 ;  /* 0x0024780401007387 */ /* 0x0003e20000100800 */
[----:B------:R-:W3:Y:S02]  /*16210*/  LDL R26, [R1+0x6c0] ;  /* 0x0006c000011a7983 */ /* 0x000ee40000100800 */
[----:B0-----:R-:W-:Y:S02]  /*16220*/  @P1 IMAD.MOV.U32 R14, RZ, RZ, R6 ;  /* 0x000000ffff0e1224 */ /* 0x001fe400078e0006 */
[----:B------:R-:W-:Y:S01]  /*16230*/  @P1 IMAD.MOV.U32 R15, RZ, RZ, R7 ;  /* 0x000000ffff0f1224 */ /* 0x000fe200078e0007 */
[----:B-1----:R-:W3:Y:S04]  /*16240*/  LDL R4, [R1+0x6c4] ;  /* 0x0006c40001047983 */ /* 0x002ee80000100800 */
[----:B----4-:R0:W-:Y:S01]  /*16250*/  STL [R1+0x247c], R3 ;  /* 0x00247c0301007387 */ /* 0x0101e20000100800 */
[----:B------:R-:W4:Y:S02]  /*16260*/  LDL R24, [R1+0x654] ;  /* 0x0006540001187983 */ /* 0x000f240000100800 */
[----:B------:R-:W4:Y:S02]  /*16270*/  LDL R23, [R1+0x658] ;  /* 0x0006580001177983 */ /* 0x000f240000100800 */
[----:B------:R-:W4:Y:S01]  /*16280*/  LDL R21, [R1+0x64c] ;  /* 0x00064c0001157983 */ /* 0x000f220000100800 */
[----:B------:R-:W4:Y:S04]  /*16290*/  LDL R18, [R1+0x650] ;  /* 0x0006500001127983 */ /* 0x000f280000100800 */
[----:B------:R-:W4:Y:S01]  /*162a0*/  LDL R13, [R1+0x644] ;  /* 0x00064400010d7983 */ /* 0x000f220000100800 */
[----:B0-----:R-:W-:-:S06]  /*162b0*/  PRMT R3, RZ, 0x7610, R3 ;  /* 0x00007610ff037816 */ /* 0x001fcc0000000003 */
[----:B------:R3:W4:Y:S01]  /*162c0*/  @P1 LDG.E.U16 R3, [R14.64] ;  /* 0x000000060e031981 */ /* 0x000722000c1e1500 */
[----:B------:R-:W-:Y:S02]  /*162d0*/  ISETP.GT.AND P0, PT, R2, 0x6e, PT ;  /* 0x0000006e0200780c */ /* 0x000fe40003f04270 */
[----:B------:R-:W-:Y:S02]  /*162e0*/  PRMT R25, RZ, 0x7610, R25 ;  /* 0x00007610ff197816 */ /* 0x000fe40000000019 */
[----:B------:R-:W-:Y:S02]  /*162f0*/  PRMT R22, RZ, 0x7610, R22 ;  /* 0x00007610ff167816 */ /* 0x000fe40000000016 */
[----:B------:R-:W-:Y:S01]  /*16300*/  PRMT R17, RZ, 0x7610, R17 ;  /* 0x00007610ff117816 */ /* 0x000fe20000000011 */
[----:B--2---:R0:W-:Y:S01]  /*16310*/  STL [R1+0x118], R12 ;  /* 0x0001180c01007387 */ /* 0x0041e20000100800 */
[----:B------:R-:W2:Y:S02]  /*16320*/  LDL R7, [R1+0x63c] ;  /* 0x00063c0001077983 */ /* 0x000ea40000100800 */
[----:B------:R-:W2:Y:S01]  /*16330*/  LDL R6, [R1+0x640] ;  /* 0x0006400001067983 */ /* 0x000ea20000100800 */
[----:B0-----:R-:W2:Y:S01]  /*16340*/  LDL R12, [R1+0x648] ;  /* 0x00064800010c7983 */ /* 0x001ea20000100800 */
[----:B---3--:R-:W-:-:S03]  /*16350*/  @P1 IMAD.MOV.U32 R14, RZ, RZ, R4 ;  /* 0x000000ffff0e1224 */ /* 0x008fc600078e0004 */
[----:B------:R-:W3:Y:S04]  /*16360*/  LDL R4, [R1+0x5dc] ;  /* 0x0005dc0001047983 */ /* 0x000ee80000100800 */
[----:B----4-:R0:W-:Y:S04]  /*16370*/  STL [R1+0x110], R3 ;  /* 0x0001100301007387 */ /* 0x0101e80000100800 */
[----:B0-----:R-:W4:Y:S01]  /*16380*/  LDL R3, [R1+0xd38] ;  /* 0x000d380001037983 */ /* 0x001f220000100800 */
[----:B------:R-:W-:-:S05]  /*16390*/  @P1 IMAD.MOV.U32 R15, RZ, RZ, R26 ;  /* 0x000000ffff0f1224 */ /* 0x000fca00078e001a */
[----:B------:R0:W4:Y:S02]  /*163a0*/  @P1 LDG.E.U16 R25, [R14.64] ;  /* 0x000000060e191981 */ /* 0x000124000c1e1500 */
[----:B0-----:R-:W-:Y:S02]  /*163b0*/  @P0 IMAD.MOV.U32 R14, RZ, RZ, R23 ;  /* 0x000000ffff0e0224 */ /* 0x001fe400078e0017 */
[----:B------:R-:W-:-:S05]  /*163c0*/  @P0 IMAD.MOV.U32 R15, RZ, RZ, R24 ;  /* 0x000000ffff0f0224 */ /* 0x000fca00078e0018 */
[----:B------:R0:W4:Y:S02]  /*163d0*/  @P0 LDG.E.U16 R22, [R14.64] ;  /* 0x000000060e160981 */ /* 0x000124000c1e1500 */
[----:B0-----:R-:W-:Y:S02]  /*163e0*/  @P0 IMAD.MOV.U32 R14, RZ, RZ, R18 ;  /* 0x000000ffff0e0224 */ /* 0x001fe400078e0012 */
[----:B------:R-:W-:Y:S01]  /*163f0*/  @P0 IMAD.MOV.U32 R15, RZ, RZ, R21 ;  /* 0x000000ffff0f0224 */ /* 0x000fe200078e0015 */
[C---:B------:R-:W-:Y:S02]  /*16400*/  ISETP.GT.AND P1, PT, R2.reuse, 0x6f, PT ;  /* 0x0000006f0200780c */ /* 0x040fe40003f24270 */
[----:B------:R-:W-:Y:S02]  /*16410*/  PRMT R10, RZ, 0x7610, R10 ;  /* 0x00007610ff0a7816 */ /* 0x000fe4000000000a */
[----:B------:R-:W-:Y:S02]  /*16420*/  PRMT R9, RZ, 0x7610, R9 ;  /* 0x00007610ff097816 */ /* 0x000fe40000000009 */
[----:B------:R-:W-:Y:S01]  /*16430*/  PRMT R0, RZ, 0x7610, R0 ;  /* 0x00007610ff007816 */ /* 0x000fe20000000000 */
[----:B------:R0:W4:Y:S01]  /*16440*/  @P0 LDG.E.U16 R17, [R14.64] ;  /* 0x000000060e110981 */ /* 0x000122000c1e1500 */
[----:B------:R-:W-:-:S03]  /*16450*/  ISETP.GT.AND P0, PT, R2, 0x76, PT ;  /* 0x000000760200780c */ /* 0x000fc60003f04270 */
[----:B------:R-:W4:Y:S02]  /*16460*/  LDL R18, [R1+0xd44] ;  /* 0x000d440001127983 */ /* 0x000f240000100800 */
[----:B0-----:R-:W-:Y:S02]  /*16470*/  @P1 IMAD.MOV.U32 R15, RZ, RZ, R13 ;  /* 0x000000ffff0f1224 */ /* 0x001fe400078e000d */
[----:B--2---:R-:W-:-:S05]  /*16480*/  @P1 IMAD.MOV.U32 R14, RZ, RZ, R12 ;  /* 0x000000ffff0e1224 */ /* 0x004fca00078e000c */
[----:B------:R0:W2:Y:S02]  /*16490*/  @P1 LDG.E.U16 R10, [R14.64] ;  /* 0x000000060e0a1981 */ /* 0x0000a4000c1e1500 */
[----:B0-----:R-:W-:Y:S02]  /*164a0*/  @P1 IMAD.MOV.U32 R14, RZ, RZ, R6 ;  /* 0x000000ffff0e1224 */ /* 0x001fe400078e0006 */
[----:B------:R-:W-:Y:S01]  /*164b0*/  @P1 IMAD.MOV.U32 R15, RZ, RZ, R7 ;  /* 0x000000ffff0f1224 */ /* 0x000fe200078e0007 */
[----:B------:R-:W2:Y:S04]  /*164c0*/  LDL R6, [R1+0xd40] ;  /* 0x000d400001067983 */ /* 0x000ea80000100800 */
[----:B------:R-:W2:Y:S04]  /*164d0*/  LDL R7, [R1+0xd34] ;  /* 0x000d340001077983 */ /* 0x000ea80000100800 */
[----:B------:R3:W2:Y:S02]  /*164e0*/  @P1 LDG.E.U16 R9, [R14.64] ;  /* 0x000000060e091981 */ /* 0x0006a4000c1e1500 */
[----:B---3--:R-:W-:-:S02]  /*164f0*/  @P0 IMAD.MOV.U32 R15, RZ, RZ, R4 ;  /* 0x000000ffff0f0224 */ /* 0x008fc400078e0004 */
[----:B------:R-:W3:Y:S01]  /*16500*/  LDL R4, [R1+0xd3c] ;  /* 0x000d3c0001047983 */ /* 0x000ee20000100800 */
[----:B----4-:R-:W-:-:S03]  /*16510*/  @P0 IMAD.MOV.U32 R14, RZ, RZ, R3 ;  /* 0x000000ffff0e0224 */ /* 0x010fc600078e0003 */
[----:B------:R-:W4:Y:S04]  /*16520*/  LDL R3, [R1+0xd48] ;  /* 0x000d480001037983 */ /* 0x000f280000100800 */
[----:B------:R-:W2:Y:S04]  /*16530*/  @P0 LDG.E.U16 R0, [R14.64] ;  /* 0x000000060e000981 */ /* 0x000ea8000c1e1500 */
[----:B------:R0:W-:Y:S01]  /*16540*/  STL [R1+0xf8], R17 ;  /* 0x0000f81101007387 */ /* 0x0001e20000100800 */
[----:B------:R-:W3:Y:S02]  /*16550*/  LDL R13, [R1+0xd90] ;  /* 0x000d9000010d7983 */ /* 0x000ee40000100800 */
[----:B------:R-:W3:Y:S01]  /*16560*/  LDL R12, [R1+0xdb8] ;  /* 0x000db800010c7983 */ /* 0x000ee20000100800 */
[----:B0-----:R-:W3:Y:S01]  /*16570*/  LDL R17, [R1+0xd4c] ;  /* 0x000d4c0001117983 */ /* 0x001ee20000100800 */
[----:B------:R-:W-:-:S02]  /*16580*/  ISETP.GT.AND P1, PT, R2, 0x77, PT ;  /* 0x000000770200780c */ /* 0x000fc40003f24270 */
[----:B------:R-:W-:Y:S02]  /*16590*/  PRMT R20, RZ, 0x7610, R20 ;  /* 0x00007610ff147816 */ /* 0x000fe40000000014 */
[----:B------:R-:W-:Y:S02]  /*165a0*/  PRMT R19, RZ, 0x7610, R19 ;  /* 0x00007610ff137816 */ /* 0x000fe40000000013 */
[----:B------:R-:W-:Y:S01]  /*165b0*/  PRMT R16, RZ, 0x7610, R16 ;  /* 0x00007610ff107816 */ /* 0x000fe20000000010 */
[----:B--2---:R-:W-:Y:S01]  /*165c0*/  STL [R1+0x23d0], R0 ;  /* 0x0023d00001007387 */ /* 0x004fe20000100800 */
[----:B------:R-:W-:Y:S02]  /*165d0*/  STL [R1+0x23d8], R0 ;  /* 0x0023d80001007387 */ /* 0x000fe40000100800 */
[----:B------:R-:W-:Y:S02]  /*165e0*/  STL [R1+0x23dc], R0 ;  /* 0x0023dc0001007387 */ /* 0x000fe40000100800 */
[----:B------:R-:W-:Y:S01]  /*165f0*/  STL [R1+0x23e4], R0 ;  /* 0x0023e40001007387 */ /* 0x000fe20000100800 */
[----:B------:R-:W-:Y:S01]  /*16600*/  STL [R1+0x23e8], R0 ;  /* 0x0023e80001007387 */ /* 0x000fe20000100800 */
        /* <DEDUP_REMOVED lines=13> */
[----:B------:R0:W-:Y:S02]  /*166e0*/  STL [R1+0xf0], R10 ;  /* 0x0000f00a01007387 */ /* 0x0001e40000100800 */
[----:B------:R-:W-:Y:S01]  /*166f0*/  STL [R1+0x2440], R0 ;  /* 0x0024400001007387 */ /* 0x000fe20000100800 */
[----:B------:R-:W-:Y:S01]  /*16700*/  STL [R1+0x2444], R0 ;  /* 0x0024440001007387 */ /* 0x000fe20000100800 */
[----:B------:R-:W-:-:S03]  /*16710*/  @P0 IMAD.MOV.U32 R14, RZ, RZ, R6 ;  /* 0x000000ffff0e0224 */ /* 0x000fc600078e0006 */
[----:B0-----:R-:W2:Y:S01]  /*16720*/  LDL R10, [R1+0xdb4] ;  /* 0x000db400010a7983 */ /* 0x001ea20000100800 */
[----:B------:R0:W-:Y:S02]  /*16730*/  STL [R1+0xe8], R9 ;  /* 0x0000e80901007387 */ /* 0x0001e40000100800 */
[----:B------:R-:W-:Y:S02]  /*16740*/  @P0 IMAD.MOV.U32 R15, RZ, RZ, R7 ;  /* 0x000000ffff0f0224 */ /* 0x000fe400078e0007 */
[----:B------:R-:W2:Y:S01]  /*16750*/  LDL R6, [R1+0xdb0] ;  /* 0x000db00001067983 */ /* 0x000ea20000100800 */
[----:B------:R-:W2:Y:S04]  /*16760*/  LDL R7, [R1+0x5d4] ;  /* 0x0005d40001077983 */ /* 0x000ea80000100800 */
[----:B------:R4:W2:Y:S04]  /*16770*/  @P0 LDG.E.U16 R20, [R14.64] ;  /* 0x000000060e140981 */ /* 0x0008a8000c1e1500 */
[----:B0-----:R-:W2:Y:S01]  /*16780*/  LDL R9, [R1+0xdbc] ;  /* 0x000dbc0001097983 */ /* 0x001ea20000100800 */
[----:B----4-:R-:W-:-:S02]  /*16790*/  @P1 IMAD.MOV.U32 R14, RZ, RZ, R3 ;  /* 0x000000ffff0e1224 */ /* 0x010fc400078e0003 */
[----:B---3--:R-:W-:Y:S01]  /*167a0*/  @P1 IMAD.MOV.U32 R15, RZ, RZ, R4 ;  /* 0x000000ffff0f1224 */ /* 0x008fe200078e0004 */
[----:B------:R-:W3:Y:S04]  /*167b0*/  LDL R3, [R1+0x5d0] ;  /* 0x0005d00001037983 */ /* 0x000ee80000100800 */
[----:B------:R-:W4:Y:S04]  /*167c0*/  LDL R4, [R1+0x5cc] ;  /* 0x0005cc0001047983 */ /* 0x000f280000100800 */
[----:B------:R0:W3:Y:S02]  /*167d0*/  @P1 LDG.E.U16 R19, [R14.64] ;  /* 0x000000060e131981 */ /* 0x0000e4000c1e1500 */
[----:B0-----:R-:W-:-:S02]  /*167e0*/  @P1 IMAD.MOV.U32 R14, RZ, RZ, R17 ;  /* 0x000000ffff0e1224 */ /* 0x001fc400078e0011 */
[----:B------:R-:W-:-:S05]  /*167f0*/  @P1 IMAD.MOV.U32 R15, RZ, RZ, R18 ;  /* 0x000000ffff0f1224 */ /* 0x000fca00078e0012 */
[----:B------:R0:W3:Y:S01]  /*16800*/  @P1 LDG.E.U16 R16, [R14.64] ;  /* 0x000000060e101981 */ /* 0x0000e2000c1e1500 */
[C---:B------:R-:W-:Y:S02]  /*16810*/  ISETP.GT.AND P0, PT, R2.reuse, 0x7e, PT ;  /* 0x0000007e0200780c */ /* 0x040fe40003f04270 */
[----:B------:R-:W-:Y:S02]  /*16820*/  PRMT R11, RZ, 0x7610, R11 ;  /* 0x00007610ff0b7816 */ /* 0x000fe4000000000b */
[----:B------:R-:W-:Y:S02]  /*16830*/  ISETP.GT.AND P1, PT, R2, 0x7f, PT ;  /* 0x0000007f0200780c */ /* 0x000fe40003f24270 */
[----:B------:R-:W-:-:S07]  /*16840*/  PRMT R8, RZ, 0x7610, R8 ;  /* 0x00007610ff087816 */ /* 0x000fce0000000008 */
[----:B0-----:R-:W-:Y:S02]  /*16850*/  @P0 IMAD.MOV.U32 R14, RZ, RZ, R12 ;  /* 0x000000ffff0e0224 */ /* 0x001fe400078e000c */
[----:B------:R-:W-:Y:S01]  /*16860*/  @P0 IMAD.MOV.U32 R15, RZ, RZ, R13 ;  /* 0x000000ffff0f0224 */ /* 0x000fe200078e000d */
[----:B------:R-:W-:Y:S02]  /*16870*/  PRMT R5, RZ, 0x7610, R5 ;  /* 0x00007610ff057816 */ /* 0x000fe40000000005 */
[----:B------:R-:W-:Y:S01]  /*16880*/  PRMT R0, RZ, 0x7610, R0 ;  /* 0x00007610ff007816 */ /* 0x000fe20000000000 */
[----:B------:R-:W4:Y:S04]  /*16890*/  LDL.LU R13, [R1+0x578] ;  /* 0x00057800010d7983 */ /* 0x000f280000300800 */
[----:B------:R2:W4:Y:S02]  /*168a0*/  @P0 LDG.E.U16 R11, [R14.64] ;  /* 0x000000060e0b0981 */ /* 0x000524000c1e1500 */
[----:B--2---:R-:W-:-:S02]  /*168b0*/  @P0 IMAD.MOV.U32 R15, RZ, RZ, R10 ;  /* 0x000000ffff0f0224 */ /* 0x004fc400078e000a */
[----:B------:R-:W-:-:S05]  /*168c0*/  @P0 IMAD.MOV.U32 R14, RZ, RZ, R9 ;  /* 0x000000ffff0e0224 */ /* 0x000fca00078e0009 */
[----:B------:R0:W2:Y:S02]  /*168d0*/  @P0 LDG.E.U16 R8, [R14.64] ;  /* 0x000000060e080981 */ /* 0x0000a4000c1e1500 */
[----:B0-----:R-:W-:Y:S02]  /*168e0*/  @P1 IMAD.MOV.U32 R14, RZ, RZ, R6 ;  /* 0x000000ffff0e1224 */ /* 0x001fe400078e0006 */
[----:B------:R-:W-:-:S05]  /*168f0*/  @P1 IMAD.MOV.U32 R15, RZ, RZ, R7 ;  /* 0x000000ffff0f1224 */ /* 0x000fca00078e0007 */
[----:B------:R3:W2:Y:S02]  /*16900*/  @P1 LDG.E.U16 R5, [R14.64] ;  /* 0x000000060e051981 */ /* 0x0006a4000c1e1500 */
[----:B---3--:R-:W-:Y:S02]  /*16910*/  @P1 IMAD.MOV.U32 R14, RZ, RZ, R3 ;  /* 0x000000ffff0e1224 */ /* 0x008fe400078e0003 */
[----:B----4-:R-:W-:-:S05]  /*16920*/  @P1 IMAD.MOV.U32 R15, RZ, RZ, R4 ;  /* 0x000000ffff0f1224 */ /* 0x010fca00078e0004 */
[----:B------:R-:W3:Y:S04]  /*16930*/  @P1 LDG.E.U16 R0, [R14.64] ;  /* 0x000000060e001981 */ /* 0x000ee8000c1e1500 */
[----:B------:R0:W-:Y:S04]  /*16940*/  STL [R1+0xcc], R16 ;  /* 0x0000cc1001007387 */ /* 0x0001e80000100800 */
[----:B------:R-:W1:Y:S01]  /*16950*/  S2R R25, SR_TID.X ;  /* 0x0000000000197919 */ /* 0x000e620000002100 */
[----:B------:R-:W-:Y:S06]  /*16960*/  BAR.SYNC.DEFER_BLOCKING 0x0 ;  /* 0x0000000000007b1d */ /* 0x000fec0000010000 */
[----:B0-----:R-:W4:Y:S01]  /*16970*/  LDL.LU R16, [R1+0x574] ;  /* 0x0005740001107983 */ /* 0x001f220000300800 */
[----:B------:R-:W2:Y:S02]  /*16980*/  LDL.LU R28, [R1+0x530] ;  /* 0x00053000011c7983 */ /* 0x000ea40000300800 */
[----:B------:R-:W2:Y:S01]  /*16990*/  LDL.LU R29, [R1+0x52c] ;  /* 0x00052c00011d7983 */ /* 0x000ea20000300800 */
[----:B---3--:R0:W-:Y:S04]  /*169a0*/  STL [R1+0xb8], R0 ;  /* 0x0000b80001007387 */ /* 0x0081e80000100800 */
[----:B0-----:R-:W3:Y:S01]  /*169b0*/  LDL.LU R0, [R1+0x458] ;  /* 0x0004580001007983 */ /* 0x001ee20000300800 */
[----:B------:R-:W3:Y:S02]  /*169c0*/  LDL.LU R3, [R1+0x454] ;  /* 0x0004540001037983 */ /* 0x000ee40000300800 */
[----:B------:R-:W3:Y:S02]  /*169d0*/  LDL.LU R4, [R1+0x418] ;  /* 0x0004180001047983 */ /* 0x000ee40000300800 */
[----:B------:R-:W-:Y:S01]  /*169e0*/  STL [R1+0xd8], R20 ;  /* 0x0000d81401007387 */ /* 0x000fe20000100800 */
[----:B------:R-:W3:Y:S01]  /*169f0*/  LDL.LU R17, [R1+0x414] ;  /* 0x0004140001117983 */ /* 0x000ee20000300800 */
[----:B------:R-:W3:Y:S02]  /*16a00*/  LDL.LU R18, [R1+0x3d8] ;  /* 0x0003d80001127983 */ /* 0x000ee40000300800 */
[----:B--2---:R0:W-:Y:S02]  /*16a10*/  STL [R1+0xc0], R5 ;  /* 0x0000c00501007387 */ /* 0x0041e40000100800 */
[----:B0-----:R-:W2:Y:S01]  /*16a20*/  LDL.LU R5, [R1+0x3d4] ;  /* 0x0003d40001057983 */ /* 0x001ea20000300800 */
[----:B------:R-:W2:Y:S02]  /*16a30*/  LDL.LU R6, [R1+0x3a4] ;  /* 0x0003a40001067983 */ /* 0x000ea40000300800 */
[----:B------:R0:W-:Y:S02]  /*16a40*/  STL [R1+0xd0], R19 ;  /* 0x0000d01301007387 */ /* 0x0001e40000100800 */
[----:B0-----:R-:W2:Y:S01]  /*16a50*/  LDL.LU R19, [R1+0x3a0] ;  /* 0x0003a00001137983 */ /* 0x001ea20000300800 */
[----:B------:R-:W2:Y:S02]  /*16a60*/  LDL.LU R24, [R1+0x354] ;  /* 0x0003540001187983 */ /* 0x000ea40000300800 */
[----:B------:R-:W2:Y:S02]  /*16a70*/  LDL.LU R7, [R1+0x350] ;  /* 0x0003500001077983 */ /* 0x000ea40000300800 */
[----:B------:R0:W-:Y:S02]  /*16a80*/  STL [R1+0xc4], R8 ;  /* 0x0000c40801007387 */ /* 0x0001e40000100800 */
[----:B0-----:R-:W2:Y:S01]  /*16a90*/  LDL.LU R8, [R1+0x124] ;  /* 0x0001240001087983 */ /* 0x001ea20000300800 */
[----:B------:R-:W2:Y:S02]  /*16aa0*/  LDL.LU R21, [R1+0x120] ;  /* 0x0001200001157983 */ /* 0x000ea40000300800 */
[----:B------:R-:W2:Y:S02]  /*16ab0*/  LDL.LU R22, [R1+0xbc] ;  /* 0x0000bc0001167983 */ /* 0x000ea40000300800 */
[----:B------:R-:W2:Y:S01]  /*16ac0*/  LDL.LU R9, [R1+0xb4] ;  /* 0x0000b40001097983 */ /* 0x000ea20000300800 */
[----:B------:R0:W-:Y:S01]  /*16ad0*/  STL [R1+0xc8], R11 ;  /* 0x0000c80b01007387 */ /* 0x0001e20000100800 */
[----:B------:R-:W2:Y:S02]  /*16ae0*/  LDL.LU R10, [R1+0x88] ;  /* 0x00008800010a7983 */ /* 0x000ea40000300800 */
[----:B------:R-:W2:Y:S02]  /*16af0*/  LDL.LU R23, [R1+0x84] ;  /* 0x0000840001177983 */ /* 0x000ea40000300800 */
[----:B------:R-:W2:Y:S01]  /*16b00*/  LDL.LU R27, [R1+0x58] ;  /* 0x00005800011b7983 */ /* 0x000ea20000300800 */
[----:B0-----:R-:W2:Y:S01]  /*16b10*/  LDL.LU R11, [R1+0x54] ;  /* 0x00005400010b7983 */ /* 0x001ea20000300800 */
[----:B------:R-:W2:Y:S02]  /*16b20*/  LDL.LU R12, [R1+0x28] ;  /* 0x00002800010c7983 */ /* 0x000ea40000300800 */
[----:B------:R-:W2:Y:S02]  /*16b30*/  LDL.LU R26, [R1+0x24] ;  /* 0x00002400011a7983 */ /* 0x000ea40000300800 */
        /* <DEDUP_REMOVED lines=10> */
[----:B------:R-:W-:Y:S01]  /*16be0*/  STL [R1+0x23d4], R14 ;  /* 0x0023d40e01007387 */ /* 0x000fe20000100800 */
[----:B-1----:R-:W-:Y:S01]  /*16bf0*/  LOP3.LUT R20, R25, 0x7f, RZ, 0xc0, !PT ;  /* 0x0000007f19147812 */ /* 0x002fe200078ec0ff */
[----:B------:R0:W-:Y:S03]  /*16c00*/  STL [R1+0x24f8], R25 ;  /* 0x0024f81901007387 */ /* 0x0001e60000100800 */
[C---:B------:R-:W-:Y:S01]  /*16c10*/  ISETP.GE.AND P0, PT, R20.reuse, R2, PT ;  /* 0x000000021400720c */ /* 0x040fe20003f06270 */
[----:B0-----:R-:W2:Y:S01]  /*16c20*/  LDL.LU R25, [R1+0x49c] ;  /* 0x00049c0001197983 */ /* 0x001ea20000300800 */
[----:B------:R-:W-:Y:S02]  /*16c30*/  STL [R1+0x23e0], R14 ;  /* 0x0023e00e01007387 */ /* 0x000fe40000100800 */
[----:B------:R-:W-:Y:S02]  /*16c40*/  STL [R1+0x23ec], R14 ;  /* 0x0023ec0e01007387 */ /* 0x000fe40000100800 */
[----:B------:R0:W-:Y:S02]  /*16c50*/  STL [R1+0x244c], R14 ;  /* 0x00244c0e01007387 */ /* 0x0001e40000100800 */
[----:B------:R-:W-:Y:S01]  /*16c60*/  IMAD.SHL.U32 R15, R20, 0x2, RZ ;  /* 0x00000002140f7824 */ /* 0x000fe200078e00ff */
[----:B0-----:R-:W2:Y:S01]  /*16c70*/  LDL.LU R14, [R1+0x4a0] ;  /* 0x0004a000010e7983 */ /* 0x001ea20000300800 */
[----:B------:R0:W-:Y:S03]  /*16c80*/  STL [R1+0x24e0], R20 ;  /* 0x0024e01401007387 */ /* 0x0001e60000100800 */
[----:B0-----:R-:W2:Y:S01]  /*16c90*/  LDL.LU R20, [R1+0x4e4] ;  /* 0x0004e40001147983 */ /* 0x001ea20000300800 */
[----:B------:R0:W-:Y:S03]  /*16ca0*/  STL [R1+0x2450], R2 ;  /* 0x0024500201007387 */ /* 0x0001e60000100800 */
[----:B0-----:R-:W2:Y:S04]  /*16cb0*/  LDL.LU R2, [R1+0x4e8] ;  /* 0x0004e80001027983 */ /* 0x001ea80000300800 */
[----:B------:R0:W-:Y:S01]  /*16cc0*/  STS.U16 [R15], R13 ;  /* 0x0000000d0f007388 */ /* 0x0001e20000000400 */
[----:B----4-:R1:W-:Y:S02]  /*16cd0*/  STS.U16 [R15+0x100], R16 ;  /* 0x000100100f007388 */ /* 0x0103e40000000400 */
[----:B------:R4:W-:Y:S02]  /*16ce0*/  STS.U16 [R15+0x1000], R28 ;  /* 0x0010001c0f007388 */ /* 0x0009e40000000400 */
[----:B------:R4:W-:Y:S01]  /*16cf0*/  STS.U16 [R15+0x1100], R29 ;  /* 0x0011001d0f007388 */ /* 0x0009e20000000400 */
[----:B0-----:R-:W3:Y:S01]  /*16d00*/  LDL.LU R13, [R1+0x2508] ;  /* 0x00250800010d7983 */ /* 0x001ee20000300800 */
[----:B-1----:R-:W3:Y:S02]  /*16d10*/  LDL.LU R16, [R1+0x2504] ;  /* 0x0025040001107983 */ /* 0x002ee40000300800 */
[----:B----4-:R-:W4:Y:S02]  /*16d20*/  LDL.LU R28, [R1+0x2500] ;  /* 0x00250000011c7983 */ /* 0x010f240000300800 */
[----:B------:R-:W4:Y:S01]  /*16d30*/  LDL.LU R29, [R1+0x24fc] ;  /* 0x0024fc00011d7983 */ /* 0x000f220000300800 */
[----:B--2---:R-:W-:Y:S01]  /*16d40*/  STS.U16 [R15+0x2000], R2 ;  /* 0x002000020f007388 */ /* 0x004fe20000000400 */
[----:B------:R-:W-:Y:S02]  /*16d50*/  STS.U16 [R15+0x2100], R20 ;  /* 0x002100140f007388 */ /* 0x000fe40000000400 */
[----:B------:R-:W-:Y:S02]  /*16d60*/  STS.U16 [R15+0x3000], R14 ;  /* 0x0030000e0f007388 */ /* 0x000fe40000000400 */
[----:B------:R-:W-:Y:S01]  /*16d70*/  STS.U16 [R15+0x3100], R25 ;  /* 0x003100190f007388 */ /* 0x000fe20000000400 */
[----:B---3--:R-:W-:Y:S01]  /*16d80*/  STS.U16 [R15+0x4000], R0 ;  /* 0x004000000f007388 */ /* 0x008fe20000000400 */
[----:B------:R-:W-:Y:S02]  /*16d90*/  STS.U16 [R15+0x4100], R3 ;  /* 0x004100030f007388 */ /* 0x000fe40000000400 */
[----:B------:R-:W-:Y:S02]  /*16da0*/  STS.U16 [R15+0x5000], R4 ;  /* 0x005000040f007388 */ /* 0x000fe40000000400 */
[----:B------:R-:W-:Y:S01]  /*16db0*/  STS.U16 [R15+0x5100], R17 ;  /* 0x005100110f007388 */ /* 0x000fe20000000400 */
[----:B------:R-:W-:Y:S01]  /*16dc0*/  STS.U16 [R15+0x6000], R18 ;  /* 0x006000120f007388 */ /* 0x000fe20000000400 */
        /* <DEDUP_REMOVED lines=11> */
[----:B------:R0:W-:Y:S04]  /*16e80*/  STS.U16 [R15+0xc000], R27 ;  /* 0x00c0001b0f007388 */ /* 0x0001e80000000400 */
[----:B0-----:R-:W0:Y:S04]  /*16e90*/  S2R R27, SR_TID.X ;  /* 0x00000000001b7919 */ /* 0x001e280000002100 */
[----:B----4-:R-:W-:Y:S01]  /*16ea0*/  STL [R1+0x2454], R29 ;  /* 0x0024541d01007387 */ /* 0x010fe20000100800 */
[----:B------:R-:W-:Y:S02]  /*16eb0*/  STL [R1+0x2458], R28 ;  /* 0x0024581c01007387 */ /* 0x000fe40000100800 */
[----:B------:R-:W-:Y:S02]  /*16ec0*/  STL [R1+0x245c], R16 ;  /* 0x00245c1001007387 */ /* 0x000fe40000100800 */
[----:B------:R-:W2:Y:S01]  /*16ed0*/  LDL.LU R25, [R1+0x570] ;  /* 0x0005700001197983 */ /* 0x000ea20000300800 */
[----:B------:R1:W-:Y:S01]  /*16ee0*/  STS.U16 [R15+0xc100], R11 ;  /* 0x00c1000b0f007388 */ /* 0x0003e20000000400 */
[----:B------:R3:W-:Y:S02]  /*16ef0*/  STS.U16 [R15+0xd000], R12 ;  /* 0x00d0000c0f007388 */ /* 0x0007e40000000400 */
[----:B------:R4:W-:Y:S01]  /*16f00*/  STS.U16 [R15+0xd100], R26 ;  /* 0x00d1001a0f007388 */ /* 0x0009e20000000400 */
[----:B-1----:R-:W2:Y:S01]  /*16f10*/  LDL.LU R11, [R1+0x56c] ;  /* 0x00056c00010b7983 */ /* 0x002ea20000300800 */
[----:B---3--:R-:W3:Y:S02]  /*16f20*/  LDL.LU R12, [R1+0x528] ;  /* 0x00052800010c7983 */ /* 0x008ee40000300800 */
[----:B----4-:R-:W4:Y:S01]  /*16f30*/  LDL.LU R26, [R1+0x524] ;  /* 0x00052400011a7983 */ /* 0x010f220000300800 */
[----:B0-----:R-:W-:-:S05]  /*16f40*/  LOP3.LUT R27, R27, 0x7f, RZ, 0xc0, !PT ;  /* 0x0000007f1b1b7812 */ /* 0x001fca00078ec0ff */
[----:B------:R-:W-:-:S05]  /*16f50*/  IMAD.SHL.U32 R27, R27, 0x2, RZ ;  /* 0x000000021b1b7824 */ /* 0x000fca00078e00ff */
[----:B------:R-:W-:Y:S02]  /*16f60*/  LOP3.LUT R0, R27, 0x10, RZ, 0x3c, !PT ;  /* 0x000000101b007812 */ /* 0x000fe400078e3cff */
[----:B------:R-:W4:Y:S04]  /*16f70*/  LDL.LU R27, [R1+0x4e0] ;  /* 0x0004e000011b7983 */ /* 0x000f280000300800 */
[----:B------:R-:W-:Y:S01]  /*16f80*/  STS.U16 [R15+0xe000], R29 ;  /* 0x00e0001d0f007388 */ /* 0x000fe20000000400 */
[----:B------:R-:W-:Y:S02]  /*16f90*/  STS.U16 [R15+0xe100], R28 ;  /* 0x00e1001c0f007388 */ /* 0x000fe40000000400 */
[----:B------:R0:W-:Y:S02]  /*16fa0*/  STS.U16 [R15+0xf000], R16 ;  /* 0x00f000100f007388 */ /* 0x0001e40000000400 */
[----:B0-----:R-:W4:Y:S01]  /*16fb0*/  LDL.LU R16, [R1+0x494] ;  /* 0x0004940001107983 */ /* 0x001f220000300800 */
[----:B------:R-:W4:Y:S02]  /*16fc0*/  LDL.LU R28, [R1+0x450] ;  /* 0x00045000011c7983 */ /* 0x000f240000300800 */
[----:B------:R-:W4:Y:S02]  /*16fd0*/  LDL.LU R29, [R1+0x44c] ;  /* 0x00044c00011d7983 */ /* 0x000f240000300800 */
[----:B------:R-:W4:Y:S01]  /*16fe0*/  LDL.LU R2, [R1+0x410] ;  /* 0x0004100001027983 */ /* 0x000f220000300800 */
[----:B------:R-:W4:Y:S01]  /*16ff0*/  LDL.LU R20, [R1+0x40c] ;  /* 0x00040c0001147983 */ /* 0x000f220000300800 */
        /* <DEDUP_REMOVED lines=15> */
[----:B------:R-:W4:Y:S04]  /*170f0*/  LDL.LU R23, [R1+0x1c] ;  /* 0x00001c0001177983 */ /* 0x000f280000300800 */
[----:B------:R-:W-:Y:S01]  /*17100*/  STS.U16 [R15+0xf100], R13 ;  /* 0x00f1000d0f007388 */ /* 0x000fe20000000400 */
[----:B------:R0:W-:Y:S03]  /*17110*/  STL [R1+0x24b4], R15 ;  /* 0x0024b40f01007387 */ /* 0x0001e60000100800 */
[----:B0-----:R-:W4:Y:S01]  /*17120*/  LDL.LU R15, [R1+0x498] ;  /* 0x00049800010f7983 */ /* 0x001f220000300800 */
[----:B------:R0:W-:Y:S03]  /*17130*/  STL [R1+0x2460], R13 ;  /* 0x0024600d01007387 */ /* 0x0001e60000100800 */
[----:B0-----:R-:W4:Y:S04]  /*17140*/  LDL.LU R13, [R1+0x4dc] ;  /* 0x0004dc00010d7983 */ /* 0x001f280000300800 */
[----:B--2---:R0:W-:Y:S04]  /*17150*/  STS.U16 [R0+0x200], R25 ;  /* 0x0002001900007388 */ /* 0x0041e80000000400 */
[----:B0-----:R-:W2:Y:S04]  /*17160*/  LDL.LU R25, [R1+0x24f8] ;  /* 0x0024f80001197983 */ /* 0x001ea80000300800 */
[----:B------:R0:W-:Y:S01]  /*17170*/  STS.U16 [R0+0x300], R11 ;  /* 0x0003000b00007388 */ /* 0x0001e20000000400 */
[----:B---3--:R1:W-:Y:S02]  /*17180*/  STS.U16 [R0+0x1200], R12 ;  /* 0x0012000c00007388 */ /* 0x0083e40000000400 */
[----:B----4-:R3:W-:Y:S01]  /*17190*/  STS.U16 [R0+0x1300], R26 ;  /* 0x0013001a00007388 */ /* 0x0107e20000000400 */
[----:B0-----:R-:W4:Y:S01]  /*171a0*/  LDL.LU R11, [R1+0x24f4] ;  /* 0x0024f400010b7983 */ /* 0x001f220000300800 */
[----:B-1----:R-:W4:Y:S03]  /*171b0*/  LDL.LU R12, [R1+0x24f0] ;  /* 0x0024f000010c7983 */ /* 0x002f260000300800 */
[----:B---3--:R-:W3:Y:S04]  /*171c0*/  LDL.LU R26, [R1+0x24ec] ;  /* 0x0024ec00011a7983 */ /* 0x008ee80000300800 */
[----:B------:R0:W-:Y:S04]  /*171d0*/  STS.U16 [R0+0x2200], R27 ;  /* 0x0022001b00007388 */ /* 0x0001e80000000400 */
[----:B0-----:R-:W3:Y:S04]  /*171e0*/  LDL.LU R27, [R1+0x24e8] ;  /* 0x0024e800011b7983 */ /* 0x001ee80000300800 */
        /* <DEDUP_REMOVED lines=19> */
[----:B------:R0:W-:Y:S01]  /*17320*/  STS.U16 [R0+0xc200], R22 ;  /* 0x00c2001600007388 */ /* 0x0001e20000000400 */
[----:B------:R-:W-:Y:S01]  /*17330*/  STS.U16 [R0+0xc300], R9 ;  /* 0x00c3000900007388 */ /* 0x000fe20000000400 */
[----:B------:R-:W-:Y:S02]  /*17340*/  STS.U16 [R0+0xd200], R10 ;  /* 0x00d2000a00007388 */ /* 0x000fe40000000400 */
[----:B------:R-:W-:Y:S01]  /*17350*/  STS.U16 [R0+0xd300], R23 ;  /* 0x00d3001700007388 */ /* 0x000fe20000000400 */
[----:B--2---:R-:W-:-:S05]  /*17360*/  LOP3.LUT R25, R25, 0x7f, RZ, 0xc0, !PT ;  /* 0x0000007f19197812 */ /* 0x004fca00078ec0ff */
[----:B0-----:R-:W-:Y:S01]  /*17370*/  IMAD.SHL.U32 R22, R25, 0x2, RZ ;  /* 0x0000000219167824 */ /* 0x001fe200078e00ff */
[----:B---3--:R-:W-:Y:S01]  /*17380*/  STS.U16 [R0+0xe200], R27 ;  /* 0x00e2001b00007388 */ /* 0x008fe20000000400 */
[----:B------:R-:W-:Y:S02]  /*17390*/  STS.U16 [R0+0xe300], R26 ;  /* 0x00e3001a00007388 */ /* 0x000fe40000000400 */
[----:B----4-:R0:W-:Y:S01]  /*173a0*/  STS.U16 [R0+0xf200], R12 ;  /* 0x00f2000c00007388 */ /* 0x0101e20000000400 */
[----:B------:R-:W-:Y:S01]  /*173b0*/  STL [R1+0x2464], R27 ;  /* 0x0024641b01007387 */ /* 0x000fe20000100800 */
[----:B------:R1:W-:Y:S01]  /*173c0*/  STL [R1+0x2468], R26 ;  /* 0x0024681a01007387 */ /* 0x0003e20000100800 */
[----:B0-----:R-:W-:-:S05]  /*173d0*/  LOP3.LUT R0, R22, 0x20, RZ, 0x3c, !PT ;  /* 0x0000002016007812 */ /* 0x001fca00078e3cff */
[----:B------:R0:W-:Y:S01]  /*173e0*/  STL [R1+0x24e4], R0 ;  /* 0x0024e40001007387 */ /* 0x0001e20000100800 */
[----:B------:R-:W2:Y:S02]  /*173f0*/  LDL.LU R20, [R1+0x568] ;  /* 0x0005680001147983 */ /* 0x000ea40000300800 */
[----:B------:R-:W3:Y:S02]  /*17400*/  LDL.LU R9, [R1+0x564] ;  /* 0x0005640001097983 */ /* 0x000ee40000300800 */
[----:B------:R-:W4:Y:S01]  /*17410*/  LDL.LU R10, [R1+0x520] ;  /* 0x00052000010a7983 */ /* 0x000f220000300800 */
[----:B------:R-:W2:Y:S01]  /*17420*/  LDL.LU R23, [R1+0x51c] ;  /* 0x00051c0001177983 */ /* 0x000ea20000300800 */
[----:B------:R-:W2:Y:S02]  /*17430*/  LDL.LU R25, [R1+0x4d8] ;  /* 0x0004d80001197983 */ /* 0x000ea40000300800 */
[----:B-1----:R-:W2:Y:S02]  /*17440*/  LDL.LU R26, [R1+0x48c] ;  /* 0x00048c00011a7983 */ /* 0x002ea40000300800 */
[----:B------:R-:W2:Y:S01]  /*17450*/  LDL.LU R27, [R1+0x448] ;  /* 0x00044800011b7983 */ /* 0x000ea20000300800 */
[----:B------:R-:W2:Y:S01]  /*17460*/  LDL.LU R13, [R1+0x444] ;  /* 0x00044400010d7983 */ /* 0x000ea20000300800 */
[----:B------:R-:W2:Y:S02]  /*17470*/  LDL.LU R15, [R1+0x408] ;  /* 0x00040800010f7983 */ /* 0x000ea40000300800 */
[----:B------:R-:W2:Y:S02]  /*17480*/  LDL.LU R16, [R1+0x404] ;  /* 0x0004040001107983 */ /* 0x000ea40000300800 */
        /* <DEDUP_REMOVED lines=13> */
[----:B0-----:R-:W-:Y:S01]  /*17560*/  LOP3.LUT R0, R22, 0x10, RZ, 0x3c, !PT ;  /* 0x0000001016007812 */ /* 0x001fe200078e3cff */
[----:B------:R-:W2:Y:S01]  /*17570*/  LDL.LU R8, [R1+0x44] ;  /* 0x0000440001087983 */ /* 0x000ea20000300800 */
[----:B------:R-:W2:Y:S02]  /*17580*/  LDL.LU R21, [R1+0x18] ;  /* 0x0000180001157983 */ /* 0x000ea40000300800 */
[----:B------:R-:W2:Y:S02]  /*17590*/  LDL.LU R22, [R1+0x14] ;  /* 0x0000140001167983 */ /* 0x000ea40000300800 */
[----:B------:R0:W-:Y:S01]  /*175a0*/  STL [R1+0x2480], R12 ;  /* 0x0024800c01007387 */ /* 0x0001e20000100800 */
[----:B------:R1:W-:Y:S04]  /*175b0*/  STS.U16 [R0+0xf300], R11 ;  /* 0x00f3000b00007388 */ /* 0x0003e80000000400 */
[----:B0-----:R-:W2:Y:S01]  /*175c0*/  LDL.LU R12, [R1+0x490] ;  /* 0x00049000010c7983 */ /* 0x001ea20000300800 */
[----:B-1----:R-:W2:Y:S02]  /*175d0*/  LDL.LU R0, [R1+0x24e4] ;  /* 0x0024e40001007983 */ /* 0x002ea40000300800 */
[----:B------:R0:W-:Y:S02]  /*175e0*/  STL [R1+0x2484], R11 ;  /* 0x0024840b01007387 */ /* 0x0001e40000100800 */
[----:B0-----:R-:W4:Y:S04]  /*175f0*/  LDL.LU R11, [R1+0x4d4] ;  /* 0x0004d400010b7983 */ /* 0x001f280000300800 */
[----:B--2---:R0:W-:Y:S01]  /*17600*/  STS.U16 [R0+0x400], R20 ;  /* 0x0004001400007388 */ /* 0x0041e20000000400 */
[----:B---3--:R1:W-:Y:S02]  /*17610*/  STS.U16 [R0+0x500], R9 ;  /* 0x0005000900007388 */ /* 0x0083e40000000400 */
[----:B----4-:R2:W-:Y:S01]  /*17620*/  STS.U16 [R0+0x1400], R10 ;  /* 0x0014000a00007388 */ /* 0x0105e20000000400 */
[----:B------:R3:W-:Y:S04]  /*17630*/  STS.U16 [R0+0x1500], R23 ;  /* 0x0015001700007388 */ /* 0x0007e80000000400 */
[----:B------:R3:W-:Y:S04]  /*17640*/  STS.U16 [R0+0x2400], R25 ;  /* 0x0024001900007388 */ /* 0x0007e80000000400 */
[----:B0-----:R-:W4:Y:S01]  /*17650*/  LDL.LU R20, [R1+0x24e0] ;  /* 0x0024e00001147983 */ /* 0x001f220000300800 */
[----:B-1----:R-:W4:Y:S03]  /*17660*/  LDL.LU R9, [R1+0x24dc] ;  /* 0x0024dc0001097983 */ /* 0x002f260000300800 */
[----:B--2---:R-:W2:Y:S01]  /*17670*/  LDL.LU R10, [R1+0x24d8] ;  /* 0x0024d800010a7983 */ /* 0x004ea20000300800 */
[----:B---3--:R-:W3:Y:S03]  /*17680*/  LDL.LU R23, [R1+0x24d4] ;  /* 0x0024d40001177983 */ /* 0x008ee60000300800 */
[----:B------:R-:W2:Y:S04]  /*17690*/  LDL.LU R25, [R1+0x24d0] ;  /* 0x0024d00001197983 */ /* 0x000ea80000300800 */
        /* <DEDUP_REMOVED lines=20> */
[----:B--2---:R-:W-:Y:S01]  /*177e0*/  STL [R1+0x2488], R25 ;  /* 0x0024881901007387 */ /* 0x004fe20000100800 */
[----:B0-----:R-:W2:Y:S03]  /*177f0*/  LDL.LU R7, [R1+0x55c] ;  /* 0x00055c0001077983 */ /* 0x001ea60000300800 */
[----:B--2---:R0:W-:Y:S04]  /*17800*/  STL [R1+0x24c8], R7 ;  /* 0x0024c80701007387 */ /* 0x0041e80000100800 */
[----:B0-----:R-:W2:Y:S04]  /*17810*/  LDL.LU R7, [R1+0x560] ;  /* 0x0005600001077983 */ /* 0x001ea80000300800 */
[----:B------:R0:W-:Y:S01]  /*17820*/  STS.U16 [R0+0xc500], R8 ;  /* 0x00c5000800007388 */ /* 0x0001e20000000400 */
[----:B------:R1:W-:Y:S02]  /*17830*/  STS.U16 [R0+0xd400], R21 ;  /* 0x00d4001500007388 */ /* 0x0003e40000000400 */
[----:B------:R0:W-:Y:S02]  /*17840*/  STS.U16 [R0+0xd500], R22 ;  /* 0x00d5001600007388 */ /* 0x0001e40000000400 */
[----:B------:R0:W-:Y:S02]  /*17850*/  STS.U16 [R0+0xe400], R25 ;  /* 0x00e4001900007388 */ /* 0x0001e40000000400 */
[----:B----4-:R-:W-:-:S02]  /*17860*/  IMAD.SHL.U32 R24, R20, 0x2, RZ ;  /* 0x0000000214187824 */ /* 0x010fc400078e00ff */
[----:B------:R-:W-:Y:S01]  /*17870*/  IMAD.SHL.U32 R20, R20, 0x2, RZ ;  /* 0x0000000214147824 */ /* 0x000fe200078e00ff */
[----:B--2---:R2:W-:Y:S01]  /*17880*/  STL [R1+0x24cc], R7 ;  /* 0x0024cc0701007387 */ /* 0x0045e20000100800 */
[----:B0-----:R-:W4:Y:S02]  /*17890*/  LDL.LU R8, [R1+0x518] ;  /* 0x0005180001087983 */ /* 0x001f240000300800 */
[----:B-1----:R-:W4:Y:S02]  /*178a0*/  LDL.LU R21, [R1+0x514] ;  /* 0x0005140001157983 */ /* 0x002f240000300800 */
        /* <DEDUP_REMOVED lines=17> */
[----:B--2---:R-:W-:Y:S01]  /*179c0*/  LOP3.LUT R7, R20, 0x20, RZ, 0x3c, !PT ;  /* 0x0000002014077812 */ /* 0x004fe200078e3cff */
[----:B------:R-:W2:Y:S01]  /*179d0*/  LDL.LU R5, [R1+0x40] ;  /* 0x0000400001057983 */ /* 0x000ea20000300800 */
[----:B------:R-:W2:Y:S02]  /*179e0*/  LDL.LU R6, [R1+0x3c] ;  /* 0x00003c0001067983 */ /* 0x000ea40000300800 */
[----:B------:R-:W2:Y:S02]  /*179f0*/  LDL.LU R19, [R1+0x10] ;  /* 0x0000100001137983 */ /* 0x000ea40000300800 */
[----:B------:R-:W2:Y:S01]  /*17a00*/  LDL.LU R20, [R1+0xc] ;  /* 0x00000c0001147983 */ /* 0x000ea20000300800 */
[----:B---3--:R-:W-:Y:S04]  /*17a10*/  STS.U16 [R7+0xe500], R23 ;  /* 0x00e5001707007388 */ /* 0x008fe80000000400 */
[----:B------:R0:W-:Y:S01]  /*17a20*/  STL [R1+0x248c], R23 ;  /* 0x00248c1701007387 */ /* 0x0001e20000100800 */
[----:B------:R-:W-:Y:S02]  /*17a30*/  STS.U16 [R7+0xf400], R10 ;  /* 0x00f4000a07007388 */ /* 0x000fe40000000400 */
[----:B------:R-:W-:Y:S01]  /*17a40*/  STS.U16 [R7+0xf500], R9 ;  /* 0x00f5000907007388 */ /* 0x000fe20000000400 */
[----:B0-----:R-:W2:Y:S01]  /*17a50*/  LDL.LU R23, [R1+0x484] ;  /* 0x0004840001177983 */ /* 0x001ea20000300800 */
[----:B------:R0:W-:Y:S03]  /*17a60*/  STL [R1+0x2490], R10 ;  /* 0x0024900a01007387 */ /* 0x0001e60000100800 */
[----:B0-----:R-:W2:Y:S01]  /*17a70*/  LDL.LU R10, [R1+0x488] ;  /* 0x00048800010a7983 */ /* 0x001ea20000300800 */
[----:B------:R-:W2:Y:S01]  /*17a80*/  LDL.LU R7, [R1+0x24cc] ;  /* 0x0024cc0001077983 */ /* 0x000ea20000300800 */
[C---:B------:R-:W-:Y:S01]  /*17a90*/  LOP3.LUT R2, R24.reuse, 0x30, RZ, 0x3c, !PT ;  /* 0x0000003018027812 */ /* 0x040fe200078e3cff */
[----:B------:R0:W-:Y:S02]  /*17aa0*/  STL [R1+0x2494], R9 ;  /* 0x0024940901007387 */ /* 0x0001e40000100800 */
[----:B0-----:R-:W2:Y:S04]  /*17ab0*/  LDL.LU R9, [R1+0x4cc] ;  /* 0x0004cc0001097983 */ /* 0x001ea80000300800 */
[----:B--2---:R0:W-:Y:S04]  /*17ac0*/  STS.U16 [R2+0x600], R7 ;  /* 0x0006000702007388 */ /* 0x0041e80000000400 */
[----:B0-----:R-:W2:Y:S04]  /*17ad0*/  LDL.LU R7, [R1+0x24c8] ;  /* 0x0024c80001077983 */ /* 0x001ea80000300800 */
[----:B--2---:R0:W-:Y:S01]  /*17ae0*/  STS.U16 [R2+0x700], R7 ;  /* 0x0007000702007388 */ /* 0x0041e20000000400 */
[----:B----4-:R1:W-:Y:S02]  /*17af0*/  STS.U16 [R2+0x1600], R8 ;  /* 0x0016000802007388 */ /* 0x0103e40000000400 */
[----:B------:R2:W-:Y:S02]  /*17b00*/  STS.U16 [R2+0x1700], R21 ;  /* 0x0017001502007388 */ /* 0x0005e40000000400 */
[----:B------:R4:W-:Y:S01]  /*17b10*/  STS.U16 [R2+0x2600], R22 ;  /* 0x0026001602007388 */ /* 0x0009e20000000400 */
[----:B0-----:R-:W3:Y:S01]  /*17b20*/  LDL.LU R7, [R1+0x24c4] ;  /* 0x0024c40001077983 */ /* 0x001ee20000300800 */
[----:B-1----:R-:W3:Y:S02]  /*17b30*/  LDL.LU R8, [R1+0x24c0] ;  /* 0x0024c00001087983 */ /* 0x002ee40000300800 */
[----:B--2---:R-:W2:Y:S02]  /*17b40*/  LDL.LU R21, [R1+0x24bc] ;  /* 0x0024bc0001157983 */ /* 0x004ea40000300800 */
[----:B----4-:R-:W4:Y:S01]  /*17b50*/  LDL.LU R22, [R1+0x24b8] ;  /* 0x0024b80001167983 */ /* 0x010f220000300800 */
        /* <DEDUP_REMOVED lines=13> */
[----:B------:R0:W-:Y:S02]  /*17c30*/  STS.U16 [R2+0x9600], R0 ;  /* 0x0096000002007388 */ /* 0x0001e40000000400 */
[----:B------:R-:W-:Y:S02]  /*17c40*/  STS.U16 [R2+0x9700], R14 ;  /* 0x0097000e02007388 */ /* 0x000fe40000000400 */
[----:B------:R1:W-:Y:S01]  /*17c50*/  STS.U16 [R2+0xa600], R3 ;  /* 0x00a6000302007388 */ /* 0x0003e20000000400 */
[----:B------:R-:W-:Y:S01]  /*17c60*/  STS.U16 [R2+0xa700], R4 ;  /* 0x00a7000402007388 */ /* 0x000fe20000000400 */
[----:B------:R-:W-:Y:S02]  /*17c70*/  STS.U16 [R2+0xb600], R17 ;  /* 0x00b6001102007388 */ /* 0x000fe40000000400 */
[----:B------:R-:W-:Y:S02]  /*17c80*/  STS.U16 [R2+0xb700], R18 ;  /* 0x00b7001202007388 */ /* 0x000fe40000000400 */
[----:B------:R2:W-:Y:S01]  /*17c90*/  STS.U16 [R2+0xc600], R5 ;  /* 0x00c6000502007388 */ /* 0x0005e20000000400 */
[----:B------:R2:W-:Y:S04]  /*17ca0*/  STS.U16 [R2+0xc700], R6 ;  /* 0x00c7000602007388 */ /* 0x0005e80000000400 */
[----:B0-----:R-:W3:Y:S01]  /*17cb0*/  LDL.LU R0, [R1+0x558] ;  /* 0x0005580001007983 */ /* 0x001ee20000300800 */
[----:B------:R0:W-:Y:S02]  /*17cc0*/  STS.U16 [R2+0xd600], R19 ;  /* 0x00d6001302007388 */ /* 0x0001e40000000400 */
[----:B------:R0:W-:Y:S01]  /*17cd0*/  STS.U16 [R2+0xd700], R20 ;  /* 0x00d7001402007388 */ /* 0x0001e20000000400 */
[----:B-1----:R-:W-:Y:S01]  /*17ce0*/  LOP3.LUT R3, R24, 0x40, RZ, 0x3c, !PT ;  /* 0x0000004018037812 */ /* 0x002fe200078e3cff */
[----:B----4-:R-:W-:Y:S01]  /*17cf0*/  STL [R1+0x2498], R22 ;  /* 0x0024981601007387 */ /* 0x010fe20000100800 */
[----:B--2---:R-:W-:Y:S02]  /*17d00*/  STL [R1+0x249c], R21 ;  /* 0x00249c1501007387 */ /* 0x004fe40000100800 */
[----:B------:R-:W2:Y:S02]  /*17d10*/  LDL.LU R15, [R1+0x554] ;  /* 0x00055400010f7983 */ /* 0x000ea40000300800 */
[----:B------:R-:W4:Y:S01]  /*17d20*/  LDL.LU R5, [R1+0x510] ;  /* 0x0005100001057983 */ /* 0x000f220000300800 */
[----:B------:R-:W4:Y:S04]  /*17d30*/  LDL.LU R6, [R1+0x50c] ;  /* 0x00050c0001067983 */ /* 0x000f280000300800 */
[----:B------:R-:W-:Y:S01]  /*17d40*/  STS.U16 [R2+0xe600], R22 ;  /* 0x00e6001602007388 */ /* 0x000fe20000000400 */
[----:B0-----:R-:W4:Y:S02]  /*17d50*/  LDL.LU R19, [R1+0x4c8] ;  /* 0x0004c80001137983 */ /* 0x001f240000300800 */
[----:B------:R0:W-:Y:S02]  /*17d60*/  STS.U16 [R2+0xe700], R21 ;  /* 0x00e7001502007388 */ /* 0x0001e40000000400 */
[----:B------:R-:W4:Y:S01]  /*17d70*/  LDL.LU R20, [R1+0x4c4] ;  /* 0x0004c40001147983 */ /* 0x000f220000300800 */
[----:B---3--:R-:W-:Y:S04]  /*17d80*/  STS.U16 [R2+0xf600], R8 ;  /* 0x00f6000802007388 */ /* 0x008fe80000000400 */
[----:B0-----:R-:W4:Y:S01]  /*17d90*/  LDL.LU R21, [R1+0x47c] ;  /* 0x00047c0001157983 */ /* 0x001f220000300800 */
[----:B------:R-:W4:Y:S02]  /*17da0*/  LDL.LU R22, [R1+0x438] ;  /* 0x0004380001167983 */ /* 0x000f240000300800 */
[----:B------:R-:W4:Y:S02]  /*17db0*/  LDL.LU R9, [R1+0x434] ;  /* 0x0004340001097983 */ /* 0x000f240000300800 */
[----:B------:R-:W4:Y:S01]  /*17dc0*/  LDL.LU R4, [R1+0x3f8] ;  /* 0x0003f80001047983 */ /* 0x000f220000300800 */
[----:B------:R-:W4:Y:S01]  /*17dd0*/  LDL.LU R17, [R1+0x3f4] ;  /* 0x0003f40001117983 */ /* 0x000f220000300800 */
[----:B------:R-:W4:Y:S02]  /*17de0*/  LDL.LU R18, [R1+0x3b8] ;  /* 0x0003b80001127983 */ /* 0x000f240000300800 */
[----:B------:R-:W4:Y:S02]  /*17df0*/  LDL.LU R24, [R1+0x3b4] ;  /* 0x0003b40001187983 */ /* 0x000f240000300800 */
[----:B------:R0:W-:Y:S02]  /*17e00*/  STL [R1+0x24a0], R8 ;  /* 0x0024a00801007387 */ /* 0x0001e40000100800 */
        /* <DEDUP_REMOVED lines=10> */
[----:B------:R-:W4:Y:S01]  /*17eb0*/  LDL.LU R28, [R1+0x64] ;  /* 0x00006400011c7983 */ /* 0x000f220000300800 */
[----:B------:R0:W-:Y:S01]  /*17ec0*/  STS.U16 [R2+0xf700], R7 ;  /* 0x00f7000702007388 */ /* 0x0001e20000000400 */
[----:B------:R-:W4:Y:S02]  /*17ed0*/  LDL.LU R29, [R1+0x38] ;  /* 0x00003800011d7983 */ /* 0x000f240000300800 */
[----:B------:R1:W-:Y:S01]  /*17ee0*/  STS.U16 [R3+0x800], R0 ;  /* 0x0008000003007388 */ /* 0x0003e20000000400 */
[----:B0-----:R-:W4:Y:S01]  /*17ef0*/  LDL.LU R2, [R1+0x34] ;  /* 0x0000340001027983 */ /* 0x001f220000300800 */
[----:B------:R-:W4:Y:S02]  /*17f00*/  LDL.LU R14, [R1+0x8] ;  /* 0x00000800010e7983 */ /* 0x000f240000300800 */
[----:B-1----:R-:W4:Y:S01]  /*17f10*/  LDL.LU R0, [R1+0x4] ;  /* 0x0000040001007983 */ /* 0x002f220000300800 */
[----:B--2---:R0:W-:Y:S01]  /*17f20*/  STS.U16 [R3+0x900], R15 ;  /* 0x0009000f03007388 */ /* 0x0041e20000000400 */
[----:B----4-:R1:W-:Y:S03]  /*17f30*/  STS.U16 [R3+0x1800], R5 ;  /* 0x0018000503007388 */ /* 0x0103e60000000400 */
[----:B------:R2:W-:Y:S04]  /*17f40*/  STS.U16 [R3+0x1900], R6 ;  /* 0x0019000603007388 */ /* 0x0005e80000000400 */
[----:B------:R4:W-:Y:S01]  /*17f50*/  STS.U16 [R3+0x2800], R19 ;  /* 0x0028001303007388 */ /* 0x0009e20000000400 */
[----:B------:R4:W-:Y:S03]  /*17f60*/  STS.U16 [R3+0x2900], R20 ;  /* 0x0029001403007388 */ /* 0x0009e60000000400 */
[----:B0-----:R-:W3:Y:S04]  /*17f70*/  LDL.LU R15, [R1+0x24b4] ;  /* 0x0024b400010f7983 */ /* 0x001ee80000300800 */
[----:B-1----:R-:W3:Y:S01]  /*17f80*/  LDL.LU R5, [R1+0x24b0] ;  /* 0x0024b00001057983 */ /* 0x002ee20000300800 */
[----:B--2---:R-:W2:Y:S03]  /*17f90*/  LDL.LU R6, [R1+0x24ac] ;  /* 0x0024ac0001067983 */ /* 0x004ea60000300800 */
[----:B----4-:R-:W4:Y:S01]  /*17fa0*/  LDL.LU R19, [R1+0x24a8] ;  /* 0x0024a80001137983 */ /* 0x010f220000300800 */
[----:B------:R-:W2:Y:S03]  /*17fb0*/  LDL.LU R20, [R1+0x24a4] ;  /* 0x0024a40001147983 */ /* 0x000ea60000300800 */
[----:B------:R-:W-:Y:S01]  /*17fc0*/  STS.U16 [R3+0x3800], R8 ;  /* 0x0038000803007388 */ /* 0x000fe20000000400 */
[----:B------:R-:W-:Y:S02]  /*17fd0*/  STS.U16 [R3+0x3900], R21 ;  /* 0x0039001503007388 */ /* 0x000fe40000000400 */
[----:B------:R-:W-:Y:S02]  /*17fe0*/  STS.U16 [R3+0x4800], R22 ;  /* 0x0048001603007388 */ /* 0x000fe40000000400 */
[----:B------:R-:W-:Y:S01]  /*17ff0*/  STS.U16 [R3+0x4900], R9 ;  /* 0x0049000903007388 */ /* 0x000fe20000000400 */
[----:B------:R0:W-:Y:S01]  /*18000*/  STS.U16 [R3+0x5800], R4 ;  /* 0x0058000403007388 */ /* 0x0001e20000000400 */
[----:B------:R1:W-:Y:S02]  /*18010*/  STS.U16 [R3+0x5900], R17 ;  /* 0x0059001103007388 */ /* 0x0003e40000000400 */
[----:B------:R1:W-:Y:S02]  /*18020*/  STS.U16 [R3+0x6800], R18 ;  /* 0x0068001203007388 */ /* 0x0003e40000000400 */
[----:B------:R1:W-:Y:S01]  /*18030*/  STS.U16 [R3+0x6900], R24 ;  /* 0x0069001803007388 */ /* 0x0003e20000000400 */
[----:B0-----:R-:W4:Y:S01]  /*18040*/  LDL.LU R4, [R1+0x550] ;  /* 0x0005500001047983 */ /* 0x001f220000300800 */
[----:B-1----:R-:W4:Y:S02]  /*18050*/  LDL.LU R17, [R1+0x54c] ;  /* 0x00054c0001117983 */ /* 0x002f240000300800 */
[----:B------:R-:W4:Y:S02]  /*18060*/  LDL.LU R18, [R1+0x508] ;  /* 0x0005080001127983 */ /* 0x000f240000300800 */
[----:B------:R-:W4:Y:S01]  /*18070*/  LDL.LU R24, [R1+0x504] ;  /* 0x0005040001187983 */ /* 0x000f220000300800 */
[----:B------:R-:W-:Y:S01]  /*18080*/  STS.U16 [R3+0x7800], R10 ;  /* 0x0078000a03007388 */ /* 0x000fe20000000400 */
[----:B------:R-:W-:Y:S02]  /*18090*/  STS.U16 [R3+0x7900], R23 ;  /* 0x0079001703007388 */ /* 0x000fe40000000400 */
[----:B------:R-:W-:Y:S02]  /*180a0*/  STS.U16 [R3+0x8800], R25 ;  /* 0x0088001903007388 */ /* 0x000fe40000000400 */
[----:B------:R-:W-:Y:S01]  /*180b0*/  STS.U16 [R3+0x8900], R11 ;  /* 0x0089000b03007388 */ /* 0x000fe20000000400 */
[----:B------:R-:W-:Y:S01]  /*180c0*/  STS.U16 [R3+0x9800], R12 ;  /* 0x0098000c03007388 */ /* 0x000fe20000000400 */
[----:B------:R-:W-:Y:S02]  /*180d0*/  STS.U16 [R3+0x9900], R26 ;  /* 0x0099001a03007388 */ /* 0x000fe40000000400 */
[----:B------:R0:W-:Y:S02]  /*180e0*/  STS.U16 [R3+0xa800], R27 ;  /* 0x00a8001b03007388 */ /* 0x0001e40000000400 */
[----:B------:R1:W-:Y:S01]  /*180f0*/  STS.U16 [R3+0xa900], R13 ;  /* 0x00a9000d03007388 */ /* 0x0003e20000000400 */
[----:B------:R1:W-:Y:S01]  /*18100*/  STS.U16 [R3+0xb800], R16 ;  /* 0x00b8001003007388 */ /* 0x0003e20000000400 */
[----:B------:R1:W-:Y:S02]  /*18110*/  STS.U16 [R3+0xb900], R28 ;  /* 0x00b9001c03007388 */ /* 0x0003e40000000400 */
[----:B------:R1:W-:Y:S02]  /*18120*/  STS.U16 [R3+0xc800], R29 ;  /* 0x00c8001d03007388 */ /* 0x0003e40000000400 */
[----:B------:R1:W-:Y:S01]  /*18130*/  STS.U16 [R3+0xc900], R2 ;  /* 0x00c9000203007388 */ /* 0x0003e20000000400 */
[----:B0-----:R-:W4:Y:S01]  /*18140*/  LDL.LU R27, [R1+0x4c0] ;  /* 0x0004c000011b7983 */ /* 0x001f220000300800 */
[----:B-1----:R-:W4:Y:S02]  /*18150*/  LDL.LU R13, [R1+0x4bc] ;  /* 0x0004bc00010d7983 */ /* 0x002f240000300800 */
[----:B------:R-:W4:Y:S01]  /*18160*/  LDL.LU R16, [R1+0x478] ;  /* 0x0004780001107983 */ /* 0x000f220000300800 */
[----:B------:R-:W4:Y:S04]  /*18170*/  LDL.LU R28, [R1+0x474] ;  /* 0x00047400011c7983 */ /* 0x000f280000300800 */
[----:B------:R-:W4:Y:S04]  /*18180*/  LDL.LU R29, [R1+0x430] ;  /* 0x00043000011d7983 */ /* 0x000f280000300800 */
[----:B------:R0:W-:Y:S01]  /*18190*/  STS.U16 [R3+0xd800], R14 ;  /* 0x00d8000e03007388 */ /* 0x0001e20000000400 */
[----:B------:R-:W4:Y:S02]  /*181a0*/  LDL.LU R2, [R1+0x42c] ;  /* 0x00042c0001027983 */ /* 0x000f240000300800 */
[----:B------:R1:W-:Y:S01]  /*181b0*/  STS.U16 [R3+0xd900], R0 ;  /* 0x00d9000003007388 */ /* 0x0003e20000000400 */
[----:B0-----:R-:W4:Y:S01]  /*181c0*/  LDL.LU R14, [R1+0x3f0] ;  /* 0x0003f000010e7983 */ /* 0x001f220000300800 */
[----:B-1----:R-:W4:Y:S02]  /*181d0*/  LDL.LU R0, [R1+0x3ec] ;  /* 0x0003ec0001007983 */ /* 0x002f240000300800 */
        /* <DEDUP_REMOVED lines=9> */
[C---:B---3--:R-:W-:Y:S01]  /*18270*/  LOP3.LUT R26, R15.reuse, 0x50, RZ, 0x3c, !PT ;  /* 0x000000500f1a7812 */ /* 0x048fe200078e3cff */
[----:B--2---:R-:W-:Y:S01]  /*18280*/  STS.U16 [R3+0xe800], R20 ;  /* 0x00e8001403007388 */ /* 0x004fe20000000400 */
[----:B----4-:R-:W-:Y:S03]  /*18290*/  STS.U16 [R3+0xe900], R19 ;  /* 0x00e9001303007388 */ /* 0x010fe60000000400 */
[----:B------:R-:W-:Y:S01]  /*182a0*/  STS.U16 [R3+0xf800], R6 ;  /* 0x00f8000603007388 */ /* 0x000fe20000000400 */
[----:B------:R0:W-:Y:S03]  /*182b0*/  STS.U16 [R3+0xf900], R5 ;  /* 0x00f9000503007388 */ /* 0x0001e60000000400 */
[----:B0-----:R-:W2:Y:S04]  /*182c0*/  LDL.LU R3, [R1+0x8c] ;  /* 0x00008c0001037983 */ /* 0x001ea80000300800 */
[----:B------:R0:W-:Y:S01]  /*182d0*/  STS.U16 [R26+0xa00], R4 ;  /* 0x000a00041a007388 */ /* 0x0001e20000000400 */
[----:B------:R1:W-:Y:S02]  /*182e0*/  STS.U16 [R26+0xb00], R17 ;  /* 0x000b00111a007388 */ /* 0x0003e40000000400 */
[----:B------:R3:W-:Y:S02]  /*182f0*/  STS.U16 [R26+0x1a00], R18 ;  /* 0x001a00121a007388 */ /* 0x0007e40000000400 */
[----:B------:R4:W-:Y:S01]  /*18300*/  STS.U16 [R26+0x1b00], R24 ;  /* 0x001b00181a007388 */ /* 0x0009e20000000400 */
[----:B0-----:R-:W2:Y:S01]  /*18310*/  LDL.LU R4, [R1+0x60] ;  /* 0x0000600001047983 */ /* 0x001ea20000300800 */
[----:B-1----:R-:W2:Y:S02]  /*18320*/  LDL.LU R17, [R1+0x5c] ;  /* 0x00005c0001117983 */ /* 0x002ea40000300800 */
[----:B---3--:R-:W3:Y:S02]  /*18330*/  LDL.LU R18, [R1+0x30] ;  /* 0x0000300001127983 */ /* 0x008ee40000300800 */
[----:B----4-:R-:W4:Y:S01]  /*18340*/  LDL.LU R24, [R1+0x2c] ;  /* 0x00002c0001187983 */ /* 0x010f220000300800 */
[----:B------:R-:W4:Y:S04]  /*18350*/  LDL.LU R5, [R1] ;  /* 0x0000000001057983 */ /* 0x000f280000300800 */
[----:B------:R0:W-:Y:S01]  /*18360*/  STS.U16 [R26+0x2a00], R27 ;  /* 0x002a001b1a007388 */ /* 0x0001e20000000400 */
[----:B------:R1:W-:Y:S02]  /*18370*/  STS.U16 [R26+0x2b00], R13 ;  /* 0x002b000d1a007388 */ /* 0x0003e40000000400 */
[----:B------:R1:W-:Y:S02]  /*18380*/  STS.U16 [R26+0x3a00], R16 ;  /* 0x003a00101a007388 */ /* 0x0003e40000000400 */
[----:B------:R1:W-:Y:S01]  /*18390*/  STS.U16 [R26+0x3b00], R28 ;  /* 0x003b001c1a007388 */ /* 0x0003e20000000400 */
[----:B------:R1:W-:Y:S01]  /*183a0*/  STS.U16 [R26+0x4a00], R29 ;  /* 0x004a001d1a007388 */ /* 0x0003e20000000400 */
[----:B------:R1:W-:Y:S03]  /*183b0*/  STS.U16 [R26+0x4b00], R2 ;  /* 0x004b00021a007388 */ /* 0x0003e60000000400 */
[----:B0-----:R-:W4:Y:S01]  /*183c0*/  LDL.LU R27, [R1+0x548] ;  /* 0x00054800011b7983 */ /* 0x001f220000300800 */
[----:B-1----:R-:W4:Y:S03]  /*183d0*/  LDL.LU R13, [R1+0x540] ;  /* 0x00054000010d7983 */ /* 0x002f260000300800 */
[----:B------:R-:W4:Y:S01]  /*183e0*/  LDL.LU R16, [R1+0x500] ;  /* 0x0005000001107983 */ /* 0x000f220000300800 */
[----:B------:R-:W4:Y:S03]  /*183f0*/  LDL.LU R28, [R1+0x4f8] ;  /* 0x0004f800011c7983 */ /* 0x000f260000300800 */
[----:B------:R-:W4:Y:S04]  /*18400*/  LDL.LU R29, [R1+0x4b8] ;  /* 0x0004b800011d7983 */ /* 0x000f280000300800 */
[----:B------:R0:W-:Y:S01]  /*18410*/  STS.U16 [R26+0x5a00], R14 ;  /* 0x005a000e1a007388 */ /* 0x0001e20000000400 */
[----:B------:R-:W4:Y:S02]  /*18420*/  LDL.LU R2, [R1+0x4b0] ;  /* 0x0004b00001027983 */ /* 0x000f240000300800 */
[----:B------:R1:W-:Y:S02]  /*18430*/  STS.U16 [R26+0x5b00], R0 ;  /* 0x005b00001a007388 */ /* 0x0003e40000000400 */
[----:B------:R1:W-:Y:S01]  /*18440*/  STS.U16 [R26+0x6a00], R8 ;  /* 0x006a00081a007388 */ /* 0x0003e20000000400 */
[----:B------:R1:W-:Y:S01]  /*18450*/  STS.U16 [R26+0x6b00], R21 ;  /* 0x006b00151a007388 */ /* 0x0003e20000000400 */
[----:B------:R1:W-:Y:S02]  /*18460*/  STS.U16 [R26+0x7a00], R22 ;  /* 0x007a00161a007388 */ /* 0x0003e40000000400 */
[----:B------:R1:W-:Y:S01]  /*18470*/  STS.U16 [R26+0x7b00], R9 ;  /* 0x007b00091a007388 */ /* 0x0003e20000000400 */
[----:B0-----:R-:W4:Y:S01]  /*18480*/  LDL.LU R14, [R1+0x470] ;  /* 0x00047000010e7983 */ /* 0x001f220000300800 */
[----:B-1----:R-:W4:Y:S03]  /*18490*/  LDL.LU R0, [R1+0x468] ;  /* 0x0004680001007983 */ /* 0x002f260000300800 */
[----:B------:R-:W4:Y:S04]  /*184a0*/  LDL.LU R8, [R1+0x24a0] ;  /* 0x0024a00001087983 */ /* 0x000f280000300800 */
[----:B------:R-:W4:Y:S01]  /*184b0*/  LDL.LU R21, [R1+0x249c] ;  /* 0x00249c0001157983 */ /* 0x000f220000300800 */
[----:B------:R-:W4:Y:S02]  /*184c0*/  LDL.LU R22, [R1+0x2498] ;  /* 0x0024980001167983 */ /* 0x000f240000300800 */
[----:B------:R-:W4:Y:S02]  /*184d0*/  LDL.LU R9, [R1+0x2494] ;  /* 0x0024940001097983 */ /* 0x000f240000300800 */
[----:B------:R0:W-:Y:S01]  /*184e0*/  STS.U16 [R26+0x8a00], R10 ;  /* 0x008a000a1a007388 */ /* 0x0001e20000000400 */
        /* <DEDUP_REMOVED lines=8> */
[----:B------:R-:W4:Y:S04]  /*18570*/  LDL.LU R12, [R1+0x2480] ;  /* 0x00248000010c7983 */ /* 0x000f280000300800 */
[----:B--2---:R0:W-:Y:S04]  /*18580*/  STS.U16 [R26+0xab00], R3 ;  /* 0x00ab00031a007388 */ /* 0x0041e80000000400 */
[----:B0-----:R-:W2:Y:S04]  /*18590*/  LDL.LU R3, [R1+0x247c] ;  /* 0x00247c0001037983 */ /* 0x001ea80000300800 */
[----:B------:R0:W-:Y:S01]  /*185a0*/  STS.U16 [R26+0xba00], R4 ;  /* 0x00ba00041a007388 */ /* 0x0001e20000000400 */
[----:B------:R1:W-:Y:S02]  /*185b0*/  STS.U16 [R26+0xbb00], R17 ;  /* 0x00bb00111a007388 */ /* 0x0003e40000000400 */
[----:B---3--:R3:W-:Y:S02]  /*185c0*/  STS.U16 [R26+0xca00], R18 ;  /* 0x00ca00121a007388 */ /* 0x0087e40000000400 */
[----:B----4-:R4:W-:Y:S01]  /*185d0*/  STS.U16 [R26+0xcb00], R24 ;  /* 0x00cb00181a007388 */ /* 0x0109e20000000400 */
[----:B0-----:R-:W2:Y:S01]  /*185e0*/  LDL.LU R4, [R1+0x2478] ;  /* 0x0024780001047983 */ /* 0x001ea20000300800 */
[----:B-1----:R-:W2:Y:S02]  /*185f0*/  LDL.LU R17, [R1+0x2474] ;  /* 0x0024740001117983 */ /* 0x002ea40000300800 */
[----:B---3--:R-:W3:Y:S01]  /*18600*/  LDL.LU R18, [R1+0x2470] ;  /* 0x0024700001127983 */ /* 0x008ee20000300800 */
[----:B----4-:R-:W4:Y:S04]  /*18610*/  LDL.LU R24, [R1+0x246c] ;  /* 0x00246c0001187983 */ /* 0x010f280000300800 */
[----:B------:R0:W-:Y:S01]  /*18620*/  STS.U16 [R26+0xda00], R5 ;  /* 0x00da00051a007388 */ /* 0x0001e20000000400 */
[----:B------:R-:W-:-:S03]  /*18630*/  LOP3.LUT R15, R15, 0x60, RZ, 0x3c, !PT ;  /* 0x000000600f0f7812 */ /* 0x000fc600078e3cff */
[----:B0-----:R-:W2:Y:S04]  /*18640*/  LDL R5, [R1+0xfa0] ;  /* 0x000fa00001057983 */ /* 0x001ea80000100800 */
[----:B----4-:R-:W-:Y:S01]  /*18650*/  STS.U16 [R26+0xdb00], R24 ;  /* 0x00db00181a007388 */ /* 0x010fe20000000400 */
[----:B---3--:R-:W-:Y:S02]  /*18660*/  STS.U16 [R26+0xea00], R18 ;  /* 0x00ea00121a007388 */ /* 0x008fe40000000400 */
[----:B--2---:R-:W-:Y:S01]  /*18670*/  STS.U16 [R26+0xeb00], R17 ;  /* 0x00eb00111a007388 */ /* 0x004fe20000000400 */
[----:B------:R0:W-:Y:S04]  /*18680*/  STS.U16 [R26+0xfa00], R4 ;  /* 0x00fa00041a007388 */ /* 0x0001e80000000400 */
[----:B------:R1:W-:Y:S01]  /*18690*/  STS.U16 [R26+0xfb00], R3 ;  /* 0x00fb00031a007388 */ /* 0x0003e20000000400 */
[----:B------:R2:W-:Y:S02]  /*186a0*/  STS.U16 [R15+0xc00], R27 ;  /* 0x000c001b0f007388 */ /* 0x0005e40000000400 */
[----:B------:R3:W-:Y:S02]  /*186b0*/  STS.U16 [R15+0xd00], R13 ;  /* 0x000d000d0f007388 */ /* 0x0007e40000000400 */
[----:B------:R3:W-:Y:S01]  /*186c0*/  STS.U16 [R15+0x1c00], R16 ;  /* 0x001c00100f007388 */ /* 0x0007e20000000400 */
[----:B------:R3:W-:Y:S04]  /*186d0*/  STS.U16 [R15+0x1d00], R28 ;  /* 0x001d001c0f007388 */ /* 0x0007e80000000400 */
[----:B0-----:R-:W4:Y:S01]  /*186e0*/  LDL R4, [R1+0xf98] ;  /* 0x000f980001047983 */ /* 0x001f220000100800 */
[----:B-1----:R-:W4:Y:S02]  /*186f0*/  LDL.LU R26, [R1+0x2468] ;  /* 0x00246800011a7983 */ /* 0x002f240000300800 */
[----:B--2---:R-:W2:Y:S02]  /*18700*/  LDL.LU R27, [R1+0x2464] ;  /* 0x00246400011b7983 */ /* 0x004ea40000300800 */
[----:B---3--:R-:W3:Y:S01]  /*18710*/  LDL.LU R13, [R1+0x2460] ;  /* 0x00246000010d7983 */ /* 0x008ee20000300800 */
[----:B------:R-:W2:Y:S01]  /*18720*/  LDL.LU R16, [R1+0x245c] ;  /* 0x00245c0001107983 */ /* 0x000ea20000300800 */
[----:B------:R-:W2:Y:S03]  /*18730*/  LDL.LU R28, [R1+0x2458] ;  /* 0x00245800011c7983 */ /* 0x000ea60000300800 */
[----:B------:R0:W-:Y:S01]  /*18740*/  STS.U16 [R15+0x2c00], R29 ;  /* 0x002c001d0f007388 */ /* 0x0001e20000000400 */
[----:B------:R1:W-:Y:S03]  /*18750*/  STS.U16 [R15+0x2d00], R2 ;  /* 0x002d00020f007388 */ /* 0x0003e60000000400 */
[----:B0-----:R-:W2:Y:S01]  /*18760*/  LDL.LU R29, [R1+0x2454] ;  /* 0x00245400011d7983 */ /* 0x001ea20000300800 */
[----:B-1----:R-:W2:Y:S02]  /*18770*/  LDL.LU R2, [R1+0x2450] ;  /* 0x0024500001027983 */ /* 0x002ea40000300800 */
[----:B------:R0:W-:Y:S02]  /*18780*/  STS.U16 [R15+0x3c00], R14 ;  /* 0x003c000e0f007388 */ /* 0x0001e40000000400 */
[----:B------:R1:W-:Y:S01]  /*18790*/  STS.U16 [R15+0x3d00], R0 ;  /* 0x003d00000f007388 */ /* 0x0003e20000000400 */
[----:B0-----:R-:W3:Y:S01]  /*187a0*/  LDL.LU R14, [R1+0x244c] ;  /* 0x00244c00010e7983 */ /* 0x001ee20000300800 */
[----:B-1----:R-:W3:Y:S02]  /*187b0*/  LDL.LU R15, [R1+0x2448] ;  /* 0x00244800010f7983 */ /* 0x002ee40000300800 */
[----:B------:R-:W3:Y:S01]  /*187c0*/  LDL.LU R0, [R1+0x2444] ;  /* 0x0024440001007983 */ /* 0x000ee20000300800 */
[----:B----4-:R-:W-:-:S04]  /*187d0*/  @!P0 LOP3.LUT R5, R5, R4, RZ, 0x3c, !PT ;  /* 0x0000000405058212 */ /* 0x010fc800078e3cff */
[----:B------:R-:W-:-:S04]  /*187e0*/  @!P0 LOP3.LUT R4, R5, R4, RZ, 0x3c, !PT ;  /* 0x0000000405048212 */ /* 0x000fc800078e3cff */
[----:B------:R-:W-:Y:S02]  /*187f0*/  @!P0 LOP3.LUT R5, R5, R4, RZ, 0x3c, !PT ;  /* 0x0000000405058212 */ /* 0x000fe400078e3cff */
[----:B--2---:R-:W-:-:S06]  /*18800*/  PRMT R2, RZ, 0x7610, R2 ;  /* 0x00007610ff027816 */ /* 0x004fcc0000000002 */
[----:B------:R0:W2:Y:S04]  /*18810*/  @!P0 LDG.E.U16 R2, [R4.64] ;  /* 0x0000000604028981 */ /* 0x0000a8000c1e1500 */
[----:B0-----:R-:W4:Y:S04]  /*18820*/  LDL R4, [R1+0x5c8] ;  /* 0x0005c80001047983 */ /* 0x001f280000100800 */
[----:B------:R-:W4:Y:S01]  /*18830*/  LDL R5, [R1+0xdd4] ;  /* 0x000dd40001057983 */ /* 0x000f220000100800 */
[----:B---3--:R-:W-:Y:S02]  /*18840*/  PRMT R0, RZ, 0x7610, R0 ;  /* 0x00007610ff007816 */ /* 0x008fe40000000000 */
[----:B----4-:R-:W-:-:S04]  /*18850*/  @!P0 LOP3.LUT R5, R5, R4, RZ, 0x3c, !PT ;  /* 0x0000000405058212 */ /* 0x010fc800078e3cff */
[----:B------:R-:W-:-:S04]  /*18860*/  @!P0 LOP3.LUT R4, R5, R4, RZ, 0x3c, !PT ;  /* 0x0000000405048212 */ /* 0x000fc800078e3cff */
[----:B------:R-:W-:-:S05]  /*18870*/  @!P0 LOP3.LUT R5, R5, R4, RZ, 0x3c, !PT ;  /* 0x0000000405058212 */ /* 0x000fca00078e3cff */
[----:B------:R-:W3:Y:S04]  /*18880*/  @!P0 LDG.E.U16 R0, [R4.64] ;  /* 0x0000000604008981 */ /* 0x000ee8000c1e1500 */
[----:B--2---:R-:W-:Y:S04]  /*18890*/  STL [R1+0x2368], R2 ;  /* 0x0023680201007387 */ /* 0x004fe80000100800 */
[----:B---3--:R0:W-:Y:S04]  /*188a0*/  STL [R1+0x94], R0 ;  /* 0x0000940001007387 */ /* 0x0081e80000100800 */
[----:B0-----:R-:W2:Y:S01]  /*188b0*/  LDL.LU R0, [R1+0x2440] ;  /* 0x0024400001007983 */ /* 0x001ea20000300800 */
[----:B------:R-:W3:Y:S02]  /*188c0*/  LDL R4, [R1+0xf34] ;  /* 0x000f340001047983 */ /* 0x000ee40000100800 */
[----:B------:R-:W3:Y:S01]  /*188d0*/  LDL R5, [R1+0xf38] ;  /* 0x000f380001057983 */ /* 0x000ee20000100800 */
[----:B------:R-:W-:-:S02]  /*188e0*/  PRMT R15, RZ, 0x7610, R15 ;  /* 0x00007610ff0f7816 */ /* 0x000fc4000000000f */
[----:B---3--:R-:W-:-:S04]  /*188f0*/  @!P0 LOP3.LUT R5, R5, R4, RZ, 0x3c, !PT ;  /* 0x0000000405058212 */ /* 0x008fc800078e3cff */
[----:B------:R-:W-:-:S04]  /*18900*/  @!P0 LOP3.LUT R4, R5, R4, RZ, 0x3c, !PT ;  /* 0x0000000405048212 */ /* 0x000fc800078e3cff */
[----:B------:R-:W-:-:S05]  /*18910*/  @!P0 LOP3.LUT R5, R5, R4, RZ, 0x3c, !PT ;  /* 0x0000000405058212 */ /* 0x000fca00078e3cff */
[----:B------:R-:W3:Y:S04]  /*18920*/  @!P0 LDG.E.U16 R15, [R4.64] ;  /* 0x00000006040f8981 */ /* 0x000ee8000c1e1500 */
[----:B---3--:R0:W-:Y:S04]  /*18930*/  STL [R1+0x8c], R15 ;  /* 0x00008c0f01007387 */ /* 0x0081e80000100800 */
[----:B0-----:R-:W3:Y:S01]  /*18940*/  LDL.LU R15, [R1+0x243c] ;  /* 0x00243c00010f7983 */ /* 0x001ee20000300800 */
[----:B------:R-:W4:Y:S02]  /*18950*/  LDL R4, [R1+0xef4] ;  /* 0x000ef40001047983 */ /* 0x000f240000100800 */
[----:B------:R-:W4:Y:S01]  /*18960*/  LDL R5, [R1+0xef8] ;  /* 0x000ef80001057983 */ /* 0x000f220000100800 */
[----:B--2---:R-:W-:-:S02]  /*18970*/  PRMT R0, RZ, 0x7610, R0 ;  /* 0x00007610ff007816 */ /* 0x004fc40000000000 */
[----:B----4-:R-:W-:-:S04]  /*18980*/  @!P0 LOP3.LUT R5, R5, R4, RZ, 0x3c, !PT ;  /* 0x0000000405058212 */ /* 0x010fc800078e3cff */
[----:B------:R-:W-:-:S04]  /*18990*/  @!P0 LOP3.LUT R4, R5, R4, RZ, 0x3c, !PT ;  /* 0x0000000405048212 */ /* 0x000fc800078e3cff */
[----:B------:R-:W-:-:S05]  /*189a0*/  @!P0 LOP3.LUT R5, R5, R4, RZ, 0x3c, !PT ;  /* 0x0000000405058212 */ /* 0x000fca00078e3cff */
[----:B------:R-:W2:Y:S04]  /*189b0*/  @!P0 LDG.E.U16 R0, [R4.64] ;  /* 0x0000000604008981 */ /* 0x000ea8000c1e1500 */
[----:B--2---:R0:W-:Y:S04]  /*189c0*/  STL [R1+0x84], R0 ;  /* 0x0000840001007387 */ /* 0x0041e80000100800 */
[----:B0-----:R-:W2:Y:S01]  /*189d0*/  LDL.LU R0, [R1+0x2438] ;  /* 0x0024380001007983 */ /* 0x001ea20000300800 */
[----:B------:R-:W4:Y:S02]  /*189e0*/  LDL R4, [R1+0xeb4] ;  /* 0x000eb40001047983 */ /* 0x000f240000100800 */
[----:B------:R-:W4:Y:S01]  /*189f0*/  LDL R5, [R1+0xeb8] ;  /* 0x000eb80001057983 */ /* 0x000f220000100800 */
[----:B---3--:R-:W-:-:S02]  /*18a00*/  PRMT R15, RZ, 0x7610, R15 ;  /* 0x00007610ff0f7816 */ /* 0x008fc4000000000f */
[----:B----4-:R-:W-:-:S04]  /*18a10*/  @!P0 LOP3.LUT R5, R5, R4, RZ, 0x3c, !PT ;  /* 0x0000000405058212 */ /* 0x010fc800078e3cff */
        /* <DEDUP_REMOVED lines=34> */
[----:B------:R-:W-:-:S02]  /*18c40*/  PRMT R13, RZ, 0x7610, R13 ;  /* 0x00007610ff0d7816 */ /* 0x000fc4000000000d */
[----:B----4-:R-:W-:-:S04]  /*18c50*/  @!P0 LOP3.LUT R5, R5, R4, RZ, 0x3c, !PT ;  /* 0x0000000405058212 */ /* 0x010fc800078e3cff */
[----:B------:R-:W-:-:S04]  /*18c60*/  @!P0 LOP3.LUT R4, R5, R4, RZ, 0x3c, !PT ;  /* 0x0000000405048212 */ /* 0x000fc800078e3cff */
[----:B------:R-:W-:-:S05]  /*18c70*/  @!P0 LOP3.LUT R5, R5, R4, RZ, 0x3c, !PT ;  /* 0x0000000405058212 */ /* 0x000fca00078e3cff */
[----:B------:R0:W4:Y:S04]  /*18c80*/  @!P0 LDG.E.U16 R13, [R4.64] ;  /* 0x00000006040d8981 */ /* 0x000128000c1e1500 */
[----:B0-----:R-:W2:Y:S04]  /*18c90*/  LDL R4, [R1+0xdd0] ;  /* 0x000dd00001047983 */ /* 0x001ea80000100800 */
[----:B------:R-:W2:Y:S01]  /*18ca0*/  LDL R5, [R1+0xf5c] ;  /* 0x000f5c0001057983 */ /* 0x000ea20000100800 */
[----:B---3--:R-:W-:Y:S02]  /*18cb0*/  PRMT R15, RZ, 0x7610, R15 ;  /* 0x00007610ff0f7816 */ /* 0x008fe4000000000f */
[----:B--2---:R-:W-:-:S04]  /*18cc0*/  @!P0 LOP3.LUT R5, R5, R4, RZ, 0x3c, !PT ;  /* 0x0000000405058212 */ /* 0x004fc800078e3cff */
[----:B------:R-:W-:-:S04]  /*18cd0*/  @!P0 LOP3.LUT R4, R5, R4, RZ, 0x3c, !PT ;  /* 0x0000000405048212 */ /* 0x000fc800078e3cff */
[----:B------:R-:W-:-:S05]  /*18ce0*/  @!P0 LOP3.LUT R5, R5, R4, RZ, 0x3c, !PT ;  /* 0x0000000405058212 */ /* 0x000fca00078e3cff */
[----:B------:R-:W2:Y:S04]  /*18cf0*/  @!P0 LDG.E.U16 R15, [R4.64] ;  /* 0x00000006040f8981 */ /* 0x000ea8000c1e1500 */
[----:B----4-:R-:W-:Y:S04]  /*18d00*/  STL [R1+0x23b8], R13 ;  /* 0x0023b80d01007387 */ /* 0x010fe80000100800 */
[----:B--2---:R0:W-:Y:S04]  /*18d10*/  STL [R1+0x90], R15 ;  /* 0x0000900f01007387 */ /* 0x0041e80000100800 */
        /* <DEDUP_REMOVED lines=55> */
[----:B------:R-:W-:Y:S02]  /*19090*/  PRMT R12, RZ, 0x7610, R12 ;  /* 0x00007610ff0c7816 */ /* 0x000fe4000000000c */
[----:B--2---:R-:W-:-:S04]  /*190a0*/  @!P0 LOP3.LUT R5, R5, R4, RZ, 0x3c, !PT ;  /* 0x0000000405058212 */ /* 0x004fc800078e3cff */
[----:B------:R-:W-:-:S04]  /*190b0*/  @!P0 LOP3.LUT R4, R5, R4, RZ, 0x3c, !PT ;  /* 0x0000000405048212 */ /* 0x000fc800078e3cff */
[----:B------:R-:W-:Y:S01]  /*190c0*/  @!P0 LOP3.LUT R5, R5, R4, RZ, 0x3c, !PT ;  /* 0x0000000405058212 */ /* 0x000fe200078e3cff */
[----:B----4-:R-:W-:Y:S04]  /*190d0*/  STL [R1+0x23bc], R20 ;  /* 0x0023bc1401007387 */ /* 0x010fe80000100800 */
[----:B------:R0:W2:Y:S04]  /*190e0*/  @!P0 LDG.E.U16 R12, [R4.64] ;  /* 0x00000006040c8981 */ /* 0x0000a8000c1e1500 */
[----:B0-----:R-:W4:Y:S04]  /*190f0*/  LDL R4, [R1+0xdcc] ;  /* 0x000dcc0001047983 */ /* 0x001f280000100800 */
[----:B------:R-:W4:Y:S01]  /*19100*/  LDL R5, [R1+0xf58] ;  /* 0x000f580001057983 */ /* 0x000f220000100800 */
[----:B------:R-:W-:-:S02]  /*19110*/  PRMT R15, RZ, 0x7610, R15 ;  /* 0x00007610ff0f7816 */ /* 0x000fc4000000000f */
[----:B----4-:R-:W-:-:S04]  /*19120*/  @!P0 LOP3.LUT R5, R5, R4, RZ, 0x3c, !PT ;  /* 0x0000000405058212 */ /* 0x010fc800078e3cff */
[----:B------:R-:W-:-:S04]  /*19130*/  @!P0 LOP3.LUT R4, R5, R4, RZ, 0x3c, !PT ;  /* 0x0000000405048212 */ /* 0x000fc800078e3cff */
[----:B------:R-:W-:-:S05]  /*19140*/  @!P0 LOP3.LUT R5, R5, R4, RZ, 0x3c, !PT ;  /* 0x0000000405058212 */ /* 0x000fca00078e3cff */
[----:B------:R-:W4:Y:S04]  /*19150*/  @!P0 LDG.E.U16 R15, [R4.64] ;  /* 0x00000006040f8981 */ /* 0x000f28000c1e1500 */
[----:B--2---:R-:W-:Y:S04]  /*19160*/  STL [R1+0x23b4], R12 ;  /* 0x0023b40c01007387 */ /* 0x004fe80000100800 */
[----:B----4-:R0:W-:Y:S04]  /*19170*/  STL [R1+0x78], R15 ;  /* 0x0000780f01007387 */ /* 0x0101e80000100800 */
        /* <DEDUP_REMOVED lines=59> */
[----:B----4-:R0:W-:Y:S04]  /*19530*/  STL [R1+0x23a0], R18 ;  /* 0x0023a01201007387 */ /* 0x0101e80000100800 */
[----:B------:R1:W2:Y:S04]  /*19540*/  @!P0 LDG.E.U16 R11, [R4.64] ;  /* 0x00000006040b8981 */ /* 0x0002a8000c1e1500 */
[----:B-1----:R-:W4:Y:S04]  /*19550*/  LDL R4, [R1+0xdc8] ;  /* 0x000dc80001047983 */ /* 0x002f280000100800 */
[----:B------:R-:W4:Y:S01]  /*19560*/  LDL R5, [R1+0xf54] ;  /* 0x000f540001057983 */ /* 0x000f220000100800 */
[----:B0-----:R-:W-:-:S02]  /*19570*/  PRMT R18, RZ, 0x7610, R18 ;  /* 0x00007610ff127816 */ /* 0x001fc40000000012 */
[----:B----4-:R-:W-:-:S04]  /*19580*/  @!P0 LOP3.LUT R5, R5, R4, RZ, 0x3c, !PT ;  /* 0x0000000405058212 */ /* 0x010fc800078e3cff */
[----:B------:R-:W-:-:S04]  /*19590*/  @!P0 LOP3.LUT R4, R5, R4, RZ, 0x3c, !PT ;  /* 0x0000000405048212 */ /* 0x000fc800078e3cff */
[----:B------:R-:W-:Y:S01]  /*195a0*/  @!P0 LOP3.LUT R5, R5, R4, RZ, 0x3c, !PT ;  /* 0x0000000405058212 */ /* 0x000fe200078e3cff */
[----:B--2---:R-:W-:Y:S04]  /*195b0*/  STL [R1+0x23a4], R11 ;  /* 0x0023a40b01007387 */ /* 0x004fe80000100800 */
[----:B------:R0:W2:Y:S04]  /*195c0*/  @!P0 LDG.E.U16 R18, [R4.64] ;  /* 0x0000000604128981 */ /* 0x0000a8000c1e1500 */
[----:B0-----:R-:W4:Y:S04]  /*195d0*/  LDL R4, [R1+0xf1c] ;  /* 0x000f1c0001047983 */ /* 0x001f280000100800 */
[----:B------:R-:W4:Y:S01]  /*195e0*/  LDL R5, [R1+0xf20] ;  /* 0x000f200001057983 */ /* 0x000f220000100800 */
[----:B---3--:R-:W-:-:S02]  /*195f0*/  PRMT R0, RZ, 0x7610, R0 ;  /* 0x00007610ff007816 */ /* 0x008fc40000000000 */
[----:B----4-:R-:W-:-:S04]  /*19600*/  @!P0 LOP3.LUT R5, R5, R4, RZ, 0x3c, !PT ;  /* 0x0000000405058212 */ /* 0x010fc800078e3cff */
[----:B------:R-:W-:-:S04]  /*19610*/  @!P0 LOP3.LUT R4, R5, R4, RZ, 0x3c, !PT ;  /* 0x0000000405048212 */ /* 0x000fc800078e3cff */
[----:B------:R-:W-:-:S05]  /*19620*/  @!P0 LOP3.LUT R5, R5, R4, RZ, 0x3c, !PT ;  /* 0x0000000405058212 */ /* 0x000fca00078e3cff */
[----:B------:R-:W3:Y:S04]  /*19630*/  @!P0 LDG.E.U16 R0, [R4.64] ;  /* 0x0000000604008981 */ /* 0x000ee8000c1e1500 */
[----:B--2---:R0:W-:Y:S04]  /*19640*/  STL [R1+0x58], R18 ;  /* 0x0000581201007387 */ /* 0x0041e80000100800 */
[----:B0-----:R-:W2:Y:S04]  /*19650*/  LDL R18, [R1+0xf74] ;  /* 0x000f740001127983 */ /* 0x001ea80000100800 */
        /* <DEDUP_REMOVED lines=16> */
[----:B----4-:R0:W-:Y:S04]  /*19760*/  STL [R1+0x50], R15 ;  /* 0x0000500f01007387 */ /* 0x0101e80000100800 */
[----:B0-----:R-:W3:Y:S04]  /*19770*/  LDL R15, [R1+0xfb0] ;  /* 0x000fb000010f7983 */ /* 0x001ee80000100800 */
        /* <DEDUP_REMOVED lines=8> */
[----:B------:R-:W4:Y:S04]  /*19800*/  @!P0 LDG.E.U16 R14, [R4.64] ;  /* 0x00000006040e8981 */ /* 0x000f28000c1e1500 */
[----:B----4-:R0:W-:Y:S04]  /*19810*/  STL [R1+0x48], R14 ;  /* 0x0000480e01007387 */ /* 0x0101e80000100800 */
[----:B0-----:R-:W4:Y:S01]  /*19820*/  LDL.LU R14, [R1+0x23ec] ;  /* 0x0023ec00010e7983 */ /* 0x001f220000300800 */
[----:B------:R-:W3:Y:S02]  /*19830*/  LDL R4, [R1+0xe1c] ;  /* 0x000e1c0001047983 */ /* 0x000ee40000100800 */
[----:B------:R-:W3:Y:S01]  /*19840*/  LDL R5, [R1+0xe20] ;  /* 0x000e200001057983 */ /* 0x000ee20000100800 */
[----:B--2---:R-:W-:-:S02]  /*19850*/  PRMT R0, RZ, 0x7610, R0 ;  /* 0x00007610ff007816 */ /* 0x004fc40000000000 */
[----:B---3--:R-:W-:-:S04]  /*19860*/  @!P0 LOP3.LUT R5, R5, R4, RZ, 0x3c, !PT ;  /* 0x0000000405058212 */ /* 0x008fc800078e3cff */
[----:B------:R-:W-:-:S04]  /*19870*/  @!P0 LOP3.LUT R4, R5, R4, RZ, 0x3c, !PT ;  /* 0x0000000405048212 */ /* 0x000fc800078e3cff */
[----:B------:R-:W-:-:S05]  /*19880*/  @!P0 LOP3.LUT R5, R5, R4, RZ, 0x3c, !PT ;  /* 0x0000000405058212 */ /* 0x000fca00078e3cff */
[----:B------:R-:W2:Y:S01]  /*19890*/  @!P0 LDG.E.U16 R0, [R4.64] ;  /* 0x0000000604008981 */ /* 0x000ea2000c1e1500 */
[----:B------:R-:W-:-:S03]  /*198a0*/  PRMT R10, RZ, 0x7610, R10 ;  /* 0x00007610ff0a7816 */ /* 0x000fc6000000000a */
[----:B--2---:R0:W-:Y:S04]  /*198b0*/  STL [R1+0x24], R0 ;  /* 0x0000240001007387 */ /* 0x0041e80000100800 */
[----:B0-----:R-:W2:Y:S01]  /*198c0*/  LDL.LU R0, [R1+0x23e8] ;  /* 0x0023e80001007983 */ /* 0x001ea20000300800 */
[----:B------:R-:W3:Y:S02]  /*198d0*/  LDL R5, [R1+0xde8] ;  /* 0x000de80001057983 */ /* 0x000ee40000100800 */
[----:B------:R-:W-:Y:S01]  /*198e0*/  @!P0 IMAD.MOV.U32 R4, RZ, RZ, R18 ;  /* 0x000000ffff048224 */ /* 0x000fe200078e0012 */
[----:B------:R-:W-:Y:S01]  /*198f0*/  PRMT R9, RZ, 0x7610, R9 ;  /* 0x00007610ff097816 */ /* 0x000fe20000000009 */
[----:B------:R-:W2:Y:S04]  /*19900*/  LDL R18, [R1+0xe98] ;  /* 0x000e980001127983 */ /* 0x000ea80000100800 */
[----:B---3--:R0:W3:Y:S04]  /*19910*/  @!P0 LDG.E.U16 R10, [R4.64] ;  /* 0x00000006040a8981 */ /* 0x0080e8000c1e1500 */
[----:B0-----:R-:W4:Y:S01]  /*19920*/  LDL R5, [R1+0xf78] ;  /* 0x000f780001057983 */ /* 0x001f220000100800 */
[----:B------:R-:W-:-:S03]  /*19930*/  @!P0 IMAD.MOV.U32 R4, RZ, RZ, R15 ;  /* 0x000000ffff048224 */ /* 0x000fc600078e000f */
[----:B---3--:R0:W-:Y:S01]  /*19940*/  STL [R1+0x2388], R10 ;  /* 0x0023880a01007387 */ /* 0x0081e20000100800 */
[----:B--2---:R-:W-:Y:S01]  /*19950*/  PRMT R0, RZ, 0x7610, R0 ;  /* 0x00007610ff007816 */ /* 0x004fe20000000000 */
[----:B------:R-:W2:Y:S02]  /*19960*/  LDL R15, [R1+0xe58] ;  /* 0x000e5800010f7983 */ /* 0x000ea40000100800 */
[----:B----4-:R1:W3:Y:S04]  /*19970*/  @!P0 LDG.E.U16 R9, [R4.64] ;  /* 0x0000000604098981 */ /* 0x0102e8000c1e1500 */
[----:B0-----:R-:W4:Y:S04]  /*19980*/  LDL R10, [R1+0xe94] ;  /* 0x000e9400010a7983 */ /* 0x001f280000100800 */
[----:B-1----:R-:W2:Y:S04]  /*19990*/  LDL R4, [R1+0xdc4] ;  /* 0x000dc40001047983 */ /* 0x002ea80000100800 */
[----:B------:R-:W2:Y:S02]  /*199a0*/  LDL R5, [R1+0xf50] ;  /* 0x000f500001057983 */ /* 0x000ea40000100800 */
[----:B--2---:R-:W-:-:S04]  /*199b0*/  @!P0 LOP3.LUT R5, R5, R4, RZ, 0x3c, !PT ;  /* 0x0000000405058212 */ /* 0x004fc800078e3cff */
[----:B------:R-:W-:-:S04]  /*199c0*/  @!P0 LOP3.LUT R4, R5, R4, RZ, 0x3c, !PT ;  /* 0x0000000405048212 */ /* 0x000fc800078e3cff */
[----:B------:R-:W-:-:S05]  /*199d0*/  @!P0 LOP3.LUT R5, R5, R4, RZ, 0x3c, !PT ;  /* 0x0000000405058212 */ /* 0x000fca00078e3cff */
[----:B------:R-:W2:Y:S04]  /*199e0*/  @!P0 LDG.E.U16 R0, [R4.64] ;  /* 0x0000000604008981 */ /* 0x000ea8000c1e1500 */
[----:B---3--:R0:W-:Y:S04]  /*199f0*/  STL [R1+0x238c], R9 ;  /* 0x00238c0901007387 */ /* 0x0081e80000100800 */
[----:B0-----:R-:W3:Y:S04]  /*19a00*/  LDL R9, [R1+0xf18] ;  /* 0x000f180001097983 */ /* 0x001ee80000100800 */
[----:B--2---:R0:W-:Y:S04]  /*19a10*/  STL [R1+0x3c], R0 ;  /* 0x00003c0001007387 */ /* 0x0041e80000100800 */
[----:B0-----:R-:W2:Y:S01]  /*19a20*/  LDL.LU R0, [R1+0x23e4] ;  /* 0x0023e40001007983 */ /* 0x001ea20000300800 */
[----:B------:R-:W2:Y:S01]  /*19a30*/  LDL R5, [R1+0xf14] ;  /* 0x000f140001057983 */ /* 0x000ea20000100800 */
[----:B------:R-:W-:Y:S01]  /*19a40*/  PRMT R20, RZ, 0x7610, R20 ;  /* 0x00007610ff147816 */ /* 0x000fe20000000014 */
[----:B---3--:R-:W-:-:S05]  /*19a50*/  @!P0 IMAD.MOV.U32 R4, RZ, RZ, R9 ;  /* 0x000000ffff048224 */ /* 0x008fca00078e0009 */
[----:B--2---:R0:W2:Y:S04]  /*19a60*/  @!P0 LDG.E.U16 R20, [R4.64] ;  /* 0x0000000604148981 */ /* 0x0040a8000c1e1500 */
[----:B0-----:R-:W3:Y:S04]  /*19a70*/  LDL R4, [R1+0xed4] ;  /* 0x000ed40001047983 */ /* 0x001ee80000100800 */
[----:B------:R-:W3:Y:S01]  /*19a80*/  LDL R5, [R1+0xed8] ;  /* 0x000ed80001057983 */ /* 0x000ee20000100800 */
[----:B------:R-:W-:Y:S02]  /*19a90*/  PRMT R14, RZ, 0x7610, R14 ;  /* 0x00007610ff0e7816 */ /* 0x000fe4000000000e */
[----:B------:R-:W-:-:S02]  /*19aa0*/  PRMT R0, RZ, 0x7610, R0 ;  /* 0x00007610ff007816 */ /* 0x000fc40000000000 */
[----:B---3--:R-:W-:-:S04]  /*19ab0*/  @!P0 LOP3.LUT R5, R5, R4, RZ, 0x3c, !PT ;  /* 0x0000000405058212 */ /* 0x008fc800078e3cff */
[----:B------:R-:W-:-:S04]  /*19ac0*/  @!P0 LOP3.LUT R4, R5, R4, RZ, 0x3c, !PT ;  /* 0x0000000405048212 */ /* 0x000fc800078e3cff */
[----:B------:R-:W-:-:S05]  /*19ad0*/  @!P0 LOP3.LUT R5, R5, R4, RZ, 0x3c, !PT ;  /* 0x0000000405058212 */ /* 0x000fca00078e3cff */
[----:B------:R0:W3:Y:S02]  /*19ae0*/  @!P0 LDG.E.U16 R14, [R4.64] ;  /* 0x00000006040e8981 */ /* 0x0000e4000c1e1500 */
[----:B0-----:R-:W-:Y:S02]  /*19af0*/  @!P0 IMAD.MOV.U32 R4, RZ, RZ, R18 ;  /* 0x000000ffff048224 */ /* 0x001fe400078e0012 */
[----:B----4-:R-:W-:-:S05]  /*19b00*/  @!P0 IMAD.MOV.U32 R5, RZ, RZ, R10 ;  /* 0x000000ffff058224 */ /* 0x010fca00078e000a */
[----:B------:R-:W4:Y:S04]  /*19b10*/  @!P0 LDG.E.U16 R0, [R4.64] ;  /* 0x0000000604008981 */ /* 0x000f28000c1e1500 */
[----:B--2---:R0:W-:Y:S01]  /*19b20*/  STL [R1+0x38], R20 ;  /* 0x0000381401007387 */ /* 0x0041e20000100800 */
[----:B------:R-:W2:Y:S03]  /*19b30*/  LDL R9, [R1+0xf7c] ;  /* 0x000f7c0001097983 */ /* 0x000ea60000100800 */
[----:B0-----:R-:W2:Y:S04]  /*19b40*/  LDL R20, [R1+0xde4] ;  /* 0x000de40001147983 */ /* 0x001ea80000100800 */
[----:B---3--:R0:W-:Y:S04]  /*19b50*/  STL [R1+0x34], R14 ;  /* 0x0000340e01007387 */ /* 0x0081e80000100800 */
[----:B0-----:R-:W3:Y:S01]  /*19b60*/  LDL.LU R14, [R1+0x23e0] ;  /* 0x0023e000010e7983 */ /* 0x001ee20000300800 */
[----:B------:R-:W2:Y:S02]  /*19b70*/  LDL R18, [R1+0xf80] ;  /* 0x000f800001127983 */ /* 0x000ea40000100800 */
[----:B------:R-:W2:Y:S01]  /*19b80*/  LDL R10, [R1+0xfac] ;  /* 0x000fac00010a7983 */ /* 0x000ea20000100800 */
[----:B----4-:R0:W-:Y:S04]  /*19b90*/  STL [R1+0x30], R0 ;  /* 0x0000300001007387 */ /* 0x0101e80000100800 */
[----:B0-----:R-:W4:Y:S01]  /*19ba0*/  LDL.LU R0, [R1+0x23dc] ;  /* 0x0023dc0001007983 */ /* 0x001f220000300800 */
[----:B------:R-:W2:Y:S01]  /*19bb0*/  LDL R5, [R1+0xe54] ;  /* 0x000e540001057983 */ /* 0x000ea20000100800 */
[----:B------:R-:W-:Y:S01]  /*19bc0*/  PRMT R13, RZ, 0x7610, R13 ;  /* 0x00007610ff0d7816 */ /* 0x000fe2000000000d */
[----:B------:R-:W-:Y:S01]  /*19bd0*/  @!P0 IMAD.MOV.U32 R4, RZ, RZ, R15 ;  /* 0x000000ffff048224 */ /* 0x000fe200078e000f */
[----:B------:R-:W-:Y:S01]  /*19be0*/  PRMT R8, RZ, 0x7610, R8 ;  /* 0x00007610ff087816 */ /* 0x000fe20000000008 */
[----:B------:R-:W3:Y:S04]  /*19bf0*/  LDL R15, [R1+0xdc0] ;  /* 0x000dc000010f7983 */ /* 0x000ee80000100800 */
[----:B--2---:R0:W2:Y:S04]  /*19c00*/  @!P0 LDG.E.U16 R13, [R4.64] ;  /* 0x00000006040d8981 */ /* 0x0040a8000c1e1500 */
[----:B0-----:R-:W2:Y:S04]  /*19c10*/  LDL R4, [R1+0xe14] ;  /* 0x000e140001047983 */ /* 0x001ea80000100800 */
[----:B------:R-:W2:Y:S01]  /*19c20*/  LDL R5, [R1+0xe18] ;  /* 0x000e180001057983 */ /* 0x000ea20000100800 */
[----:B----4-:R-:W-:-:S02]  /*19c30*/  PRMT R0, RZ, 0x7610, R0 ;  /* 0x00007610ff007816 */ /* 0x010fc40000000000 */
[----:B------:R-:W-:Y:S02]  /*19c40*/  PRMT R7, RZ, 0x7610, R7 ;  /* 0x00007610ff077816 */ /* 0x000fe40000000007 */
[----:B--2---:R-:W-:-:S04]  /*19c50*/  @!P0 LOP3.LUT R5, R5, R4, RZ, 0x3c, !PT ;  /* 0x0000000405058212 */ /* 0x004fc800078e3cff */
[----:B------:R-:W-:-:S04]  /*19c60*/  @!P0 LOP3.LUT R4, R5, R4, RZ, 0x3c, !PT ;  /* 0x0000000405048212 */ /* 0x000fc800078e3cff */
[----:B------:R-:W-:-:S05]  /*19c70*/  @!P0 LOP3.LUT R5, R5, R4, RZ, 0x3c, !PT ;  /* 0x0000000405058212 */ /* 0x000fca00078e3cff */
[----:B------:R0:W2:Y:S04]  /*19c80*/  @!P0 LDG.E.U16 R0, [R4.64] ;  /* 0x0000000604008981 */ /* 0x0000a8000c1e1500 */
[----:B------:R1:W-:Y:S01]  /*19c90*/  STL [R1+0x2c], R13 ;  /* 0x00002c0d01007387 */ /* 0x0003e20000100800 */
[----:B0-----:R-:W-:Y:S02]  /*19ca0*/  @!P0 IMAD.MOV.U32 R4, RZ, RZ, R9 ;  /* 0x000000ffff048224 */ /* 0x001fe400078e0009 */
[----:B------:R-:W-:Y:S01]  /*19cb0*/  @!P0 IMAD.MOV.U32 R5, RZ, RZ, R20 ;  /* 0x000000ffff058224 */ /* 0x000fe200078e0014 */
[----:B-1----:R-:W4:Y:S04]  /*19cc0*/  LDL R13, [R1+0xf4c] ;  /* 0x000f4c00010d7983 */ /* 0x002f280000100800 */
[----:B------:R0:W4:Y:S02]  /*19cd0*/  @!P0 LDG.E.U16 R8, [R4.64] ;  /* 0x0000000604088981 */ /* 0x000124000c1e1500 */
[----:B0-----:R-:W-:-:S02]  /*19ce0*/  @!P0 IMAD.MOV.U32 R4, RZ, RZ, R10 ;  /* 0x000000ffff048224 */ /* 0x001fc400078e000a */
[----:B------:R-:W-:-:S05]  /*19cf0*/  @!P0 IMAD.MOV.U32 R5, RZ, RZ, R18 ;  /* 0x000000ffff058224 */ /* 0x000fca00078e0012 */
[----:B------:R3:W4:Y:S01]  /*19d00*/  @!P0 LDG.E.U16 R7, [R4.64] ;  /* 0x0000000604078981 */ /* 0x000722000c1e1500 */
[----:B------:R-:W-:Y:S01]  /*19d10*/  PRMT R11, RZ, 0x7610, R11 ;  /* 0x00007610ff0b7816 */ /* 0x000fe2000000000b */
[----:B---3--:R-:W-:Y:S02]  /*19d20*/  @!P0 IMAD.MOV.U32 R5, RZ, RZ, R15 ;  /* 0x000000ffff058224 */ /* 0x008fe400078e000f */
[----:B--2---:R0:W-:Y:S04]  /*19d30*/  STL [R1+0xc], R0 ;  /* 0x00000c0001007387 */ /* 0x0041e80000100800 */
[----:B0-----:R-:W2:Y:S01]  /*19d40*/  LDL.LU R0, [R1+0x23d8] ;  /* 0x0023d80001007983 */ /* 0x001ea20000300800 */
[----:B------:R-:W3:Y:S02]  /*19d50*/  LDL R9, [R1+0xed0] ;  /* 0x000ed00001097983 */ /* 0x000ee40000100800 */
[----:B----4-:R-:W-:Y:S01]  /*19d60*/  @!P0 IMAD.MOV.U32 R4, RZ, RZ, R13 ;  /* 0x000000ffff048224 */ /* 0x010fe200078e000d */
[----:B------:R0:W-:Y:S01]  /*19d70*/  STL [R1+0x236c], R8 ;  /* 0x00236c0801007387 */ /* 0x0001e20000100800 */
[----:B------:R-:W4:Y:S02]  /*19d80*/  LDL R20, [R1+0xe8c] ;  /* 0x000e8c0001147983 */ /* 0x000f240000100800 */
[----:B------:R-:W2:Y:S01]  /*19d90*/  LDL R10, [R1+0xe90] ;  /* 0x000e9000010a7983 */ /* 0x000ea20000100800 */
[----:B------:R1:W2:Y:S04]  /*19da0*/  @!P0 LDG.E.U16 R11, [R4.64] ;  /* 0x00000006040b8981 */ /* 0x0002a8000c1e1500 */
[----:B0-----:R-:W2:Y:S04]  /*19db0*/  LDL R8, [R1+0xecc] ;  /* 0x000ecc0001087983 */ /* 0x001ea80000100800 */
[----:B------:R-:W-:Y:S01]  /*19dc0*/  STL [R1+0x2370], R7 ;  /* 0x0023700701007387 */ /* 0x000fe20000100800 */
[----:B-1----:R-:W2:Y:S03]  /*19dd0*/  LDL R4, [R1+0xf0c] ;  /* 0x000f0c0001047983 */ /* 0x002ea60000100800 */
[----:B------:R-:W2:Y:S01]  /*19de0*/  LDL R5, [R1+0xf10] ;  /* 0x000f100001057983 */ /* 0x000ea20000100800 */
[----:B------:R-:W-:-:S03]  /*19df0*/  PRMT R14, RZ, 0x7610, R14 ;  /* 0x00007610ff0e7816 */ /* 0x000fc6000000000e */
[----:B------:R-:W3:Y:S04]  /*19e00*/  LDL R18, [R1+0xe4c] ;  /* 0x000e4c0001127983 */ /* 0x000ee80000100800 */
[----:B------:R-:W3:Y:S04]  /*19e10*/  LDL R15, [R1+0xe50] ;  /* 0x000e5000010f7983 */ /* 0x000ee80000100800 */
[----:B------:R-:W3:Y:S01]  /*19e20*/  LDL R13, [R1+0xe0c] ;  /* 0x000e0c00010d7983 */ /* 0x000ee20000100800 */
[----:B--2---:R-:W-:-:S04]  /*19e30*/  @!P0 LOP3.LUT R5, R5, R4, RZ, 0x3c, !PT ;  /* 0x0000000405058212 */ /* 0x004fc800078e3cff */
[----:B------:R-:W-:-:S04]  /*19e40*/  @!P0 LOP3.LUT R4, R5, R4, RZ, 0x3c, !PT ;  /* 0x0000000405048212 */ /* 0x000fc800078e3cff */
[----:B------:R-:W-:-:S05]  /*19e50*/  @!P0 LOP3.LUT R5, R5, R4, RZ, 0x3c, !PT ;  /* 0x0000000405058212 */ /* 0x000fca00078e3cff */
[----:B------:R3:W2:Y:S04]  /*19e60*/  @!P0 LDG.E.U16 R14, [R4.64] ;  /* 0x00000006040e8981 */ /* 0x0006a8000c1e1500 */
[----:B------:R0:W-:Y:S04]  /*19e70*/  STL [R1+0x20], R11 ;  /* 0x0000200b01007387 */ /* 0x0001e80000100800 */
[----:B0-----:R-:W2:Y:S01]  /*19e80*/  LDL R11, [R1+0xe10] ;  /* 0x000e1000010b7983 */ /* 0x001ea20000100800 */
[----:B------:R-:W-:Y:S01]  /*19e90*/  PRMT R0, RZ, 0x7610, R0 ;  /* 0x00007610ff007816 */ /* 0x000fe20000000000 */
[----:B---3--:R-:W-:-:S02]  /*19ea0*/  @!P0 IMAD.MOV.U32 R4, RZ, RZ, R9 ;  /* 0x000000ffff048224 */ /* 0x008fc400078e0009 */
[----:B------:R-:W-:Y:S01]  /*19eb0*/  @!P0 IMAD.MOV.U32 R5, RZ, RZ, R8 ;  /* 0x000000ffff058224 */ /* 0x000fe200078e0008 */
[----:B------:R-:W-:-:S04]  /*19ec0*/  PRMT R7, RZ, 0x7610, R7 ;  /* 0x00007610ff077816 */ /* 0x000fc80000000007 */
[----:B------:R0:W3:Y:S02]  /*19ed0*/  @!P0 LDG.E.U16 R0, [R4.64] ;  /* 0x0000000604008981 */ /* 0x0000e4000c1e1500 */
[----:B0-----:R-:W-:Y:S02]  /*19ee0*/  @!P0 IMAD.MOV.U32 R4, RZ, RZ, R10 ;  /* 0x000000ffff048224 */ /* 0x001fe400078e000a */
[----:B----4-:R-:W-:-:S05]  /*19ef0*/  @!P0 IMAD.MOV.U32 R5, RZ, RZ, R20 ;  /* 0x000000ffff058224 */ /* 0x010fca00078e0014 */
[----:B------:R0:W4:Y:S04]  /*19f00*/  @!P0 LDG.E.U16 R7, [R4.64] ;  /* 0x0000000604078981 */ /* 0x000128000c1e1500 */
[----:B--2---:R1:W-:Y:S04]  /*19f10*/  STL [R1+0x1c], R14 ;  /* 0x00001c0e01007387 */ /* 0x0043e80000100800 */
[----:B-1----:R-:W2:Y:S01]  /*19f20*/  LDL.LU R14, [R1+0x23d4] ;  /* 0x0023d400010e7983 */ /* 0x002ea20000300800 */
[----:B0-----:R-:W-:Y:S02]  /*19f30*/  @!P0 IMAD.MOV.U32 R4, RZ, RZ, R15 ;  /* 0x000000ffff048224 */ /* 0x001fe400078e000f */
[----:B------:R-:W-:Y:S01]  /*19f40*/  @!P0 IMAD.MOV.U32 R5, RZ, RZ, R18 ;  /* 0x000000ffff058224 */ /* 0x000fe200078e0012 */
[----:B------:R-:W-:Y:S01]  /*19f50*/  PRMT R2, RZ, 0x7610, R2 ;  /* 0x00007610ff027816 */ /* 0x000fe20000000002 */
[----:B------:R-:W2:Y:S04]  /*19f60*/  LDL R9, [R1+0xde0] ;  /* 0x000de00001097983 */ /* 0x000ea80000100800 */
[----:B------:R-:W2:Y:S04]  /*19f70*/  LDL R8, [R1+0xf84] ;  /* 0x000f840001087983 */ /* 0x000ea80000100800 */
[----:B---3--:R0:W-:Y:S04]  /*19f80*/  STL [R1+0x18], R0 ;  /* 0x0000180001007387 */ /* 0x0081e80000100800 */
[----:B0-----:R-:W3:Y:S01]  /*19f90*/  LDL.LU R0, [R1+0x23d0] ;  /* 0x0023d00001007983 */ /* 0x001ee20000300800 */
[----:B------:R-:W3:Y:S03]  /*19fa0*/  LDL R10, [R1+0xf88] ;  /* 0x000f8800010a7983 */ /* 0x000ee60000100800 */
[----:B----4-:R0:W-:Y:S01]  /*19fb0*/  STL [R1+0x14], R7 ;  /* 0x0000140701007387 */ /* 0x0101e20000100800 */
[----:B------:R-:W4:Y:S03]  /*19fc0*/  LDL R18, [R1+0xf44] ;  /* 0x000f440001127983 */ /* 0x000f260000100800 */
[----:B0-----:R-:W3:Y:S01]  /*19fd0*/  LDL R7, [R1+0xfa8] ;  /* 0x000fa80001077983 */ /* 0x001ee20000100800 */
[----:B--2---:R-:W-:-:S06]  /*19fe0*/  PRMT R14, RZ, 0x7610, R14 ;  /* 0x00007610ff0e7816 */ /* 0x004fcc000000000e */
[----:B------:R0:W2:Y:S02]  /*19ff0*/  @!P0 LDG.E.U16 R14, [R4.64] ;  /* 0x00000006040e8981 */ /* 0x0000a4000c1e1500 */
[----:B0-----:R-:W-:Y:S02]  /*1a000*/  @!P0 IMAD.MOV.U32 R4, RZ, RZ, R11 ;  /* 0x000000ffff048224 */ /* 0x001fe400078e000b */
[----:B------:R-:W-:Y:S02]  /*1a010*/  @!P0 IMAD.MOV.U32 R5, RZ, RZ, R13 ;  /* 0x000000ffff058224 */ /* 0x000fe400078e000d */
[----:B------:R-:W2:Y:S04]  /*1a020*/  LDL R13, [R1+0xf48] ;  /* 0x000f4800010d7983 */ /* 0x000ea80000100800 */
[----:B------:R0:W2:Y:S01]  /*1a030*/  @!P0 LDG.E.U16 R2, [R4.64] ;  /* 0x0000000604028981 */ /* 0x0000a2000c1e1500 */
[----:B------:R-:W-:Y:S01]  /*1a040*/  PRMT R6, RZ, 0x7610, R6 ;  /* 0x00007610ff067816 */ /* 0x000fe20000000006 */
[----:B------:R-:W-:Y:S01]  /*1a050*/  @!P0 IMAD.MOV.U32 R15, RZ, RZ, R9 ;  /* 0x000000ffff0f8224 */ /* 0x000fe200078e0009 */
[----:B0-----:R-:W-:Y:S01]  /*1a060*/  PRMT R5, RZ, 0x7610, R5 ;  /* 0x00007610ff057816 */ /* 0x001fe20000000005 */
[----:B--2---:R-:W-:Y:S01]  /*1a070*/  STL [R1+0x2374], R2 ;  /* 0x0023740201007387 */ /* 0x004fe20000100800 */
[----:B------:R0:W-:Y:S02]  /*1a080*/  STL [R1+0x10], R14 ;  /* 0x0000100e01007387 */ /* 0x0001e40000100800 */
[----:B------:R-:W2:Y:S02]  /*1a090*/  LDL R9, [R1+0xf04] ;  /* 0x000f040001097983 */ /* 0x000ea40000100800 */
[----:B0-----:R-:W-:-:S02]  /*1a0a0*/  @!P0 IMAD.MOV.U32 R14, RZ, RZ, R8 ;  /* 0x000000ffff0e8224 */ /* 0x001fc400078e0008 */
[----:B------:R-:W2:Y:S04]  /*1a0b0*/  LDL R8, [R1+0xf08] ;  /* 0x000f080001087983 */ /* 0x000ea80000100800 */
[----:B------:R3:W2:Y:S02]  /*1a0c0*/  @!P0 LDG.E.U16 R6, [R14.64] ;  /* 0x000000060e068981 */ /* 0x0006a4000c1e1500 */
[----:B---3--:R-:W-:Y:S02]  /*1a0d0*/  @!P0 IMAD.MOV.U32 R14, RZ, RZ, R7 ;  /* 0x000000ffff0e8224 */ /* 0x008fe400078e0007 */
[----:B------:R-:W-:-:S05]  /*1a0e0*/  @!P0 IMAD.MOV.U32 R15, RZ, RZ, R10 ;  /* 0x000000ffff0f8224 */ /* 0x000fca00078e000a */
[----:B------:R-:W3:Y:S04]  /*1a0f0*/  @!P0 LDG.E.U16 R5, [R14.64] ;  /* 0x000000060e058981 */ /* 0x000ee8000c1e1500 */
[----:B--2---:R0:W-:Y:S01]  /*1a100*/  STL [R1+0x2378], R6 ;  /* 0x0023780601007387 */ /* 0x0041e20000100800 */
[----:B------:R-:W2:Y:S02]  /*1a110*/  LDL R11, [R1+0xec4] ;  /* 0x000ec400010b7983 */ /* 0x000ea40000100800 */
[----:B------:R-:W2:Y:S02]  /*1a120*/  LDL R10, [R1+0xec8] ;  /* 0x000ec800010a7983 */ /* 0x000ea40000100800 */
[----:B------:R-:W2:Y:S01]  /*1a130*/  LDL R7, [R1+0xe84] ;  /* 0x000e840001077983 */ /* 0x000ea20000100800 */
[----:B0-----:R-:W2:Y:S04]  /*1a140*/  LDL R6, [R1+0xe88] ;  /* 0x000e880001067983 */ /* 0x001ea80000100800 */
[----:B---3--:R0:W-:Y:S01]  /*1a150*/  STL [R1+0x237c], R5 ;  /* 0x00237c0501007387 */ /* 0x0081e20000100800 */
[----:B------:R-:W3:Y:S03]  /*1a160*/  LDL R2, [R1+0xe48] ;  /* 0x000e480001027983 */ /* 0x000ee60000100800 */
[----:B0-----:R-:W3:Y:S01]  /*1a170*/  LDL R5, [R1+0xe44] ;  /* 0x000e440001057983 */ /* 0x001ee20000100800 */
[----:B------:R-:W-:Y:S01]  /*1a180*/  PRMT R12, RZ, 0x7610, R12 ;  /* 0x00007610ff0c7816 */ /* 0x000fe2000000000c */
[----:B------:R-:W-:-:S02]  /*1a190*/  @!P0 IMAD.MOV.U32 R14, RZ, RZ, R13 ;  /* 0x000000ffff0e8224 */ /* 0x000fc400078e000d */
[----:B----4-:R-:W-:Y:S01]  /*1a1a0*/  @!P0 IMAD.MOV.U32 R15, RZ, RZ, R18 ;  /* 0x000000ffff0f8224 */ /* 0x010fe200078e0012 */
[----:B------:R-:W-:-:S04]  /*1a1b0*/  PRMT R29, RZ, 0x7610, R29 ;  /* 0x00007610ff1d7816 */ /* 0x000fc8000000001d */
[----:B------:R0:W4:Y:S01]  /*1a1c0*/  @!P0 LDG.E.U16 R12, [R14.64] ;  /* 0x000000060e0c8981 */ /* 0x000122000c1e1500 */
[----:B------:R-:W-:Y:S01]  /*1a1d0*/  PRMT R28, RZ, 0x7610, R28 ;  /* 0x00007610ff1c7816 */ /* 0x000fe2000000001c */
[----:B0-----:R-:W-:Y:S02]  /*1a1e0*/  @!P0 IMAD.MOV.U32 R14, RZ, RZ, R8 ;  /* 0x000000ffff0e8224 */ /* 0x001fe400078e0008 */
[----:B------:R-:W-:Y:S01]  /*1a1f0*/  @!P0 IMAD.MOV.U32 R15, RZ, RZ, R9 ;  /* 0x000000ffff0f8224 */ /* 0x000fe200078e0009 */
[----:B------:R-:W-:Y:S02]  /*1a200*/  PRMT R27, RZ, 0x7610, R27 ;  /* 0x00007610ff1b7816 */ /* 0x000fe4000000001b */
[----:B------:R-:W-:Y:S01]  /*1a210*/  PRMT R26, RZ, 0x7610, R26 ;  /* 0x00007610ff1a7816 */ /* 0x000fe2000000001a */
[----:B------:R-:W4:Y:S04]  /*1a220*/  LDL R9, [R1+0xe04] ;  /* 0x000e040001097983 */ /* 0x000f280000100800 */
[----:B------:R2:W4:Y:S04]  /*1a230*/  @!P0 LDG.E.U16 R29, [R14.64] ;  /* 0x000000060e1d8981 */ /* 0x000528000c1e1500 */
[----:B------:R-:W4:Y:S01]  /*1a240*/  LDL R8, [R1+0xe08] ;  /* 0x000e080001087983 */ /* 0x000f220000100800 */
[----:B--2---:R-:W-:-:S02]  /*1a250*/  @!P0 IMAD.MOV.U32 R15, RZ, RZ, R11 ;  /* 0x000000ffff0f8224 */ /* 0x004fc400078e000b */
[----:B------:R-:W-:-:S05]  /*1a260*/  @!P0 IMAD.MOV.U32 R14, RZ, RZ, R10 ;  /* 0x000000ffff0e8224 */ /* 0x000fca00078e000a */
[----:B------:R0:W2:Y:S02]  /*1a270*/  @!P0 LDG.E.U16 R28, [R14.64] ;  /* 0x000000060e1c8981 */ /* 0x0000a4000c1e1500 */
[----:B0-----:R-:W-:Y:S02]  /*1a280*/  @!P0 IMAD.MOV.U32 R14, RZ, RZ, R6 ;  /* 0x000000ffff0e8224 */ /* 0x001fe400078e0006 */
[----:B------:R-:W-:-:S05]  /*1a290*/  @!P0 IMAD.MOV.U32 R15, RZ, RZ, R7 ;  /* 0x000000ffff0f8224 */ /* 0x000fca00078e0007 */
[----:B------:R3:W2:Y:S02]  /*1a2a0*/  @!P0 LDG.E.U16 R27, [R14.64] ;  /* 0x000000060e1b8981 */ /* 0x0006a4000c1e1500 */
[----:B---3--:R-:W-:Y:S02]  /*1a2b0*/  @!P0 IMAD.MOV.U32 R14, RZ, RZ, R2 ;  /* 0x000000ffff0e8224 */ /* 0x008fe400078e0002 */
[----:B------:R-:W-:-:S05]  /*1a2c0*/  @!P0 IMAD.MOV.U32 R15, RZ, RZ, R5 ;  /* 0x000000ffff0f8224 */ /* 0x000fca00078e0005 */
[----:B------:R0:W3:Y:S04]  /*1a2d0*/  @!P0 LDG.E.U16 R26, [R14.64] ;  /* 0x000000060e1a8981 */ /* 0x0000e8000c1e1500 */
[----:B----4-:R-:W-:Y:S01]  /*1a2e0*/  STL [R1+0x2380], R29 ;  /* 0x0023801d01007387 */ /* 0x010fe20000100800 */
[----:B0-----:R-:W-:Y:S02]  /*1a2f0*/  @!P0 IMAD.MOV.U32 R14, RZ, RZ, R8 ;  /* 0x000000ffff0e8224 */ /* 0x001fe400078e0008 */
[----:B------:R-:W-:Y:S01]  /*1a300*/  @!P0 IMAD.MOV.U32 R15, RZ, RZ, R9 ;  /* 0x000000ffff0f8224 */ /* 0x000fe200078e0009 */
[----:B------:R-:W-:-:S06]  /*1a310*/  PRMT R22, RZ, 0x7610, R22 ;  /* 0x00007610ff167816 */ /* 0x000fcc0000000016 */
[----:B------:R-:W4:Y:S04]  /*1a320*/  @!P0 LDG.E.U16 R22, [R14.64] ;  /* 0x000000060e168981 */ /* 0x000f28000c1e1500 */
[----:B--2---:R-:W-:Y:S01]  /*1a330*/  STL [R1+0x2384], R28 ;  /* 0x0023841c01007387 */ /* 0x004fe20000100800 */
[----:B------:R-:W2:Y:S02]  /*1a340*/  LDL R7, [R1+0xddc] ;  /* 0x000ddc0001077983 */ /* 0x000ea40000100800 */
[----:B------:R-:W2:Y:S01]  /*1a350*/  LDL R6, [R1+0xf8c] ;  /* 0x000f8c0001067983 */ /* 0x000ea20000100800 */
[----:B------:R-:W-:Y:S01]  /*1a360*/  STL [R1+0x2390], R27 ;  /* 0x0023901b01007387 */ /* 0x000fe20000100800 */
[----:B------:R-:W2:Y:S02]  /*1a370*/  LDL R5, [R1+0xf90] ;  /* 0x000f900001057983 */ /* 0x000ea40000100800 */
[----:B------:R-:W2:Y:S01]  /*1a380*/  LDL R2, [R1+0xfa4] ;  /* 0x000fa40001027983 */ /* 0x000ea20000100800 */
[----:B---3--:R-:W-:Y:S01]  /*1a390*/  STL [R1+0x2394], R26 ;  /* 0x0023941a01007387 */ /* 0x008fe20000100800 */
[----:B------:R-:W3:Y:S02]  /*1a3a0*/  LDL R11, [R1+0xf3c] ;  /* 0x000f3c00010b7983 */ /* 0x000ee40000100800 */
[----:B------:R-:W3:Y:S02]  /*1a3b0*/  LDL R10, [R1+0xf40] ;  /* 0x000f4000010a7983 */ /* 0x000ee40000100800 */
[----:B------:R-:W3:Y:S01]  /*1a3c0*/  LDL R9, [R1+0xefc] ;  /* 0x000efc0001097983 */ /* 0x000ee20000100800 */
[----:B------:R-:W3:Y:S01]  /*1a3d0*/  LDL R8, [R1+0xf00] ;  /* 0x000f000001087983 */ /* 0x000ee20000100800 */
[----:B------:R-:W-:-:S02]  /*1a3e0*/  PRMT R4, RZ, 0x7610, R4 ;  /* 0x00007610ff047816 */ /* 0x000fc40000000004 */
[----:B------:R-:W-:Y:S02]  /*1a3f0*/  PRMT R3, RZ, 0x7610, R3 ;  /* 0x00007610ff037816 */ /* 0x000fe40000000003 */
[----:B------:R-:W-:Y:S02]  /*1a400*/  PRMT R16, RZ, 0x7610, R16 ;  /* 0x00007610ff107816 */ /* 0x000fe40000000010 */
[----:B------:R-:W-:Y:S01]  /*1a410*/  PRMT R17, RZ, 0x7610, R17 ;  /* 0x00007610ff117816 */ /* 0x000fe20000000011 */
[----:B----4-:R-:W-:Y:S01]  /*1a420*/  STL [R1+0x2398], R22 ;  /* 0x0023981601007387 */ /* 0x010fe20000100800 */
[----:B------:R-:W-:Y:S02]  /*1a430*/  STL [R1], R12 ;  /* 0x0000000c01007387 */ /* 0x000fe40000100800 */
[----:B--2---:R-:W-:Y:S02]  /*1a440*/  @!P0 IMAD.MOV.U32 R15, RZ, RZ, R7 ;  /* 0x000000ffff0f8224 */ /* 0x004fe400078e0007 */
[----:B------:R-:W-:Y:S01]  /*1a450*/  @!P0 IMAD.MOV.U32 R14, RZ, RZ, R6 ;  /* 0x000000ffff0e8224 */ /* 0x000fe200078e0006 */
[----:B------:R-:W2:Y:S04]  /*1a460*/  LDL R7, [R1+0xebc] ;  /* 0x000ebc0001077983 */ /* 0x000ea80000100800 */
[----:B------:R-:W4:Y:S04]  /*1a470*/  LDL R6, [R1+0xec0] ;  /* 0x000ec00001067983 */ /* 0x000f280000100800 */
[----:B------:R0:W2:Y:S02]  /*1a480*/  @!P0 LDG.E.U16 R4, [R14.64] ;  /* 0x000000060e048981 */ /* 0x0000a4000c1e1500 */
[----:B0-----:R-:W-:-:S02]  /*1a490*/  @!P0 IMAD.MOV.U32 R15, RZ, RZ, R5 ;  /* 0x000000ffff0f8224 */ /* 0x001fc400078e0005 */
[----:B------:R-:W-:-:S05]  /*1a4a0*/  @!P0 IMAD.MOV.U32 R14, RZ, RZ, R2 ;  /* 0x000000ffff0e8224 */ /* 0x000fca00078e0002 */
[----:B------:R3:W4:Y:S02]  /*1a4b0*/  @!P0 LDG.E.U16 R3, [R14.64] ;  /* 0x000000060e038981 */ /* 0x000724000c1e1500 */
[----:B---3--:R-:W-:Y:S02]  /*1a4c0*/  @!P0 IMAD.MOV.U32 R15, RZ, RZ, R11 ;  /* 0x000000ffff0f8224 */ /* 0x008fe400078e000b */
[----:B------:R-:W-:-:S05]  /*1a4d0*/  @!P0 IMAD.MOV.U32 R14, RZ, RZ, R10 ;  /* 0x000000ffff0e8224 */ /* 0x000fca00078e000a */
[----:B------:R0:W3:Y:S02]  /*1a4e0*/  @!P0 LDG.E.U16 R16, [R14.64] ;  /* 0x000000060e108981 */ /* 0x0000e4000c1e1500 */
[----:B0-----:R-:W-:Y:S02]  /*1a4f0*/  @!P0 IMAD.MOV.U32 R14, RZ, RZ, R8 ;  /* 0x000000ffff0e8224 */ /* 0x001fe400078e0008 */
[----:B------:R-:W-:-:S05]  /*1a500*/  @!P0 IMAD.MOV.U32 R15, RZ, RZ, R9 ;  /* 0x000000ffff0f8224 */ /* 0x000fca00078e0009 */
[----:B------:R4:W3:Y:S01]  /*1a510*/  @!P0 LDG.E.U16 R17, [R14.64] ;  /* 0x000000060e118981 */ /* 0x0008e2000c1e1500 */
[----:B------:R-:W-:-:S03]  /*1a520*/  PRMT R19, RZ, 0x7610, R19 ;  /* 0x00007610ff137816 */ /* 0x000fc60000000013 */
[----:B--2---:R0:W-:Y:S01]  /*1a530*/  STL [R1+0x239c], R4 ;  /* 0x00239c0401007387 */ /* 0x0041e20000100800 */
[----:B------:R-:W2:Y:S02]  /*1a540*/  LDL R5, [R1+0xe7c] ;  /* 0x000e7c0001057983 */ /* 0x000ea40000100800 */
[----:B------:R-:W2:Y:S02]  /*1a550*/  LDL R2, [R1+0xe80] ;  /* 0x000e800001027983 */ /* 0x000ea40000100800 */
[----:B----4-:R-:W-:Y:S02]  /*1a560*/  @!P0 IMAD.MOV.U32 R14, RZ, RZ, R6 ;  /* 0x000000ffff0e8224 */ /* 0x010fe400078e0006 */
[----:B------:R-:W-:-:S05]  /*1a570*/  @!P0 IMAD.MOV.U32 R15, RZ, RZ, R7 ;  /* 0x000000ffff0f8224 */ /* 0x000fca00078e0007 */
[----:B------:R2:W4:Y:S04]  /*1a580*/  @!P0 LDG.E.U16 R19, [R14.64] ;  /* 0x000000060e138981 */ /* 0x000528000c1e1500 */
[----:B------:R1:W-:Y:S04]  /*1a590*/  STL [R1+0x23a8], R3 ;  /* 0x0023a80301007387 */ /* 0x0003e80000100800 */
[----:B---3--:R-:W-:Y:S04]  /*1a5a0*/  STL [R1+0x23ac], R16 ;  /* 0x0023ac1001007387 */ /* 0x008fe80000100800 */
[----:B------:R-:W-:Y:S01]  /*1a5b0*/  STL [R1+0x23b0], R17 ;  /* 0x0023b01101007387 */ /* 0x000fe20000100800 */
[----:B------:R-:W3:Y:S02]  /*1a5c0*/  LDL R13, [R1+0xe3c] ;  /* 0x000e3c00010d7983 */ /* 0x000ee40000100800 */
[----:B------:R-:W3:Y:S01]  /*1a5d0*/  LDL R10, [R1+0xe40] ;  /* 0x000e4000010a7983 */ /* 0x000ee20000100800 */
[----:B------:R-:W-:-:S02]  /*1a5e0*/  PRMT R21, RZ, 0x7610, R21 ;  /* 0x00007610ff157816 */ /* 0x000fc40000000015 */
[----:B------:R-:W-:Y:S01]  /*1a5f0*/  PRMT R23, RZ, 0x7610, R23 ;  /* 0x00007610ff177816 */ /* 0x000fe20000000017 */
[----:B------:R-:W3:Y:S04]  /*1a600*/  LDL R7, [R1+0xdfc] ;  /* 0x000dfc0001077983 */ /* 0x000ee80000100800 */
[----:B0-----:R-:W3:Y:S01]  /*1a610*/  LDL R4, [R1+0xe00] ;  /* 0x000e000001047983 */ /* 0x001ee20000100800 */
[----:B--2---:R-:W-:Y:S02]  /*1a620*/  @!P0 IMAD.MOV.U32 R15, RZ, RZ, R5 ;  /* 0x000000ffff0f8224 */ /* 0x004fe400078e0005 */
[----:B------:R-:W-:-:S05]  /*1a630*/  @!P0 IMAD.MOV.U32 R14, RZ, RZ, R2 ;  /* 0x000000ffff0e8224 */ /* 0x000fca00078e0002 */
[----:B------:R3:W2:Y:S04]  /*1a640*/  @!P0 LDG.E.U16 R21, [R14.64] ;  /* 0x000000060e158981 */ /* 0x0006a8000c1e1500 */
[----:B----4-:R-:W-:Y:S01]  /*1a650*/  STL [R1+0x23c0], R19 ;  /* 0x0023c01301007387 */ /* 0x010fe20000100800 */
[----:B------:R-:W4:Y:S02]  /*1a660*/  LDL R2, [R1+0xf94] ;  /* 0x000f940001027983 */ /* 0x000f240000100800 */
[----:B-1----:R-:W4:Y:S01]  /*1a670*/  LDL R3, [R1+0xdd8] ;  /* 0x000dd80001037983 */ /* 0x002f220000100800 */
[----:B------:R-:W0:Y:S01]  /*1a680*/  S2R R12, SR_TID.X ;  /* 0x00000000000c7919 */ /* 0x000e220000002100 */
        /* <DEDUP_REMOVED lines=8> */
[----:B---3--:R-:W-:-:S02]  /*1a710*/  @!P0 IMAD.MOV.U32 R15, RZ, RZ, R13 ;  /* 0x000000ffff0f8224 */ /* 0x008fc400078e000d */
[----:B------:R-:W-:-:S05]  /*1a720*/  @!P0 IMAD.MOV.U32 R14, RZ, RZ, R10 ;  /* 0x000000ffff0e8224 */ /* 0x000fca00078e000a */
[----:B------:R1:W3:Y:S01]  /*1a730*/  @!P0 LDG.E.U16 R23, [R14.64] ;  /* 0x000000060e178981 */ /* 0x0002e2000c1e1500 */
[----:B------:R-:W-:Y:S02]  /*1a740*/  PRMT R24, RZ, 0x7610, R24 ;  /* 0x00007610ff187816 */ /* 0x000fe40000000018 */
[----:B0-----:R-:W-:Y:S01]  /*1a750*/  LOP3.LUT R8, R12, 0x7f, RZ, 0xc0, !PT ;  /* 0x0000007f0c087812 */ /* 0x001fe200078ec0ff */
[----:B-1----:R-:W-:Y:S02]  /*1a760*/  @!P0 IMAD.MOV.U32 R14, RZ, RZ, R4 ;  /* 0x000000ffff0e8224 */ /* 0x002fe400078e0004 */
[----:B------:R-:W-:-:S05]  /*1a770*/  @!P0 IMAD.MOV.U32 R15, RZ, RZ, R7 ;  /* 0x000000ffff0f8224 */ /* 0x000fca00078e0007 */
[----:B------:R4:W3:Y:S04]  /*1a780*/  @!P0 LDG.E.U16 R24, [R14.64] ;  /* 0x000000060e188981 */ /* 0x0008e8000c1e1500 */
[----:B--2---:R-:W-:Y:S01]  /*1a790*/  STL [R1+0x23c4], R21 ;  /* 0x0023c41501007387 */ /* 0x004fe20000100800 */
[----:B------:R0:W-:Y:S02]  /*1a7a0*/  STL [R1+0x23c8], R12 ;  /* 0x0023c80c01007387 */ /* 0x0001e40000100800 */
[----:B----4-:R-:W-:Y:S01]  /*1a7b0*/  @!P0 IMAD.MOV.U32 R14, RZ, RZ, R2 ;  /* 0x000000ffff0e8224 */ /* 0x010fe200078e0002 */
[----:B---3--:R-:W-:Y:S01]  /*1a7c0*/  STL [R1+0x23cc], R23 ;  /* 0x0023cc1701007387 */ /* 0x008fe20000100800 */
[----:B------:R-:W2:Y:S02]  /*1a7d0*/  LDL.LU R18, [R1+0x4b4] ;  /* 0x0004b40001127983 */ /* 0x000ea40000300800 */
[----:B0-----:R-:W3:Y:S02]  /*1a7e0*/  LDL.LU R12, [R1+0x4ac] ;  /* 0x0004ac00010c7983 */ /* 0x001ee40000300800 */
[----:B------:R-:W4:Y:S01]  /*1a7f0*/  LDL.LU R10, [R1+0x46c] ;  /* 0x00046c00010a7983 */ /* 0x000f220000300800 */
[----:B------:R-:W4:Y:S01]  /*1a800*/  LDL.LU R21, [R1+0x464] ;  /* 0x0004640001157983 */ /* 0x000f220000300800 */
[----:B------:R-:W4:Y:S02]  /*1a810*/  LDL.LU R2, [R1+0x428] ;  /* 0x0004280001027983 */ /* 0x000f240000300800 */
[----:B------:R-:W4:Y:S02]  /*1a820*/  LDL.LU R7, [R1+0x424] ;  /* 0x0004240001077983 */ /* 0x000f240000300800 */
[----:B------:R-:W4:Y:S01]  /*1a830*/  LDL.LU R20, [R1+0x3e8] ;  /* 0x0003e80001147983 */ /* 0x000f220000300800 */
[----:B------:R-:W4:Y:S01]  /*1a840*/  LDL.LU R13, [R1+0x3e4] ;  /* 0x0003e400010d7983 */ /* 0x000f220000300800 */
[----:B------:R-:W-:Y:S01]  /*1a850*/  PRMT R25, RZ, 0x7610, R25 ;  /* 0x00007610ff197816 */ /* 0x000fe20000000019 */
[----:B------:R-:W-:-:S02]  /*1a860*/  @!P0 IMAD.MOV.U32 R15, RZ, RZ, R3 ;  /* 0x000000ffff0f8224 */ /* 0x000fc400078e0003 */
[----:B------:R-:W-:Y:S01]  /*1a870*/  IMAD.SHL.U32 R28, R8, 0x2, RZ ;  /* 0x00000002081c7824 */ /* 0x000fe200078e00ff */
[----:B------:R-:W4:Y:S04]  /*1a880*/  LDL.LU R19, [R1+0x3a8] ;  /* 0x0003a80001137983 */ /* 0x000f280000300800 */
[----:B------:R0:W4:Y:S01]  /*1a890*/  @!P0 LDG.E.U16 R25, [R14.64] ;  /* 0x000000060e198981 */ /* 0x000122000c1e1500 */
[----:B------:R-:W4:Y:S01]  /*1a8a0*/  LDL.LU R17, [R1+0x118] ;  /* 0x0001180001117983 */ /* 0x000f220000300800 */
[----:B0-----:R-:W-:-:S05]  /*1a8b0*/  LOP3.LUT R15, R28, 0x60, RZ, 0x3c, !PT ;  /* 0x000000601c0f7812 */ /* 0x001fca00078e3cff */
[----:B------:R-:W-:Y:S01]  /*1a8c0*/  STS.U16 [R15+0x4c00], R22 ;  /* 0x004c00160f007388 */ /* 0x000fe20000000400 */
[----:B------:R-:W-:Y:S02]  /*1a8d0*/  STS.U16 [R15+0x4d00], R26 ;  /* 0x004d001a0f007388 */ /* 0x000fe40000000400 */
[----:B------:R0:W-:Y:S02]  /*1a8e0*/  STS.U16 [R15+0x5c00], R27 ;  /* 0x005c001b0f007388 */ /* 0x0001e40000000400 */
[----:B------:R1:W-:Y:S01]  /*1a8f0*/  STS.U16 [R15+0x5d00], R29 ;  /* 0x005d001d0f007388 */ /* 0x0003e20000000400 */
[----:B0-----:R-:W4:Y:S01]  /*1a900*/  LDL.LU R27, [R1+0x100] ;  /* 0x00010000011b7983 */ /* 0x001f220000300800 */
[----:B-1----:R-:W4:Y:S02]  /*1a910*/  LDL.LU R29, [R1+0xf8] ;  /* 0x0000f800011d7983 */ /* 0x002f240000300800 */
[----:B------:R-:W4:Y:S02]  /*1a920*/  LDL.LU R16, [R1+0xd8] ;  /* 0x0000d80001107983 */ /* 0x000f240000300800 */
[----:B------:R-:W4:Y:S01]  /*1a930*/  LDL.LU R3, [R1+0xc8] ;  /* 0x0000c80001037983 */ /* 0x000f220000300800 */
[----:B------:R-:W4:Y:S01]  /*1a940*/  LDL.LU R4, [R1+0xc4] ;  /* 0x0000c40001047983 */ /* 0x000f220000300800 */
[----:B------:R-:W4:Y:S03]  /*1a950*/  LDL.LU R22, [R1+0x5b8] ;  /* 0x0005b80001167983 */ /* 0x000f260000300800 */
[----:B------:R0:W-:Y:S01]  /*1a960*/  STS.U16 [R15+0x6c00], R5 ;  /* 0x006c00050f007388 */ /* 0x0001e20000000400 */
[----:B------:R-:W4:Y:S02]  /*1a970*/  LDL.LU R26, [R1+0x5b4] ;  /* 0x0005b400011a7983 */ /* 0x000f240000300800 */
[----:B------:R1:W-:Y:S02]  /*1a980*/  STS.U16 [R15+0x6d00], R6 ;  /* 0x006d00060f007388 */ /* 0x0003e40000000400 */
[----:B------:R1:W-:Y:S01]  /*1a990*/  STS.U16 [R15+0x7c00], R9 ;  /* 0x007c00090f007388 */ /* 0x0003e20000000400 */
[----:B------:R1:W-:Y:S04]  /*1a9a0*/  STS.U16 [R15+0x7d00], R11 ;  /* 0x007d000b0f007388 */ /* 0x0003e80000000400 */
[----:B0-----:R-:W4:Y:S01]  /*1a9b0*/  LDL.LU R5, [R1+0x5b0] ;  /* 0x0005b00001057983 */ /* 0x001f220000300800 */
[----:B-1----:R-:W4:Y:S03]  /*1a9c0*/  LDL.LU R6, [R1+0x5ac] ;  /* 0x0005ac0001067983 */ /* 0x002f260000300800 */
[----:B------:R-:W4:Y:S04]  /*1a9d0*/  LDL.LU R9, [R1+0x5a8] ;  /* 0x0005a80001097983 */ /* 0x000f280000300800 */
[----:B------:R-:W4:Y:S04]  /*1a9e0*/  LDL.LU R11, [R1+0x5a4] ;  /* 0x0005a400010b7983 */ /* 0x000f280000300800 */
[----:B--2---:R0:W-:Y:S01]  /*1a9f0*/  STS.U16 [R15+0x8c00], R18 ;  /* 0x008c00120f007388 */ /* 0x0041e20000000400 */
[----:B---3--:R-:W-:Y:S03]  /*1aa00*/  STS.U16 [R15+0x8d00], R12 ;  /* 0x008d000c0f007388 */ /* 0x008fe60000000400 */
[----:B0-----:R-:W2:Y:S01]  /*1aa10*/  LDL.LU R18, [R1+0x5a0] ;  /* 0x0005a00001127983 */ /* 0x001ea20000300800 */
[----:B----4-:R0:W-:Y:S03]  /*1aa20*/  STS.U16 [R15+0x9c00], R10 ;  /* 0x009c000a0f007388 */ /* 0x0101e60000000400 */
[----:B------:R-:W-:Y:S01]  /*1aa30*/  STS.U16 [R15+0x9d00], R21 ;  /* 0x009d00150f007388 */ /* 0x000fe20000000400 */
[----:B------:R1:W-:Y:S03]  /*1aa40*/  STS.U16 [R15+0xac00], R2 ;  /* 0x00ac00020f007388 */ /* 0x0003e60000000400 */
[----:B------:R3:W-:Y:S01]  /*1aa50*/  STS.U16 [R15+0xad00], R7 ;  /* 0x00ad00070f007388 */ /* 0x0007e20000000400 */
[----:B------:R4:W-:Y:S02]  /*1aa60*/  STS.U16 [R15+0xbc00], R20 ;  /* 0x00bc00140f007388 */ /* 0x0009e40000000400 */
[----:B------:R4:W-:Y:S01]  /*1aa70*/  STS.U16 [R15+0xbd00], R13 ;  /* 0x00bd000d0f007388 */ /* 0x0009e20000000400 */
[----:B0-----:R-:W2:Y:S01]  /*1aa80*/  LDL.LU R10, [R1+0x59c] ;  /* 0x00059c00010a7983 */ /* 0x001ea20000300800 */
[----:B-1----:R-:W2:Y:S02]  /*1aa90*/  LDL.LU R2, [R1+0x590] ;  /* 0x0005900001027983 */ /* 0x002ea40000300800 */
[----:B---3--:R-:W3:Y:S01]  /*1aaa0*/  LDL.LU R7, [R1+0x58c] ;  /* 0x00058c0001077983 */ /* 0x008ee20000300800 */
[----:B----4-:R-:W4:Y:S01]  /*1aab0*/  LDL.LU R20, [R1+0x580] ;  /* 0x0005800001147983 */ /* 0x010f220000300800 */
[----:B------:R-:W3:Y:S02]  /*1aac0*/  LDL.LU R13, [R1+0x57c] ;  /* 0x00057c00010d7983 */ /* 0x000ee40000300800 */
[----:B------:R-:W-:Y:S02]  /*1aad0*/  STS.U16 [R15+0xcc00], R19 ;  /* 0x00cc00130f007388 */ /* 0x000fe40000000400 */
[----:B------:R-:W-:Y:S01]  /*1aae0*/  STS.U16 [R15+0xcd00], R17 ;  /* 0x00cd00110f007388 */ /* 0x000fe20000000400 */
[----:B------:R0:W-:Y:S01]  /*1aaf0*/  STS.U16 [R15+0xdc00], R27 ;  /* 0x00dc001b0f007388 */ /* 0x0001e20000000400 */
[----:B------:R1:W-:Y:S02]  /*1ab00*/  STS.U16 [R15+0xdd00], R29 ;  /* 0x00dd001d0f007388 */ /* 0x0003e40000000400 */
[----:B------:R1:W-:Y:S02]  /*1ab10*/  STS.U16 [R15+0xec00], R0 ;  /* 0x00ec00000f007388 */ /* 0x0003e40000000400 */
[----:B------:R-:W-:Y:S01]  /*1ab20*/  STS.U16 [R15+0xed00], R16 ;  /* 0x00ed00100f007388 */ /* 0x000fe20000000400 */
[----:B------:R-:W-:Y:S01]  /*1ab30*/  STS.U16 [R15+0xfc00], R3 ;  /* 0x00fc00030f007388 */ /* 0x000fe20000000400 */
[----:B------:R-:W-:Y:S03]  /*1ab40*/  STS.U16 [R15+0xfd00], R4 ;  /* 0x00fd00040f007388 */ /* 0x000fe60000000400 */
[----:B0-----:R-:W4:Y:S01]  /*1ab50*/  LDL.LU R27, [R1+0x538] ;  /* 0x00053800011b7983 */ /* 0x001f220000300800 */
[----:B-1----:R-:W4:Y:S01]  /*1ab60*/  LDL.LU R29, [R1+0x534] ;  /* 0x00053400011d7983 */ /* 0x002f220000300800 */
[----:B------:R-:W-:-:S05]  /*1ab70*/  LOP3.LUT R0, R28, 0x70, RZ, 0x3c, !PT ;  /* 0x000000701c007812 */ /* 0x000fca00078e3cff */
[----:B------:R-:W-:Y:S01]  /*1ab80*/  STS.U16 [R0+0xe00], R22 ;  /* 0x000e001600007388 */ /* 0x000fe20000000400 */
[----:B------:R-:W-:Y:S02]  /*1ab90*/  STS.U16 [R0+0xf00], R26 ;  /* 0x000f001a00007388 */ /* 0x000fe40000000400 */
[----:B------:R-:W-:Y:S02]  /*1aba0*/  STS.U16 [R0+0x1e00], R5 ;  /* 0x001e000500007388 */ /* 0x000fe40000000400 */
[----:B------:R-:W-:Y:S01]  /*1abb0*/  STS.U16 [R0+0x1f00], R6 ;  /* 0x001f000600007388 */ /* 0x000fe20000000400 */
[----:B------:R-:W-:Y:S01]  /*1abc0*/  STS.U16 [R0+0x2e00], R9 ;  /* 0x002e000900007388 */ /* 0x000fe20000000400 */
[----:B------:R0:W-:Y:S03]  /*1abd0*/  STS.U16 [R0+0x2f00], R11 ;  /* 0x002f000b00007388 */ /* 0x0001e60000000400 */
[----:B0-----:R-:W4:Y:S01]  /*1abe0*/  LDL.LU R11, [R1+0x4f0] ;  /* 0x0004f000010b7983 */ /* 0x001f220000300800 */
[----:B------:R-:W4:Y:S03]  /*1abf0*/  LDL.LU R23, [R1+0x4ec] ;  /* 0x0004ec0001177983 */ /* 0x000f260000300800 */
[----:B--2---:R0:W-:Y:S04]  /*1ac00*/  STS.U16 [R0+0x3e00], R18 ;  /* 0x003e001200007388 */ /* 0x0041e80000000400 */
[----:B0-----:R-:W2:Y:S01]  /*1ac10*/  LDL.LU R18, [R1+0x4a8] ;  /* 0x0004a80001127983 */ /* 0x001ea20000300800 */
[----:B------:R-:W2:Y:S02]  /*1ac20*/  LDL.LU R12, [R1+0x4a4] ;  /* 0x0004a400010c7983 */ /* 0x000ea40000300800 */
[----:B------:R-:W2:Y:S02]  /*1ac30*/  LDL.LU R5, [R1+0x460] ;  /* 0x0004600001057983 */ /* 0x000ea40000300800 */
[----:B------:R-:W2:Y:S01]  /*1ac40*/  LDL.LU R6, [R1+0x45c] ;  /* 0x00045c0001067983 */ /* 0x000ea20000300800 */
[----:B------:R0:W-:Y:S04]  /*1ac50*/  STS.U16 [R0+0x3f00], R10 ;  /* 0x003f000a00007388 */ /* 0x0001e80000000400 */
[----:B------:R-:W2:Y:S01]  /*1ac60*/  LDL.LU R9, [R1+0x420] ;  /* 0x0004200001097983 */ /* 0x000ea20000300800 */
[----:B------:R-:W-:Y:S02]  /*1ac70*/  STS.U16 [R0+0x4e00], R2 ;  /* 0x004e000200007388 */ /* 0x000fe40000000400 */
[----:B---3--:R-:W-:Y:S02]  /*1ac80*/  STS.U16 [R0+0x4f00], R7 ;  /* 0x004f000700007388 */ /* 0x008fe40000000400 */
[----:B----4-:R1:W-:Y:S01]  /*1ac90*/  STS.U16 [R0+0x5e00], R20 ;  /* 0x005e001400007388 */ /* 0x0103e20000000400 */
[----:B------:R3:W-:Y:S04]  /*1aca0*/  STS.U16 [R0+0x5f00], R13 ;  /* 0x005f000d00007388 */ /* 0x0007e80000000400 */
[----:B0-----:R-:W4:Y:S01]  /*1acb0*/  LDL.LU R10, [R1+0x41c] ;  /* 0x00041c00010a7983 */ /* 0x001f220000300800 */
[----:B------:R-:W4:Y:S02]  /*1acc0*/  LDL.LU R21, [R1+0x3e0] ;  /* 0x0003e00001157983 */ /* 0x000f240000300800 */
[----:B------:R-:W4:Y:S01]  /*1acd0*/  LDL.LU R19, [R1+0x3dc] ;  /* 0x0003dc0001137983 */ /* 0x000f220000300800 */
[----:B-1----:R-:W4:Y:S01]  /*1ace0*/  LDL.LU R20, [R1+0x110] ;  /* 0x0001100001147983 */ /* 0x002f220000300800 */
[----:B---3--:R-:W4:Y:S02]  /*1acf0*/  LDL.LU R13, [R1+0x108] ;  /* 0x00010800010d7983 */ /* 0x008f240000300800 */
[----:B------:R-:W4:Y:S02]  /*1ad00*/  LDL.LU R2, [R1+0xf0] ;  /* 0x0000f00001027983 */ /* 0x000f240000300800 */
[----:B------:R-:W4:Y:S01]  /*1ad10*/  LDL.LU R7, [R1+0xe8] ;  /* 0x0000e80001077983 */ /* 0x000f220000300800 */
[----:B------:R-:W4:Y:S01]  /*1ad20*/  LDL.LU R14, [R1+0xd0] ;  /* 0x0000d000010e7983 */ /* 0x000f220000300800 */
[----:B------:R-:W4:Y:S02]  /*1ad30*/  LDL.LU R17, [R1+0xcc] ;  /* 0x0000cc0001117983 */ /* 0x000f240000300800 */
[----:B------:R-:W4:Y:S02]  /*1ad40*/  LDL.LU R16, [R1+0xc0] ;  /* 0x0000c00001107983 */ /* 0x000f240000300800 */
[----:B------:R-:W4:Y:S01]  /*1ad50*/  LDL.LU R3, [R1+0xb8] ;  /* 0x0000b80001037983 */ /* 0x000f220000300800 */
[----:B------:R-:W4:Y:S01]  /*1ad60*/  LDL.LU R4, [R1+0x94] ;  /* 0x0000940001047983 */ /* 0x000f220000300800 */
[----:B------:R-:W4:Y:S03]  /*1ad70*/  LDL.LU R22, [R1+0x8c] ;  /* 0x00008c0001167983 */ /* 0x000f260000300800 */
[----:B------:R0:W-:Y:S01]  /*1ad80*/  STS.U16 [R0+0x6e00], R27 ;  /* 0x006e001b00007388 */ /* 0x0001e20000000400 */
[----:B------:R-:W4:Y:S02]  /*1ad90*/  LDL.LU R26, [R1+0x84] ;  /* 0x00008400011a7983 */ /* 0x000f240000300800 */
[----:B------:R1:W-:Y:S01]  /*1ada0*/  STS.U16 [R0+0x6f00], R29 ;  /* 0x006f001d00007388 */ /* 0x0003e20000000400 */
[----:B0-----:R-:W4:Y:S01]  /*1adb0*/  LDL.LU R27, [R1+0x7c] ;  /* 0x00007c00011b7983 */ /* 0x001f220000300800 */
[----:B-1----:R-:W4:Y:S03]  /*1adc0*/  LDL.LU R29, [R1+0x64] ;  /* 0x00006400011d7983 */ /* 0x002f260000300800 */
[----:B------:R0:W-:Y:S01]  /*1add0*/  STS.U16 [R0+0x7e00], R11 ;  /* 0x007e000b00007388 */ /* 0x0001e20000000400 */
[----:B------:R1:W-:Y:S03]  /*1ade0*/  STS.U16 [R0+0x7f00], R23 ;  /* 0x007f001700007388 */ /* 0x0003e60000000400 */
[----:B0-----:R-:W4:Y:S01]  /*1adf0*/  LDL.LU R11, [R1+0x44] ;  /* 0x00004400010b7983 */ /* 0x001f220000300800 */
[----:B-1----:R-:W4:Y:S03]  /*1ae00*/  LDL.LU R23, [R1+0x23cc] ;  /* 0x0023cc0001177983 */ /* 0x002f260000300800 */
[----:B--2---:R0:W-:Y:S01]  /*1ae10*/  STS.U16 [R0+0x8e00], R18 ;  /* 0x008e001200007388 */ /* 0x0041e20000000400 */
[----:B------:R1:W-:Y:S02]  /*1ae20*/  STS.U16 [R0+0x8f00], R12 ;  /* 0x008f000c00007388 */ /* 0x0003e40000000400 */
[----:B------:R2:W-:Y:S01]  /*1ae30*/  STS.U16 [R0+0x9e00], R5 ;  /* 0x009e000500007388 */ /* 0x0005e20000000400 */
[----:B0-----:R-:W3:Y:S01]  /*1ae40*/  LDL.LU R18, [R1+0x4] ;  /* 0x0000040001127983 */ /* 0x001ee20000300800 */
[----:B-1----:R-:W3:Y:S02]  /*1ae50*/  LDL.LU R12, [R1+0x23c8] ;  /* 0x0023c800010c7983 */ /* 0x002ee40000300800 */
[----:B------:R0:W-:Y:S02]  /*1ae60*/  STS.U16 [R0+0x9f00], R6 ;  /* 0x009f000600007388 */ /* 0x0001e40000000400 */
[----:B--2---:R-:W2:Y:S01]  /*1ae70*/  LDL.LU R5, [R1+0x90] ;  /* 0x0000900001057983 */ /* 0x004ea20000300800 */
[----:B------:R1:W-:Y:S04]  /*1ae80*/  STS.U16 [R0+0xae00], R9 ;  /* 0x00ae000900007388 */ /* 0x0003e80000000400 */
[----:B----4-:R4:W-:Y:S01]  /*1ae90*/  STS.U16 [R0+0xaf00], R10 ;  /* 0x00af000a00007388 */ /* 0x0109e20000000400 */
[----:B------:R4:W-:Y:S02]  /*1aea0*/  STS.U16 [R0+0xbe00], R21 ;  /* 0x00be001500007388 */ /* 0x0009e40000000400 */
[----:B------:R4:W-:Y:S01]  /*1aeb0*/  STS.U16 [R0+0xbf00], R19 ;  /* 0x00bf001300007388 */ /* 0x0009e20000000400 */
[----:B------:R4:W-:Y:S04]  /*1aec0*/  STS.U16 [R0+0xce00], R20 ;  /* 0x00ce001400007388 */ /* 0x0009e80000000400 */
[----:B0-----:R-:W2:Y:S01]  /*1aed0*/  LDL.LU R6, [R1+0x88] ;  /* 0x0000880001067983 */ /* 0x001ea20000300800 */
[----:B-1----:R-:W2:Y:S03]  /*1aee0*/  LDL.LU R9, [R1+0x80] ;  /* 0x0000800001097983 */ /* 0x002ea60000300800 */
[----:B----4-:R-:W4:Y:S04]  /*1aef0*/  LDL.LU R10, [R1+0x6c] ;  /* 0x00006c00010a7983 */ /* 0x010f280000300800 */
[----:B------:R-:W2:Y:S01]  /*1af00*/  LDL.LU R21, [R1+0x23c4] ;  /* 0x0023c40001157983 */ /* 0x000ea20000300800 */
[----:B------:R-:W2:Y:S02]  /*1af10*/  LDL.LU R19, [R1+0x23c0] ;  /* 0x0023c00001137983 */ /* 0x000ea40000300800 */
[----:B------:R-:W2:Y:S02]  /*1af20*/  LDL.LU R20, [R1+0x23bc] ;  /* 0x0023bc0001147983 */ /* 0x000ea40000300800 */
[----:B------:R0:W-:Y:S01]  /*1af30*/  STS.U16 [R0+0xcf00], R13 ;  /* 0x00cf000d00007388 */ /* 0x0001e20000000400 */
[----:B------:R1:W-:Y:S01]  /*1af40*/  STS.U16 [R0+0xde00], R2 ;  /* 0x00de000200007388 */ /* 0x0003e20000000400 */
[----:B------:R1:W-:Y:S03]  /*1af50*/  STS.U16 [R0+0xdf00], R7 ;  /* 0x00df000700007388 */ /* 0x0003e60000000400 */
[----:B0-----:R-:W2:Y:S01]  /*1af60*/  LDL.LU R13, [R1+0x23b8] ;  /* 0x0023b800010d7983 */ /* 0x001ea20000300800 */
[----:B-1----:R-:W4:Y:S02]  /*1af70*/  LDL.LU R2, [R1+0x60] ;  /* 0x0000600001027983 */ /* 0x002f240000300800 */
[----:B------:R-:W4:Y:S02]  /*1af80*/  LDL.LU R7, [R1+0x40] ;  /* 0x0000400001077983 */ /* 0x000f240000300800 */
[----:B------:R-:W-:Y:S01]  /*1af90*/  STS.U16 [R0+0xee00], R14 ;  /* 0x00ee000e00007388 */ /* 0x000fe20000000400 */
[----:B------:R0:W-:Y:S01]  /*1afa0*/  STS.U16 [R0+0xef00], R17 ;  /* 0x00ef001100007388 */ /* 0x0001e20000000400 */
[----:B------:R1:W-:Y:S02]  /*1afb0*/  STS.U16 [R0+0xfe00], R16 ;  /* 0x00fe001000007388 */ /* 0x0003e40000000400 */
[----:B------:R1:W-:Y:S02]  /*1afc0*/  STS.U16 [R0+0xff00], R3 ;  /* 0x00ff000300007388 */ /* 0x0003e40000000400 */
[----:B------:R-:W-:Y:S01]  /*1afd0*/  STS.U16 [R28+0x10000], R4 ;  /* 0x010000041c007388 */ /* 0x000fe20000000400 */
[----:B------:R-:W-:Y:S01]  /*1afe0*/  STS.U16 [R28+0x10800], R22 ;  /* 0x010800161c007388 */ /* 0x000fe20000000400 */
[----:B------:R-:W-:Y:S02]  /*1aff0*/  STS.U16 [R28+0x11000], R26 ;  /* 0x0110001a1c007388 */ /* 0x000fe40000000400 */
[----:B------:R-:W-:Y:S02]  /*1b000*/  STS.U16 [R28+0x11800], R27 ;  /* 0x0118001b1c007388 */ /* 0x000fe40000000400 */
[----:B------:R-:W-:Y:S01]  /*1b010*/  STS.U16 [R28+0x12000], R29 ;  /* 0x0120001d1c007388 */ /* 0x000fe20000000400 */
[----:B0-----:R-:W4:Y:S01]  /*1b020*/  LDL.LU R17, [R1+0x78] ;  /* 0x0000780001117983 */ /* 0x001f220000300800 */
[----:B------:R-:W4:Y:S02]  /*1b030*/  LDL.LU R14, [R1+0x74] ;  /* 0x00007400010e7983 */ /* 0x000f240000300800 */
[----:B-1----:R-:W4:Y:S02]  /*1b040*/  LDL.LU R16, [R1+0x70] ;  /* 0x0000700001107983 */ /* 0x002f240000300800 */
[----:B------:R-:W4:Y:S01]  /*1b050*/  LDL.LU R3, [R1+0x68] ;  /* 0x0000680001037983 */ /* 0x000f220000300800 */
[----:B------:R0:W-:Y:S04]  /*1b060*/  STS.U16 [R28+0x12800], R11 ;  /* 0x0128000b1c007388 */ /* 0x0001e80000000400 */
[----:B0-----:R-:W4:Y:S01]  /*1b070*/  LDL.LU R11, [R1+0x5c] ;  /* 0x00005c00010b7983 */ /* 0x001f220000300800 */
[----:B---3--:R-:W-:-:S05]  /*1b080*/  LOP3.LUT R12, R12, 0x7f, RZ, 0xc0, !PT ;  /* 0x0000007f0c0c7812 */ /* 0x008fca00078ec0ff */
[----:B------:R-:W-:Y:S01]  /*1b090*/  IMAD.SHL.U32 R12, R12, 0x2, RZ ;  /* 0x000000020c0c7824 */ /* 0x000fe200078e00ff */
[----:B------:R0:W-:Y:S04]  /*1b0a0*/  STS.U16 [R28+0x13000], R18 ;  /* 0x013000121c007388 */ /* 0x0001e80000000400 */
[----:B------:R-:W-:Y:S01]  /*1b0b0*/  LOP3.LUT R12, R12, 0x10, RZ, 0x3c, !PT ;  /* 0x000000100c0c7812 */ /* 0x000fe200078e3cff */
[----:B0-----:R-:W3:Y:S01]  /*1b0c0*/  LDL.LU R18, [R1+0x28] ;  /* 0x0000280001127983 */ /* 0x001ee20000300800 */
[----:B------:R-:W3:Y:S02]  /*1b0d0*/  LDL.LU R4, [R1+0x58] ;  /* 0x0000580001047983 */ /* 0x000ee40000300800 */
[----:B------:R-:W3:Y:S02]  /*1b0e0*/  LDL.LU R22, [R1+0x54] ;  /* 0x0000540001167983 */ /* 0x000ee40000300800 */
[----:B------:R-:W3:Y:S01]  /*1b0f0*/  LDL.LU R26, [R1+0x50] ;  /* 0x00005000011a7983 */ /* 0x000ee20000300800 */
[----:B------:R-:W3:Y:S04]  /*1b100*/  LDL.LU R27, [R1+0x4c] ;  /* 0x00004c00011b7983 */ /* 0x000ee80000300800 */
[----:B--2---:R-:W-:Y:S01]  /*1b110*/  STS.U16 [R28+0x13800], R13 ;  /* 0x0138000d1c007388 */ /* 0x004fe20000000400 */
[----:B------:R-:W-:Y:S02]  /*1b120*/  STS.U16 [R12+0x10100], R5 ;  /* 0x010100050c007388 */ /* 0x000fe40000000400 */
[----:B------:R-:W-:Y:S02]  /*1b130*/  STS.U16 [R12+0x10900], R6 ;  /* 0x010900060c007388 */ /* 0x000fe40000000400 */
[----:B------:R0:W-:Y:S01]  /*1b140*/  STS.U16 [R12+0x11100], R9 ;  /* 0x011100090c007388 */ /* 0x0001e20000000400 */
[----:B----4-:R1:W-:Y:S01]  /*1b150*/  STS.U16 [R12+0x11900], R10 ;  /* 0x0119000a0c007388 */ /* 0x0103e20000000400 */
[----:B------:R2:W-:Y:S02]  /*1b160*/  STS.U16 [R12+0x12100], R2 ;  /* 0x012100020c007388 */ /* 0x0005e40000000400 */
[----:B------:R4:W-:Y:S01]  /*1b170*/  STS.U16 [R12+0x12900], R7 ;  /* 0x012900070c007388 */ /* 0x0009e20000000400 */
[----:B0-----:R-:W3:Y:S04]  /*1b180*/  LDL.LU R9, [R1+0x48] ;  /* 0x0000480001097983 */ /* 0x001ee80000300800 */
[----:B-1----:R-:W3:Y:S01]  /*1b190*/  LDL.LU R10, [R1+0x24] ;  /* 0x00002400010a7983 */ /* 0x002ee20000300800 */
[----:B------:R-:W3:Y:S02]  /*1b1a0*/  LDL.LU R29, [R1+0x3c] ;  /* 0x00003c00011d7983 */ /* 0x000ee40000300800 */
[----:B------:R-:W3:Y:S01]  /*1b1b0*/  LDL.LU R5, [R1+0x38] ;  /* 0x0000380001057983 */ /* 0x000ee20000300800 */
[----:B------:R-:W3:Y:S01]  /*1b1c0*/  LDL.LU R6, [R1+0x34] ;  /* 0x0000340001067983 */ /* 0x000ee20000300800 */
[----:B--2---:R-:W2:Y:S02]  /*1b1d0*/  LDL.LU R2, [R1+0x30] ;  /* 0x0000300001027983 */ /* 0x004ea40000300800 */
[----:B------:R-:W-:-:S02]  /*1b1e0*/  IMAD.SHL.U32 R13, R8, 0x2, RZ ;  /* 0x00000002080d7824 */ /* 0x000fc400078e00ff */
[----:B----4-:R-:W3:Y:S01]  /*1b1f0*/  LDL.LU R7, [R1+0x2c] ;  /* 0x00002c0001077983 */ /* 0x010ee20000300800 */
[----:B------:R-:W2:Y:S04]  /*1b200*/  LDL.LU R8, [R1+0xc] ;  /* 0x00000c0001087983 */ /* 0x000ea80000300800 */
[----:B------:R0:W-:Y:S04]  /*1b210*/  STS.U16 [R12+0x13100], R20 ;  /* 0x013100140c007388 */ /* 0x0001e80000000400 */
[----:B0-----:R-:W2:Y:S01]  /*1b220*/  LDL.LU R12, [R1+0x23b4] ;  /* 0x0023b400010c7983 */ /* 0x001ea20000300800 */
[----:B------:R-:W-:Y:S01]  /*1b230*/  LOP3.LUT R20, R13, 0x10, RZ, 0x3c, !PT ;  /* 0x000000100d147812 */ /* 0x000fe200078e3cff */
[----:B------:R-:W-:-:S04]  /*1b240*/  LOP3.LUT R13, R28, 0x20, RZ, 0x3c, !PT ;  /* 0x000000201c0d7812 */ /* 0x000fc800078e3cff */
[----:B--2---:R0:W-:Y:S01]  /*1b250*/  STS.U16 [R20+0x13900], R12 ;  /* 0x0139000c14007388 */ /* 0x0041e20000000400 */
[----:B------:R1:W-:Y:S02]  /*1b260*/  STS.U16 [R13+0x10200], R17 ;  /* 0x010200110d007388 */ /* 0x0003e40000000400 */
[----:B------:R2:W-:Y:S02]  /*1b270*/  STS.U16 [R13+0x10a00], R14 ;  /* 0x010a000e0d007388 */ /* 0x0005e40000000400 */
[----:B------:R2:W-:Y:S01]  /*1b280*/  STS.U16 [R13+0x11200], R16 ;  /* 0x011200100d007388 */ /* 0x0005e20000000400 */
[----:B------:R3:W-:Y:S01]  /*1b290*/  STS.U16 [R13+0x11a00], R3 ;  /* 0x011a00030d007388 */ /* 0x0007e20000000400 */
[----:B------:R3:W-:Y:S03]  /*1b2a0*/  STS.U16 [R13+0x12200], R11 ;  /* 0x0122000b0d007388 */ /* 0x0007e60000000400 */
[----:B0-----:R-:W3:Y:S01]  /*1b2b0*/  LDL.LU R12, [R1+0x14] ;  /* 0x00001400010c7983 */ /* 0x001ee20000300800 */
[----:B------:R-:W3:Y:S02]  /*1b2c0*/  LDL.LU R20, [R1+0x10] ;  /* 0x0000100001147983 */ /* 0x000ee40000300800 */
[----:B-1----:R-:W3:Y:S02]  /*1b2d0*/  LDL.LU R17, [R1+0x23b0] ;  /* 0x0023b00001117983 */ /* 0x002ee40000300800 */
[----:B--2---:R-:W2:Y:S01]  /*1b2e0*/  LDL.LU R14, [R1] ;  /* 0x00000000010e7983 */ /* 0x004ea20000300800 */
[----:B------:R-:W2:Y:S01]  /*1b2f0*/  LDL.LU R16, [R1+0x23ac] ;  /* 0x0023ac0001107983 */ /* 0x000ea20000300800 */
[----:B---3--:R-:W3:Y:S03]  /*1b300*/  LDL.LU R3, [R1+0x23a8] ;  /* 0x0023a80001037983 */ /* 0x008ee60000300800 */
[----:B------:R-:W2:Y:S04]  /*1b310*/  LDL.LU R11, [R1+0x23a4] ;  /* 0x0023a400010b7983 */ /* 0x000ea80000300800 */
[----:B------:R0:W-:Y:S04]  /*1b320*/  STS.U16 [R13+0x12a00], R18 ;  /* 0x012a00120d007388 */ /* 0x0001e80000000400 */
[----:B0-----:R-:W2:Y:S01]  /*1b330*/  LDL.LU R18, [R1+0x23a0] ;  /* 0x0023a00001127983 */ /* 0x001ea20000300800 */
[----:B------:R-:W-:-:S03]  /*1b340*/  LOP3.LUT R28, R28, 0x30, RZ, 0x3c, !PT ;  /* 0x000000301c1c7812 */ /* 0x000fc600078e3cff */
[----:B--2---:R0:W-:Y:S01]  /*1b350*/  STS.U16 [R13+0x13200], R18 ;  /* 0x013200120d007388 */ /* 0x0041e20000000400 */
[----:B------:R1:W-:Y:S02]  /*1b360*/  STS.U16 [R13+0x13a00], R11 ;  /* 0x013a000b0d007388 */ /* 0x0003e40000000400 */
[----:B------:R2:W-:Y:S02]  /*1b370*/  STS.U16 [R28+0x10300], R4 ;  /* 0x010300041c007388 */ /* 0x0005e40000000400 */
[----:B------:R3:W-:Y:S01]  /*1b380*/  STS.U16 [R28+0x10b00], R22 ;  /* 0x010b00161c007388 */ /* 0x0007e20000000400 */
[----:B------:R3:W-:Y:S01]  /*1b390*/  STS.U16 [R28+0x11300], R26 ;  /* 0x0113001a1c007388 */ /* 0x0007e20000000400 */
[----:B------:R3:W-:Y:S03]  /*1b3a0*/  STS.U16 [R28+0x11b00], R27 ;  /* 0x011b001b1c007388 */ /* 0x0007e60000000400 */
[----:B0-----:R-:W4:Y:S01]  /*1b3b0*/  LDL.LU R18, [R1+0x18] ;  /* 0x0000180001127983 */ /* 0x001f220000300800 */
        /* <DEDUP_REMOVED lines=8> */
[----:B-1----:R-:W2:Y:S03]  /*1b440*/  LDL.LU R10, [R1+0x2388] ;  /* 0x00238800010a7983 */ /* 0x002ea60000300800 */
[----:B------:R-:W0:Y:S02]  /*1b450*/  S2R R13, SR_TID.X ;  /* 0x00000000000d7919 */ /* 0x000e240000002100 */
[----:B0-----:R-:W-:-:S05]  /*1b460*/  LOP3.LUT R13, R13, 0x7f, RZ, 0xc0, !PT ;  /* 0x0000007f0d0d7812 */ /* 0x001fca00078ec0ff */
[----:B------:R-:W-:Y:S01]  /*1b470*/  IMAD.SHL.U32 R13, R13, 0x2, RZ ;  /* 0x000000020d0d7824 */ /* 0x000fe200078e00ff */
[----:B--2---:R0:W-:Y:S01]  /*1b480*/  STS.U16 [R28+0x13300], R10 ;  /* 0x0133000a1c007388 */ /* 0x0041e20000000400 */
[----:B------:R1:W-:Y:S03]  /*1b490*/  STS.U16 [R28+0x13b00], R9 ;  /* 0x013b00091c007388 */ /* 0x0003e60000000400 */
[----:B0-----:R-:W2:Y:S01]  /*1b4a0*/  LDL.LU R10, [R1+0x20] ;  /* 0x00002000010a7983 */ /* 0x001ea20000300800 */
[C---:B-1----:R-:W-:Y:S01]  /*1b4b0*/  LOP3.LUT R9, R13.reuse, 0x40, RZ, 0x3c, !PT ;  /* 0x000000400d097812 */ /* 0x042fe200078e3cff */
[----:B------:R-:W2:Y:S04]  /*1b4c0*/  LDL.LU R28, [R1+0x2384] ;  /* 0x00238400011c7983 */ /* 0x000ea80000300800 */
[----:B------:R0:W-:Y:S01]  /*1b4d0*/  STS.U16 [R9+0x10400], R29 ;  /* 0x0104001d09007388 */ /* 0x0001e20000000400 */
[----:B------:R1:W-:Y:S02]  /*1b4e0*/  STS.U16 [R9+0x10c00], R5 ;  /* 0x010c000509007388 */ /* 0x0003e40000000400 */
[----:B------:R3:W-:Y:S02]  /*1b4f0*/  STS.U16 [R9+0x11400], R6 ;  /* 0x0114000609007388 */ /* 0x0007e40000000400 */
[----:B------:R4:W-:Y:S01]  /*1b500*/  STS.U16 [R9+0x11c00], R2 ;  /* 0x011c000209007388 */ /* 0x0009e20000000400 */
[----:B------:R4:W-:Y:S01]  /*1b510*/  STS.U16 [R9+0x12400], R7 ;  /* 0x0124000709007388 */ /* 0x0009e20000000400 */
[----:B------:R4:W-:Y:S03]  /*1b520*/  STS.U16 [R9+0x12c00], R8 ;  /* 0x012c000809007388 */ /* 0x0009e60000000400 */
[----:B0-----:R-:W2:Y:S01]  /*1b530*/  LDL.LU R29, [R1+0x2380] ;  /* 0x00238000011d7983 */ /* 0x001ea20000300800 */
[----:B-1----:R-:W2:Y:S02]  /*1b540*/  LDL.LU R5, [R1+0x237c] ;  /* 0x00237c0001057983 */ /* 0x002ea40000300800 */
[----:B---3--:R-:W3:Y:S02]  /*1b550*/  LDL.LU R6, [R1+0x2378] ;  /* 0x0023780001067983 */ /* 0x008ee40000300800 */
[----:B----4-:R-:W4:Y:S01]  /*1b560*/  LDL.LU R2, [R1+0x2374] ;  /* 0x0023740001027983 */ /* 0x010f220000300800 */
[----:B------:R-:W2:Y:S01]  /*1b570*/  LDL.LU R7, [R1+0x2370] ;  /* 0x0023700001077983 */ /* 0x000ea20000300800 */
[----:B------:R-:W2:Y:S01]  /*1b580*/  LDL.LU R8, [R1+0x236c] ;  /* 0x00236c0001087983 */ /* 0x000ea20000300800 */
[----:B------:R-:W-:-:S02]  /*1b590*/  LOP3.LUT R13, R13, 0x50, RZ, 0x3c, !PT ;  /* 0x000000500d0d7812 */ /* 0x000fc400078e3cff */
[----:B--2---:R-:W-:Y:S01]  /*1b5a0*/  STS.U16 [R9+0x13400], R8 ;  /* 0x0134000809007388 */ /* 0x004fe20000000400 */
[----:B------:R-:W-:Y:S02]  /*1b5b0*/  STS.U16 [R9+0x13c00], R7 ;  /* 0x013c000709007388 */ /* 0x000fe40000000400 */
[----:B------:R-:W-:Y:S02]  /*1b5c0*/  STS.U16 [R13+0x10500], R10 ;  /* 0x0105000a0d007388 */ /* 0x000fe40000000400 */
[----:B------:R-:W-:Y:S01]  /*1b5d0*/  STS.U16 [R13+0x10d00], R11 ;  /* 0x010d000b0d007388 */ /* 0x000fe20000000400 */
[----:B------:R-:W-:Y:S01]  /*1b5e0*/  STS.U16 [R13+0x11500], R18 ;  /* 0x011500120d007388 */ /* 0x000fe20000000400 */
[----:B------:R-:W-:Y:S02]  /*1b5f0*/  STS.U16 [R13+0x11d00], R12 ;  /* 0x011d000c0d007388 */ /* 0x000fe40000000400 */
[----:B------:R-:W-:Y:S02]  /*1b600*/  STS.U16 [R13+0x12500], R20 ;  /* 0x012500140d007388 */ /* 0x000fe40000000400 */
[----:B----4-:R0:W-:Y:S02]  /*1b610*/  STS.U16 [R13+0x12d00], R2 ;  /* 0x012d00020d007388 */ /* 0x0101e40000000400 */
[----:B0-----:R-:W2:Y:S04]  /*1b620*/  LDL.LU R2, [R1+0x2368] ;  /* 0x0023680001027983 */ /* 0x001ea80000300800 */
[----:B---3--:R-:W-:Y:S01]  /*1b630*/  STS.U16 [R13+0x13500], R6 ;  /* 0x013500060d007388 */ /* 0x008fe20000000400 */
[----:B------:R-:W-:Y:S02]  /*1b640*/  STS.U16 [R13+0x13d00], R5 ;  /* 0x013d00050d007388 */ /* 0x000fe40000000400 */
[----:B------:R-:W-:Y:S02]  /*1b650*/  STS.U16 [R15+0x10600], R14 ;  /* 0x0106000e0f007388 */ /* 0x000fe40000000400 */
[----:B------:R0:W-:Y:S01]  /*1b660*/  STS.U16 [R15+0x10e00], R29 ;  /* 0x010e001d0f007388 */ /* 0x0001e20000000400 */
[----:B------:R-:W3:Y:S04]  /*1b670*/  LDL R18, [R1+0x38c] ;  /* 0x00038c0001127983 */ /* 0x000ee80000100800 */
[----:B0-----:R-:W4:Y:S04]  /*1b680*/  LDL R29, [R1+0x384] ;  /* 0x00038400011d7983 */ /* 0x001f280000100800 */
[----:B------:R-:W-:Y:S01]  /*1b690*/  STS.U16 [R15+0x11600], R28 ;  /* 0x0116001c0f007388 */ /* 0x000fe20000000400 */
[----:B------:R-:W-:Y:S02]  /*1b6a0*/  STS.U16 [R15+0x11e00], R27 ;  /* 0x011e001b0f007388 */ /* 0x000fe40000000400 */
[----:B------:R-:W-:Y:S02]  /*1b6b0*/  STS.U16 [R15+0x12600], R26 ;  /* 0x0126001a0f007388 */ /* 0x000fe40000000400 */
[----:B------:R-:W-:Y:S01]  /*1b6c0*/  STS.U16 [R15+0x12e00], R22 ;  /* 0x012e00160f007388 */ /* 0x000fe20000000400 */
[----:B------:R-:W-:Y:S01]  /*1b6d0*/  STS.U16 [R15+0x13600], R4 ;  /* 0x013600040f007388 */ /* 0x000fe20000000400 */
[----:B------:R-:W-:Y:S03]  /*1b6e0*/  STS.U16 [R15+0x13e00], R3 ;  /* 0x013e00030f007388 */ /* 0x000fe60000000400 */
[----:B--2---:R-:W-:Y:S01]  /*1b6f0*/  STS.U16 [R0+0x13f00], R2 ;  /* 0x013f000200007388 */ /* 0x004fe20000000400 */
[----:B------:R-:W-:Y:S02]  /*1b700*/  STS.U16 [R0+0x10700], R16 ;  /* 0x0107001000007388 */ /* 0x000fe40000000400 */
[----:B------:R-:W-:Y:S02]  /*1b710*/  STS.U16 [R0+0x10f00], R17 ;  /* 0x010f001100007388 */ /* 0x000fe40000000400 */
[----:B------:R-:W-:Y:S01]  /*1b720*/  STS.U16 [R0+0x11700], R19 ;  /* 0x0117001300007388 */ /* 0x000fe20000000400 */
[----:B------:R-:W-:Y:S01]  /*1b730*/  STS.U16 [R0+0x11f00], R21 ;  /* 0x011f001500007388 */ /* 0x000fe20000000400 */
[----:B------:R-:W-:Y:S02]  /*1b740*/  STS.U16 [R0+0x12700], R23 ;  /* 0x0127001700007388 */ /* 0x000fe40000000400 */
[----:B------:R-:W-:Y:S02]  /*1b750*/  STS.U16 [R0+0x12f00], R24 ;  /* 0x012f001800007388 */ /* 0x000fe40000000400 */
[----:B------:R-:W-:Y:S01]  /*1b760*/  STS.U16 [R0+0x13700], R25 ;  /* 0x0137001900007388 */ /* 0x000fe20000000400 */
[----:B------:R-:W-:Y:S06]  /*1b770*/  BAR.SYNC.DEFER_BLOCKING 0x0 ;  /* 0x0000000000007b1d */ /* 0x000fec0000010000 */
[----:B----4-:R-:W0:Y:S04]  /*1b780*/  LDSM.16.MT88.4 R8, [R29] ;  /* 0x000000001d08783b */ /* 0x010e280000004200 */
[----:B---3--:R-:W1:Y:S04]  /*1b790*/  LDSM.16.M88.4 R12, [R18+0x11000] ;  /* 0x01100000120c783b */ /* 0x008e680000000200 */
[----:B------:R-:W2:Y:S04]  /*1b7a0*/  LDSM.16.M88.4 R20, [R18+0x10000] ;  /* 0x010000001214783b */ /* 0x000ea80000000200 */
[----:B------:R-:W3:Y:S04]  /*1b7b0*/  LDSM.16.M88.4 R4, [R18+0x10800] ;  /* 0x010800001204783b */ /* 0x000ee80000000200 */
[----:B------:R-:W-:Y:S04]  /*1b7c0*/  LDSM.16.M88.4 R24, [R18+0x11800] ;  /* 0x011800001218783b */ /* 0x000fe80000000200 */
[----:B0-----:R-:W-:Y:S01]  /*1b7d0*/  STL.64 [R1+0x2360], R10 ;  /* 0x0023600a01007387 */ /* 0x001fe20000100a00 */
[----:B------:R-:W-:Y:S02]  /*1b7e0*/  STL.64 [R1+0x2358], R8 ;  /* 0x0023580801007387 */ /* 0x000fe40000100a00 */
[----:B-1----:R-:W-:Y:S02]  /*1b7f0*/  STL.64 [R1+0x80], R12 ;  /* 0x0000800c01007387 */ /* 0x002fe40000100a00 */
[----:B------:R-:W-:Y:S01]  /*1b800*/  IMAD.MOV.U32 R2, RZ, RZ, R12 ;  /* 0x000000ffff027224 */ /* 0x000fe200078e000c */
[----:B------:R-:W-:Y:S01]  /*1b810*/  STL.64 [R1+0x88], R14 ;  /* 0x0000880e01007387 */ /* 0x000fe20000100a00 */
[----:B------:R-:W-:-:S02]  /*1b820*/  IMAD.MOV.U32 R0, RZ, RZ, R13 ;  /* 0x000000ffff007224 */ /* 0x000fc400078e000d */
[----:B------:R-:W0:Y:S01]  /*1b830*/  LDSM.16.M88.4 R12, [R18+0x12000] ;  /* 0x01200000120c783b */ /* 0x000e220000000200 */
[----:B------:R-:W1:Y:S03]  /*1b840*/  LDSM.16.M88.4 R8, [R18+0x12800] ;  /* 0x012800001208783b */ /* 0x000e660000000200 */
[----:B--2---:R-:W-:Y:S02]  /*1b850*/  STL.64 [R1+0xa0], R20 ;  /* 0x0000a01401007387 */ /* 0x004fe40000100a00 */
[----:B------:R-:W-:Y:S02]  /*1b860*/  STL.64 [R1+0xa8], R22 ;  /* 0x0000a81601007387 */ /* 0x000fe40000100a00 */
[----:B---3--:R-:W-:Y:S01]  /*1b870*/  STL.64 [R1+0x90], R4 ;  /* 0x0000900401007387 */ /* 0x008fe20000100a00 */
[----:B------:R-:W-:Y:S01]  /*1b880*/  STL.64 [R1+0x98], R6 ;  /* 0x0000980601007387 */ /* 0x000fe20000100a00 */
[----:B0-----:R-:W-:-:S05]  /*1b890*/  IMAD.MOV.U32 R28, RZ, RZ, R15 ;  /* 0x000000ffff1c7224 */ /* 0x001fca00078e000f */
[----:B------:R-:W-:Y:S01]  /*1b8a0*/  STL [R1+0x2248], R28 ;  /* 0x0022481c01007387 */ /* 0x000fe20000100800 */
[----:B------:R-:W-:Y:S02]  /*1b8b0*/  STL.64 [R1+0x70], R24 ;  /* 0x0000701801007387 */ /* 0x000fe40000100a00 */
[----:B------:R-:W-:Y:S02]  /*1b8c0*/  STL.64 [R1+0x60], R12 ;  /* 0x0000600c01007387 */ /* 0x000fe40000100a00 */
[----:B------:R-:W-:Y:S01]  /*1b8d0*/  STL.64 [R1+0x68], R14 ;  /* 0x0000680e01007387 */ /* 0x000fe20000100a00 */
[----:B------:R0:W-:Y:S02]  /*1b8e0*/  STL.64 [R1+0x2340], R12 ;  /* 0x0023400c01007387 */ /* 0x0001e40000100a00 */
[----:B0-----:R-:W-:Y:S02]  /*1b8f0*/  IMAD.MOV.U32 R12, RZ, RZ, R2 ;  /* 0x000000ffff0c7224 */ /* 0x001fe400078e0002 */
[----:B------:R-:W-:-:S05]  /*1b900*/  IMAD.MOV.U32 R13, RZ, RZ, R0 ;  /* 0x000000ffff0d7224 */ /* 0x000fca00078e0000 */
[----:B------:R0:W-:Y:S04]  /*1b910*/  STL.64 [R1+0x2350], R12 ;  /* 0x0023500c01007387 */ /* 0x0001e80000100a00 */
[----:B0-----:R-:W2:Y:S01]  /*1b920*/  LDL.LU.64 R12, [R1+0x2c0] ;  /* 0x0002c000010c7983 */ /* 0x001ea20000300a00 */
[----:B------:R-:W2:Y:S02]  /*1b930*/  LDL.LU.64 R14, [R1+0x2c8] ;  /* 0x0002c800010e7983 */ /* 0x000ea40000300a00 */
[----:B------:R-:W-:Y:S02]  /*1b940*/  STL.64 [R1+0x78], R26 ;  /* 0x0000781a01007387 */ /* 0x000fe40000100a00 */
[----:B------:R0:W-:Y:S02]  /*1b950*/  STL.64 [R1+0x2348], R24 ;  /* 0x0023481801007387 */ /* 0x0001e40000100a00 */
[----:B0-----:R-:W3:Y:S01]  /*1b960*/  LDL.LU.64 R24, [R1+0x2d0] ;  /* 0x0002d00001187983 */ /* 0x001ee20000300a00 */
[----:B------:R-:W3:Y:S02]  /*1b970*/  LDL.LU.64 R26, [R1+0x2d8] ;  /* 0x0002d800011a7983 */ /* 0x000ee40000300a00 */
[----:B-1----:R-:W-:Y:S02]  /*1b980*/  STL.64 [R1+0x50], R8 ;  /* 0x0000500801007387 */ /* 0x002fe40000100a00 */
[----:B------:R0:W-:Y:S02]  /*1b990*/  STL.64 [R1+0x58], R10 ;  /* 0x0000580a01007387 */ /* 0x0001e40000100a00 */
[----:B0-----:R-:W3:Y:S01]  /*1b9a0*/  LDL.LU.64 R10, [R1+0x2360] ;  /* 0x00236000010a7983 */ /* 0x001ee20000300a00 */
[----:B------:R-:W3:Y:S02]  /*1b9b0*/  LDL.LU.64 R8, [R1+0x2358] ;  /* 0x0023580001087983 */ /* 0x000ee40000300a00 */
[----:B------:R-:W-:-:S02]  /*1b9c0*/  IMAD.MOV.U32 R2, RZ, RZ, R4 ;  /* 0x000000ffff027224 */ /* 0x000fc400078e0004 */
[----:B------:R-:W-:Y:S01]  /*1b9d0*/  IMAD.MOV.U32 R0, RZ, RZ, R5 ;  /* 0x000000ffff007224 */ /* 0x000fe200078e0005 */
[C---:B---3--:R-:W-:Y:S08]  /*1b9e0*/  HMMA.16816.F32 R20, R8.reuse, R20, R24 ;  /* 0x000000140814723c */ /* 0x048ff00000001818 */
[----:B--2---:R-:W-:Y:S11]  /*1b9f0*/  HMMA.16816.F32 R12, R8, R4, R12 ;  /* 0x00000004080c723c */ /* 0x004ff6000000180c */
[----:B------:R-:W-:Y:S04]  /*1ba00*/  @!UPT UIADD3 URZ, URZ, URZ, URZ ;  /* 0x0000003f3f3ff290 */ /* 0x000fe8000fffe03f */
[----:B------:R-:W-:Y:S01]  /*1ba10*/  STL.64 [R1+0x130], R20 ;  /* 0x0001301401007387 */ /* 0x000fe20000100a00 */
[----:B------:R-:W-:Y:S02]  /*1ba20*/  STL [R1+0x138], R22 ;  /* 0x0001381601007387 */ /* 0x000fe40000100800 */
[----:B------:R-:W-:Y:S02]  /*1ba30*/  IMAD.MOV.U32 R3, RZ, RZ, R23 ;  /* 0x000000ffff037224 */ /* 0x000fe400078e0017 */
[----:B------:R-:W0:Y:S04]  /*1ba40*/  LDSM.16.M88.4 R20, [R18+0x13000] ;  /* 0x013000001214783b */ /* 0x000e280000000200 */
[----:B------:R-:W-:Y:S01]  /*1ba50*/  STL [R1+0x2198], R3 ;  /* 0x0021980301007387 */ /* 0x000fe20000100800 */
[----:B------:R-:W-:Y:S02]  /*1ba60*/  STL.64 [R1+0x120], R12 ;  /* 0x0001200c01007387 */ /* 0x000fe40000100a00 */
[----:B------:R-:W-:Y:S02]  /*1ba70*/  STL.64 [R1+0x128], R14 ;  /* 0x0001280e01007387 */ /* 0x000fe40000100a00 */
[----:B------:R-:W2:Y:S01]  /*1ba80*/  LDL.LU.64 R24, [R1+0x300] ;  /* 0x0003000001187983 */ /* 0x000ea20000300a00 */
[----:B------:R-:W2:Y:S01]  /*1ba90*/  LDL.LU.64 R26, [R1+0x308] ;  /* 0x00030800011a7983 */ /* 0x000ea20000300a00 */
[----:B------:R-:W3:Y:S02]  /*1baa0*/  LDL.LU.64 R4, [R1+0x2f0] ;  /* 0x0002f00001047983 */ /* 0x000ee40000300a00 */
[----:B------:R-:W3:Y:S01]  /*1bab0*/  LDL.LU.64 R6, [R1+0x2f8] ;  /* 0x0002f80001067983 */ /* 0x000ee20000300a00 */
[----:B------:R-:W1:Y:S04]  /*1bac0*/  LDSM.16.M88.4 R12, [R18+0x13800] ;  /* 0x01380000120c783b */ /* 0x000e680000000200 */
[----:B0-----:R-:W-:Y:S01]  /*1bad0*/  STL.64 [R1+0x40], R20 ;  /* 0x0000401401007387 */ /* 0x001fe20000100a00 */
[----:B------:R-:W-:Y:S02]  /*1bae0*/  STL.64 [R1+0x48], R22 ;  /* 0x0000481601007387 */ /* 0x000fe40000100a00 */
[----:B------:R0:W-:Y:S02]  /*1baf0*/  STL.64 [R1+0x2328], R20 ;  /* 0x0023281401007387 */ /* 0x0001e40000100a00 */
[----:B0-----:R-:W4:Y:S01]  /*1bb00*/  LDL.64 R20, [R1+0x50] ;  /* 0x0000500001147983 */ /* 0x001f220000100a00 */
[----:B-1----:R-:W-:-:S02]  /*1bb10*/  IMAD.MOV.U32 R17, RZ, RZ, R12 ;  /* 0x000000ffff117224 */ /* 0x002fc400078e000c */
[----:B------:R-:W-:Y:S01]  /*1bb20*/  IMAD.MOV.U32 R16, RZ, RZ, R13 ;  /* 0x000000ffff107224 */ /* 0x000fe200078e000d */
[----:B----4-:R0:W-:Y:S04]  /*1bb30*/  STL.64 [R1+0x2338], R20 ;  /* 0x0023381401007387 */ /* 0x0101e80000100a00 */
[----:B0-----:R-:W4:Y:S01]  /*1bb40*/  LDL.LU.64 R20, [R1+0x240] ;  /* 0x0002400001147983 */ /* 0x001f220000300a00 */
[----:B------:R-:W4:Y:S02]  /*1bb50*/  LDL.LU.64 R22, [R1+0x248] ;  /* 0x0002480001167983 */ /* 0x000f240000300a00 */
[----:B------:R0:W-:Y:S02]  /*1bb60*/  STL.64 [R1+0x30], R12 ;  /* 0x0000300c01007387 */ /* 0x0001e40000100a00 */
[----:B------:R-:W-:Y:S01]  /*1bb70*/  STL.64 [R1+0x38], R14 ;  /* 0x0000380e01007387 */ /* 0x000fe20000100a00 */
[----:B0-----:R-:W2:Y:S01]  /*1bb80*/  LDL.LU.64 R12, [R1+0x2350] ;  /* 0x00235000010c7983 */ /* 0x001ea20000300a00 */
[----:B------:R0:W-:Y:S03]  /*1bb90*/  STL.64 [R1+0x2330], R16 ;  /* 0x0023301001007387 */ /* 0x0001e60000100a00 */
[----:B0-----:R-:W3:Y:S01]  /*1bba0*/  LDL.LU.64 R16, [R1+0x230] ;  /* 0x0002300001107983 */ /* 0x001ee20000300a00 */
[----:B------:R-:W3:Y:S01]  /*1bbb0*/  LDL.LU.64 R18, [R1+0x238] ;  /* 0x0002380001127983 */ /* 0x000ee20000300a00 */
[C---:B--2---:R-:W-:Y:S02]  /*1bbc0*/  HMMA.16816.F32 R12, R8.reuse, R12, R24 ;  /* 0x0000000c080c723c */ /* 0x044fe40000001818 */
[----:B------:R-:W3:Y:S11]  /*1bbd0*/  LDL.LU.64 R24, [R1+0x2348] ;  /* 0x0023480001187983 */ /* 0x000ef60000300a00 */
[----:B------:R-:W-:Y:S10]  /*1bbe0*/  @!UPT UIADD3 URZ, URZ, URZ, URZ ;  /* 0x0000003f3f3ff290 */ /* 0x000ff4000fffe03f */
[----:B------:R0:W-:Y:S01]  /*1bbf0*/  STL.64 [R1+0x110], R12 ;  /* 0x0001100c01007387 */ /* 0x0001e20000100a00 */
[----:B------:R-:W-:Y:S03]  /*1bc00*/  STL.64 [R1+0x118], R14 ;  /* 0x0001180e01007387 */ /* 0x000fe60000100a00 */
[----:B0-----:R-:W4:Y:S01]  /*1bc10*/  LDL.LU.64 R12, [R1+0x2340] ;  /* 0x00234000010c7983 */ /* 0x001f220000300a00 */
[C---:B---3--:R-:W-:Y:S08]  /*1bc20*/  HMMA.16816.F32 R4, R8.reuse, R24, R4 ;  /* 0x000000180804723c */ /* 0x048ff00000001804 */
[C---:B----4-:R-:W-:Y:S11]  /*1bc30*/  HMMA.16816.F32 R20, R8.reuse, R12, R20 ;  /* 0x0000000c0814723c */ /* 0x050ff60000001814 */
[----:B------:R-:W-:Y:S04]  /*1bc40*/  @!UPT UIADD3 URZ, URZ, URZ, URZ ;  /* 0x0000003f3f3ff290 */ /* 0x000fe8000fffe03f */
[----:B------:R-:W-:Y:S01]  /*1bc50*/  STL.64 [R1+0x100], R4 ;  /* 0x0001000401007387 */ /* 0x000fe20000100a00 */
[----:B------:R-:W-:Y:S02]  /*1bc60*/  STL.64 [R1+0x108], R6 ;  /* 0x0001080601007387 */ /* 0x000fe40000100a00 */
[----:B------:R-:W-:Y:S02]  /*1bc70*/  IMAD.MOV.U32 R28, RZ, RZ, R13 ;  /* 0x000000ffff1c7224 */ /* 0x000fe400078e000d */
[----:B------:R-:W-:Y:S01]  /*1bc80*/  LDSM.16.MT88.4 R4, [R29+0x80] ;  /* 0x000080001d04783b */ /* 0x000fe20000004200 */
[----:B------:R-:W0:Y:S04]  /*1bc90*/  LDSM.16.MT88.4 R12, [R29+0x100] ;  /* 0x000100001d0c783b */ /* 0x000e280000004200 */
[----:B------:R1:W-:Y:S01]  /*1bca0*/  STL.64 [R1+0xf0], R20 ;  /* 0x0000f01401007387 */ /* 0x0003e20000100a00 */
[----:B------:R-:W-:Y:S03]  /*1bcb0*/  STL.64 [R1+0xf8], R22 ;  /* 0x0000f81601007387 */ /* 0x000fe60000100a00 */
[----:B-1----:R-:W2:Y:S04]  /*1bcc0*/  LDL.LU.64 R20, [R1+0x2338] ;  /* 0x0023380001147983 */ /* 0x002ea80000300a00 */
[----:B0-----:R-:W-:Y:S01]  /*1bcd0*/  STL.64 [R1+0x22b8], R14 ;  /* 0x0022b80e01007387 */ /* 0x001fe20000100a00 */
[----:B------:R0:W-:Y:S03]  /*1bce0*/  STL.64 [R1+0x22b0], R12 ;  /* 0x0022b00c01007387 */ /* 0x0001e60000100a00 */
[----:B0-----:R-:W3:Y:S01]  /*1bcf0*/  LDL.LU.64 R12, [R1+0x200] ;  /* 0x00020000010c7983 */ /* 0x001ee20000300a00 */
[----:B------:R-:W3:Y:S01]  /*1bd00*/  LDL.LU.64 R14, [R1+0x208] ;  /* 0x00020800010e7983 */ /* 0x000ee20000300a00 */
[----:B--2---:R-:W-:Y:S11]  /*1bd10*/  HMMA.16816.F32 R16, R8, R20, R16 ;  /* 0x000000140810723c */ /* 0x004ff60000001810 */
[----:B------:R-:W-:Y:S11]  /*1bd20*/  @!UPT UIADD3 URZ, URZ, URZ, URZ ;  /* 0x0000003f3f3ff290 */ /* 0x000ff6000fffe03f */
[----:B------:R-:W-:Y:S01]  /*1bd30*/  @!UPT UIADD3 URZ, URZ, URZ, URZ ;  /* 0x0000003f3f3ff290 */ /* 0x000fe2000fffe03f */
[----:B------:R0:W-:Y:S01]  /*1bd40*/  STL.64 [R1+0xe0], R16 ;  /* 0x0000e01001007387 */ /* 0x0001e20000100a00 */
[----:B------:R-:W-:Y:S03]  /*1bd50*/  STL.64 [R1+0xe8], R18 ;  /* 0x0000e81201007387 */ /* 0x000fe60000100a00 */
[----:B0-----:R-:W2:Y:S01]  /*1bd60*/  LDL.LU.64 R16, [R1+0x2330] ;  /* 0x0023300001107983 */ /* 0x001ea20000300a00 */
[----:B------:R-:W-:Y:S02]  /*1bd70*/  IMAD.MOV.U32 R26, RZ, RZ, R20 ;  /* 0x000000ffff1a7224 */ /* 0x000fe400078e0014 */
[----:B------:R-:W-:Y:S02]  /*1bd80*/  IMAD.MOV.U32 R3, RZ, RZ, R21 ;  /* 0x000000ffff037224 */ /* 0x000fe400078e0015 */
[----:B------:R-:W3:Y:S01]  /*1bd90*/  LDL.LU.64 R20, [R1+0x2328] ;  /* 0x0023280001147983 */ /* 0x000ee20000300a00 */
[----:B------:R-:W-:Y:S02]  /*1bda0*/  STL [R1+0x2308], R26 ;  /* 0x0023081a01007387 */ /* 0x000fe40000100800 */
[----:B------:R2:W-:Y:S02]  /*1bdb0*/  STL.64 [R1+0x2300], R24 ;  /* 0x0023001801007387 */ /* 0x0005e40000100a00 */
[----:B--2---:R-:W-:-:S02]  /*1bdc0*/  IMAD.MOV.U32 R24, RZ, RZ, R17 ;  /* 0x000000ffff187224 */ /* 0x004fc400078e0011 */
[----:B------:R-:W-:Y:S02]  /*1bdd0*/  IMAD.MOV.U32 R25, RZ, RZ, R16 ;  /* 0x000000ffff197224 */ /* 0x000fe400078e0010 */
[----:B------:R-:W0:Y:S01]  /*1bde0*/  LDSM.16.MT88.4 R16, [R29+0x180] ;  /* 0x000180001d10783b */ /* 0x000e220000004200 */
[C---:B---3--:R-:W-:Y:S03]  /*1bdf0*/  HMMA.16816.F32 R12, R8.reuse, R20, R12 ;  /* 0x00000014080c723c */ /* 0x048fe6000000180c */
[----:B0-----:R-:W-:Y:S01]  /*1be00*/  STL [R1+0x2244], R18 ;  /* 0x0022441201007387 */ /* 0x001fe20000100800 */
[----:B------:R-:W-:Y:S02]  /*1be10*/  STL [R1+0x2240], R19 ;  /* 0x0022401301007387 */ /* 0x000fe40000100800 */
[----:B------:R0:W-:Y:S02]  /*1be20*/  STL.64 [R1+0x22a8], R16 ;  /* 0x0022a81001007387 */ /* 0x0001e40000100a00 */
[----:B0-----:R-:W2:Y:S01]  /*1be30*/  LDL.LU.64 R16, [R1+0x1f0] ;  /* 0x0001f00001107983 */ /* 0x001ea20000300a00 */
[----:B------:R-:W2:Y:S11]  /*1be40*/  LDL.LU.64 R18, [R1+0x1f8] ;  /* 0x0001f80001127983 */ /* 0x000eb60000300a00 */
[----:B------:R-:W-:Y:S03]  /*1be50*/  @!UPT UIADD3 URZ, URZ, URZ, URZ ;  /* 0x0000003f3f3ff290 */ /* 0x000fe6000fffe03f */
[----:B------:R0:W-:Y:S02]  /*1be60*/  STL.64 [R1+0xd0], R12 ;  /* 0x0000d00c01007387 */ /* 0x0001e40000100a00 */
[----:B0-----:R-:W-:Y:S02]  /*1be70*/  IMAD.MOV.U32 R13, RZ, RZ, R20 ;  /* 0x000000ffff0d7224 */ /* 0x001fe400078e0014 */
[----:B------:R-:W-:Y:S02]  /*1be80*/  IMAD.MOV.U32 R12, RZ, RZ, R21 ;  /* 0x000000ffff0c7224 */ /* 0x000fe400078e0015 */
[----:B------:R-:W0:Y:S04]  /*1be90*/  LDSM.16.MT88.4 R20, [R29+0x2000] ;  /* 0x002000001d14783b */ /* 0x000e280000004200 */
[----:B------:R-:W-:Y:S04]  /*1bea0*/  STL.64 [R1+0xd8], R14 ;  /* 0x0000d80e01007387 */ /* 0x000fe80000100a00 */
[----:B0-----:R-:W-:Y:S01]  /*1beb0*/  STL [R1+0x21a8], R20 ;  /* 0x0021a81401007387 */ /* 0x001fe20000100800 */
[----:B------:R0:W-:Y:S02]  /*1bec0*/  STL [R1+0x21a4], R21 ;  /* 0x0021a41501007387 */ /* 0x0001e40000100800 */
[----:B------:R-:W-:Y:S02]  /*1bed0*/  STL [R1+0x21a0], R22 ;  /* 0x0021a01601007387 */ /* 0x000fe40000100800 */
[----:B------:R-:W-:Y:S01]  /*1bee0*/  STL [R1+0x219c], R23 ;  /* 0x00219c1701007387 */ /* 0x000fe20000100800 */
[----:B0-----:R-:W3:Y:S01]  /*1bef0*/  LDL.LU.64 R20, [R1+0x80] ;  /* 0x0000800001147983 */ /* 0x001ee20000300a00 */
[----:B--2---:R-:W-:Y:S03]  /*1bf00*/  HMMA.16816.F32 R8, R8, R24, R16 ;  /* 0x000000180808723c */ /* 0x004fe60000001810 */
[----:B---3--:R0:W-:Y:S04]  /*1bf10*/  STL.64 [R1+0x2310], R20 ;  /* 0x0023101401007387 */ /* 0x0081e80000100a00 */
[----:B0-----:R-:W2:Y:S01]  /*1bf20*/  LDL.LU.64 R20, [R1+0xa0] ;  /* 0x0000a00001147983 */ /* 0x001ea20000300a00 */
[----:B------:R-:W3:Y:S02]  /*1bf30*/  LDL.LU.64 R24, [R1+0x330] ;  /* 0x0003300001187983 */ /* 0x000ee40000300a00 */
[----:B------:R-:W4:Y:S11]  /*1bf40*/  LDL.LU.64 R26, [R1+0x338] ;  /* 0x00033800011a7983 */ /* 0x000f360000300a00 */
[----:B------:R-:W-:Y:S02]  /*1bf50*/  @!UPT UIADD3 URZ, URZ, URZ, URZ ;  /* 0x0000003f3f3ff290 */ /* 0x000fe4000fffe03f */
[----:B------:R-:W-:Y:S01]  /*1bf60*/  STL.64 [R1+0xb0], R8 ;  /* 0x0000b00801007387 */ /* 0x000fe20000100a00 */
[----:B------:R-:W-:Y:S02]  /*1bf70*/  STL.64 [R1+0xb8], R10 ;  /* 0x0000b80a01007387 */ /* 0x000fe40000100a00 */
[----:B------:R-:W0:Y:S02]  /*1bf80*/  LDSM.16.MT88.4 R8, [R29+0x2080] ;  /* 0x002080001d08783b */ /* 0x000e240000004200 */
[----:B----4-:R-:W-:Y:S02]  /*1bf90*/  STL.64 [R1+0x2320], R26 ;  /* 0x0023201a01007387 */ /* 0x010fe40000100a00 */
[----:B---3--:R1:W-:Y:S02]  /*1bfa0*/  STL.64 [R1+0x2318], R24 ;  /* 0x0023181801007387 */ /* 0x0083e40000100a00 */
[----:B-1----:R-:W2:Y:S01]  /*1bfb0*/  LDL.LU.64 R24, [R1+0x340] ;  /* 0x0003400001187983 */ /* 0x002ea20000300a00 */
[----:B------:R-:W2:Y:S02]  /*1bfc0*/  LDL.LU.64 R26, [R1+0x348] ;  /* 0x00034800011a7983 */ /* 0x000ea40000300a00 */
[----:B0-----:R-:W-:Y:S02]  /*1bfd0*/  STL.64 [R1+0x2130], R10 ;  /* 0x0021300a01007387 */ /* 0x001fe40000100a00 */
[----:B------:R0:W-:Y:S02]  /*1bfe0*/  STL.64 [R1+0x2128], R8 ;  /* 0x0021280801007387 */ /* 0x0001e40000100a00 */
[----:B0-----:R-:W3:Y:S01]  /*1bff0*/  LDL.LU.64 R8, [R1+0x30] ;  /* 0x0000300001087983 */ /* 0x001ee20000300a00 */
[----:B------:R-:W4:Y:S01]  /*1c000*/  LDL.LU.64 R10, [R1+0x38] ;  /* 0x00003800010a7983 */ /* 0x000f220000300a00 */
[----:B--2---:R-:W-:Y:S02]  /*1c010*/  HMMA.16816.F32 R24, R4, R20, R24 ;  /* 0x000000140418723c */ /* 0x004fe40000001818 */
[----:B----4-:R-:W-:Y:S01]  /*1c020*/  STL.64 [R1+0x22c8], R10 ;  /* 0x0022c80a01007387 */ /* 0x010fe20000100a00 */
[----:B---3--:R0:W-:Y:S02]  /*1c030*/  STL.64 [R1+0x22c0], R8 ;  /* 0x0022c00801007387 */ /* 0x0081e40000100a00 */
[----:B------:R-:W2:Y:S02]  /*1c040*/  LDL R16, [R1+0x60] ;  /* 0x0000600001107983 */ /* 0x000ea40000100800 */
[----:B0-----:R-:W-:-:S02]  /*1c050*/  IMAD.MOV.U32 R8, RZ, RZ, R13 ;  /* 0x000000ffff087224 */ /* 0x001fc400078e000d */
[----:B------:R-:W-:Y:S02]  /*1c060*/  IMAD.MOV.U32 R9, RZ, RZ, R12 ;  /* 0x000000ffff097224 */ /* 0x000fe400078e000c */
[----:B------:R-:W3:Y:S01]  /*1c070*/  LDL.LU.64 R12, [R1+0x310] ;  /* 0x00031000010c7983 */ /* 0x000ee20000300a00 */
[----:B------:R-:W3:Y:S02]  /*1c080*/  LDL.LU.64 R14, [R1+0x318] ;  /* 0x00031800010e7983 */ /* 0x000ee40000300a00 */
[----:B------:R-:W-:Y:S02]  /*1c090*/  STL.64 [R1+0x22e0], R8 ;  /* 0x0022e00801007387 */ /* 0x000fe40000100a00 */
[----:B------:R-:W-:Y:S07]  /*1c0a0*/  STL [R1+0x2120], R29 ;  /* 0x0021201d01007387 */ /* 0x000fee0000100800 */
[----:B------:R-:W-:Y:S01]  /*1c0b0*/  STL.64 [R1+0x20], R24 ;  /* 0x0000201801007387 */ /* 0x000fe20000100a00 */
[----:B------:R0:W-:Y:S03]  /*1c0c0*/  STL.64 [R1+0x28], R26 ;  /* 0x0000281a01007387 */ /* 0x0001e60000100a00 */
[----:B0-----:R-:W4:Y:S01]  /*1c0d0*/  LDL.LU.64 R26, [R1+0x2320] ;  /* 0x00232000011a7983 */ /* 0x001f220000300a00 */
[----:B------:R-:W4:Y:S02]  /*1c0e0*/  LDL.LU.64 R24, [R1+0x2318] ;  /* 0x0023180001187983 */ /* 0x000f240000300a00 */
[----:B------:R-:W-:-:S02]  /*1c0f0*/  IMAD.MOV.U32 R8, RZ, RZ, R2 ;  /* 0x000000ffff087224 */ /* 0x000fc400078e0002 */
[----:B------:R-:W-:Y:S02]  /*1c100*/  IMAD.MOV.U32 R9, RZ, RZ, R0 ;  /* 0x000000ffff097224 */ /* 0x000fe400078e0000 */
[----:B------:R-:W-:Y:S02]  /*1c110*/  IMAD.MOV.U32 R2, RZ, RZ, R20 ;  /* 0x000000ffff027224 */ /* 0x000fe400078e0014 */
[----:B------:R-:W-:Y:S02]  /*1c120*/  IMAD.MOV.U32 R0, RZ, RZ, R21 ;  /* 0x000000ffff007224 */ /* 0x000fe400078e0015 */
[----:B------:R-:W2:Y:S01]  /*1c130*/  LDL.LU.64 R20, [R1+0x2310] ;  /* 0x0023100001147983 */ /* 0x000ea20000300a00 */
[----:B----4-:R-:W-:Y:S03]  /*1c140*/  HMMA.16816.F32 R8, R4, R8, R24 ;  /* 0x000000080408723c */ /* 0x010fe60000001818 */
[----:B------:R-:W4:Y:S01]  /*1c150*/  LDL.LU R26, [R1+0x2308] ;  /* 0x00230800011a7983 */ /* 0x000f220000300800 */
[----:B------:R-:W3:Y:S11]  /*1c160*/  LDL.LU.64 R24, [R1+0x2300] ;  /* 0x0023000001187983 */ /* 0x000ef60000300a00 */
[----:B------:R-:W-:Y:S08]  /*1c170*/  @!UPT UIADD3 URZ, URZ, URZ, URZ ;  /* 0x0000003f3f3ff290 */ /* 0x000ff0000fffe03f */
[----:B------:R0:W-:Y:S01]  /*1c180*/  STL.64 [R1+0x10], R8 ;  /* 0x0000100801007387 */ /* 0x0001e20000100a00 */
[----:B------:R-:W-:Y:S02]  /*1c190*/  STL.64 [R1+0x18], R10 ;  /* 0x0000180a01007387 */ /* 0x000fe40000100a00 */
[----:B0-----:R-:W-:Y:S02]  /*1c1a0*/  IMAD.MOV.U32 R9, RZ, RZ, R3 ;  /* 0x000000ffff097224 */ /* 0x001fe400078e0003 */
[----:B----4-:R-:W-:-:S05]  /*1c1b0*/  IMAD.MOV.U32 R8, RZ, RZ, R26 ;  /* 0x000000ffff087224 */ /* 0x010fca00078e001a */
[----:B------:R0:W-:Y:S04]  /*1c1c0*/  STL.64 [R1+0x22f8], R8 ;  /* 0x0022f80801007387 */ /* 0x0001e80000100a00 */
[----:B0-----:R-:W2:Y:S01]  /*1c1d0*/  LDL.LU.64 R8, [R1+0x320] ;  /* 0x0003200001087983 */ /* 0x001ea20000300a00 */
[----:B------:R-:W2:Y:S01]  /*1c1e0*/  LDL.LU.64 R10, [R1+0x328] ;  /* 0x00032800010a7983 */ /* 0x000ea20000300a00 */
[C---:B---3--:R-:W-:Y:S08]  /*1c1f0*/  HMMA.16816.F32 R24, R4.reuse, R24, R12 ;  /* 0x000000180418723c */ /* 0x048ff0000000180c */
[----:B--2---:R-:W-:Y:S11]  /*1c200*/  HMMA.16816.F32 R8, R4, R20, R8 ;  /* 0x000000140408723c */ /* 0x004ff60000001808 */
[----:B------:R-:W-:Y:S11]  /*1c210*/  @!UPT UIADD3 URZ, URZ, URZ, URZ ;  /* 0x0000003f3f3ff290 */ /* 0x000ff6000fffe03f */
[----:B------:R-:W-:Y:S02]  /*1c220*/  @!UPT UIADD3 URZ, URZ, URZ, URZ ;  /* 0x0000003f3f3ff290 */ /* 0x000fe4000fffe03f */
[----:B------:R-:W-:Y:S02]  /*1c230*/  IMAD.MOV.U32 R23, RZ, RZ, R9 ;  /* 0x000000ffff177224 */ /* 0x000fe400078e0009 */
[----:B------:R-:W-:Y:S02]  /*1c240*/  IMAD.MOV.U32 R3, RZ, RZ, R10 ;  /* 0x000000ffff037224 */ /* 0x000fe400078e000a */
[----:B------:R-:W-:Y:S02]  /*1c250*/  IMAD.MOV.U32 R22, RZ, RZ, R8 ;  /* 0x000000ffff167224 */ /* 0x000fe400078e0008 */
[----:B------:R-:W-:Y:S01]  /*1c260*/  IMAD.MOV.U32 R29, RZ, RZ, R11 ;  /* 0x000000ffff1d7224 */ /* 0x000fe200078e000b */
[----:B------:R-:W-:Y:S01]  /*1c270*/  STL [R1+0x21b0], R23 ;  /* 0x0021b01701007387 */ /* 0x000fe20000100800 */
[----:B------:R-:W-:Y:S02]  /*1c280*/  STL [R1+0x21ac], R3 ;  /* 0x0021ac0301007387 */ /* 0x000fe40000100800 */
[----:B------:R-:W2:Y:S02]  /*1c290*/  LDL.LU.64 R8, [R1+0x1e0] ;  /* 0x0001e00001087983 */ /* 0x000ea40000300a00 */
[----:B------:R-:W2:Y:S01]  /*1c2a0*/  LDL.LU.64 R10, [R1+0x1e8] ;  /* 0x0001e800010a7983 */ /* 0x000ea20000300a00 */
[----:B------:R-:W3:Y:S01]  /*1c2b0*/  LDL.LU.64 R12, [R1+0x1c0] ;  /* 0x0001c000010c7983 */ /* 0x000ee20000300a00 */
[----:B------:R-:W4:Y:S03]  /*1c2c0*/  LDL.LU.64 R14, [R1+0x1c8] ;  /* 0x0001c800010e7983 */ /* 0x000f260000300a00 */
[----:B----4-:R-:W-:Y:S01]  /*1c2d0*/  STL.64 [R1+0x22d8], R14 ;  /* 0x0022d80e01007387 */ /* 0x010fe20000100a00 */
[----:B---3--:R0:W-:Y:S03]  /*1c2e0*/  STL.64 [R1+0x22d0], R12 ;  /* 0x0022d00c01007387 */ /* 0x0081e60000100a00 */
[----:B0-----:R-:W3:Y:S01]  /*1c2f0*/  LDL.LU.64 R12, [R1+0x170] ;  /* 0x00017000010c7983 */ /* 0x001ee20000300a00 */
[----:B------:R-:W4:Y:S02]  /*1c300*/  LDL.LU.64 R14, [R1+0x178] ;  /* 0x00017800010e7983 */ /* 0x000f240000300a00 */
[----:B------:R-:W-:-:S02]  /*1c310*/  IMAD.MOV.U32 R17, RZ, RZ, R28 ;  /* 0x000000ffff117224 */ /* 0x000fc400078e001c */
[----:B------:R-:W-:Y:S02]  /*1c320*/  IMAD.MOV.U32 R19, RZ, RZ, R20 ;  /* 0x000000ffff137224 */ /* 0x000fe400078e0014 */
[----:B------:R-:W-:Y:S01]  /*1c330*/  IMAD.MOV.U32 R18, RZ, RZ, R21 ;  /* 0x000000ffff127224 */ /* 0x000fe200078e0015 */
[----:B----4-:R-:W-:Y:S01]  /*1c340*/  STL.64 [R1+0x22f0], R14 ;  /* 0x0022f00e01007387 */ /* 0x010fe20000100a00 */
[----:B---3--:R0:W-:Y:S03]  /*1c350*/  STL.64 [R1+0x22e8], R12 ;  /* 0x0022e80c01007387 */ /* 0x0081e60000100a00 */
[----:B0-----:R-:W3:Y:S01]  /*1c360*/  LDL.LU.64 R12, [R1+0x1d0] ;  /* 0x0001d000010c7983 */ /* 0x001ee20000300a00 */
[----:B------:R-:W3:Y:S02]  /*1c370*/  LDL.LU.64 R14, [R1+0x1d8] ;  /* 0x0001d800010e7983 */ /* 0x000ee40000300a00 */
[----:B------:R0:W-:Y:S02]  /*1c380*/  STL.64 [R1+0x20e8], R26 ;  /* 0x0020e81a01007387 */ /* 0x0001e40000100a00 */
[----:B------:R1:W-:Y:S01]  /*1c390*/  STL.64 [R1+0x20e0], R24 ;  /* 0x0020e01801007387 */ /* 0x0003e20000100a00 */
[----:B0-----:R-:W4:Y:S01]  /*1c3a0*/  LDL R26, [R1+0x88] ;  /* 0x00008800011a7983 */ /* 0x001f220000100800 */
[----:B-1----:R-:W-:-:S02]  /*1c3b0*/  IMAD.MOV.U32 R24, RZ, RZ, R19 ;  /* 0x000000ffff187224 */ /* 0x002fc400078e0013 */
[----:B------:R-:W-:Y:S01]  /*1c3c0*/  IMAD.MOV.U32 R25, RZ, RZ, R18 ;  /* 0x000000ffff197224 */ /* 0x000fe200078e0012 */
[----:B------:R-:W4:Y:S01]  /*1c3d0*/  LDL R27, [R1+0x8c] ;  /* 0x00008c00011b7983 */ /* 0x000f220000100800 */
[C---:B--2---:R-:W-:Y:S01]  /*1c3e0*/  HMMA.16816.F32 R16, R4.reuse, R16, R8 ;  /* 0x000000100410723c */ /* 0x044fe20000001808 */
[----:B------:R-:W3:Y:S11]  /*1c3f0*/  LDL.LU.64 R8, [R1+0x22f8] ;  /* 0x0022f80001087983 */ /* 0x000ef60000300a00 */
[----:B------:R-:W-:Y:S11]  /*1c400*/  @!UPT UIADD3 URZ, URZ, URZ, URZ ;  /* 0x0000003f3f3ff290 */ /* 0x000ff6000fffe03f */
[----:B------:R-:W-:Y:S01]  /*1c410*/  @!UPT UIADD3 URZ, URZ, URZ, URZ ;  /* 0x0000003f3f3ff290 */ /* 0x000fe2000fffe03f */
[----:B------:R-:W-:Y:S02]  /*1c420*/  IMAD.MOV.U32 R23, RZ, RZ, R16 ;  /* 0x000000ffff177224 */ /* 0x000fe400078e0010 */
[----:B------:R-:W-:Y:S02]  /*1c430*/  IMAD.MOV.U32 R20, RZ, RZ, R18 ;  /* 0x000000ffff147224 */ /* 0x000fe400078e0012 */
[----:B------:R-:W-:Y:S02]  /*1c440*/  IMAD.MOV.U32 R21, RZ, RZ, R19 ;  /* 0x000000ffff157224 */ /* 0x000fe400078e0013 */
[----:B------:R-:W-:Y:S02]  /*1c450*/  IMAD.MOV.U32 R3, RZ, RZ, R17 ;  /* 0x000000ffff037224 */ /* 0x000fe400078e0011 */
[----:B------:R-:W2:Y:S01]  /*1c460*/  LDL.LU.64 R16, [R1+0x2e0] ;  /* 0x0002e00001107983 */ /* 0x000ea20000300a00 */
[----:B------:R-:W2:Y:S02]  /*1c470*/  LDL.LU.64 R18, [R1+0x2e8] ;  /* 0x0002e80001127983 */ /* 0x000ea40000300a00 */
[----:B------:R-:W-:Y:S02]  /*1c480*/  STL.64 [R1+0x21c0], R22 ;  /* 0x0021c01601007387 */ /* 0x000fe40000100a00 */
[----:B------:R-:W-:Y:S01]  /*1c490*/  STL.64 [R1+0x21b8], R20 ;  /* 0x0021b81401007387 */ /* 0x000fe20000100a00 */
[C---:B---3--:R-:W-:Y:S01]  /*1c4a0*/  HMMA.16816.F32 R8, R4.reuse, R8, R12 ;  /* 0x000000080408723c */ /* 0x048fe2000000180c */
[----:B------:R-:W3:Y:S01]  /*1c4b0*/  LDL.LU.64 R14, [R1+0x22f0] ;  /* 0x0022f000010e7983 */ /* 0x000ee20000300a00 */
[----:B------:R-:W3:Y:S11]  /*1c4c0*/  LDL.LU.64 R12, [R1+0x22e8] ;  /* 0x0022e800010c7983 */ /* 0x000ef60000300a00 */
[----:B------:R-:W-:Y:S10]  /*1c4d0*/  @!UPT UIADD3 URZ, URZ, URZ, URZ ;  /* 0x0000003f3f3ff290 */ /* 0x000ff4000fffe03f */
[----:B------:R0:W-:Y:S01]  /*1c4e0*/  STL.64 [R1+0x160], R8 ;  /* 0x0001600801007387 */ /* 0x0001e20000100a00 */
[----:B------:R3:W-:Y:S03]  /*1c4f0*/  STL.64 [R1+0x168], R10 ;  /* 0x0001680a01007387 */ /* 0x0007e60000100a00 */
[----:B0-----:R-:W3:Y:S02]  /*1c500*/  LDL.LU.64 R8, [R1+0x22e0] ;  /* 0x0022e00001087983 */ /* 0x001ee40000300a00 */
[C---:B---3--:R-:W-:Y:S02]  /*1c510*/  HMMA.16816.F32 R8, R4.reuse, R8, R12 ;  /* 0x000000080408723c */ /* 0x048fe4000000180c */
[----:B------:R-:W3:Y:S01]  /*1c520*/  LDL.LU.64 R14, [R1+0x22d8] ;  /* 0x0022d800010e7983 */ /* 0x000ee20000300a00 */
[----:B------:R-:W3:Y:S11]  /*1c530*/  LDL.LU.64 R12, [R1+0x22d0] ;  /* 0x0022d000010c7983 */ /* 0x000ef60000300a00 */
[----:B------:R-:W-:Y:S09]  /*1c540*/  @!UPT UIADD3 URZ, URZ, URZ, URZ ;  /* 0x0000003f3f3ff290 */ /* 0x000ff2000fffe03f */
[----:B------:R-:W-:Y:S01]  /*1c550*/  STL.64 [R1+0x170], R8 ;  /* 0x0001700801007387 */ /* 0x000fe20000100a00 */
[----:B------:R0:W-:Y:S03]  /*1c560*/  STL.64 [R1+0x178], R10 ;  /* 0x0001780a01007387 */ /* 0x0001e60000100a00 */
[----:B0-----:R-:W2:Y:S01]  /*1c570*/  LDL.LU.64 R10, [R1+0x22c8] ;  /* 0x0022c800010a7983 */ /* 0x001ea20000300a00 */
[----:B------:R-:W3:Y:S02]  /*1c580*/  LDL.LU.64 R8, [R1+0x22c0] ;  /* 0x0022c00001087983 */ /* 0x000ee40000300a00 */
[----:B---3--:R-:W-:Y:S01]  /*1c590*/  HMMA.16816.F32 R4, R4, R8, R12 ;  /* 0x000000080404723c */ /* 0x008fe2000000180c */
[----:B------:R-:W3:Y:S01]  /*1c5a0*/  LDL.LU.64 R14, [R1+0x22b8] ;  /* 0x0022b800010e7983 */ /* 0x000ee20000300a00 */
[----:B------:R-:W3:Y:S11]  /*1c5b0*/  LDL.LU.64 R12, [R1+0x22b0] ;  /* 0x0022b000010c7983 */ /* 0x000ef60000300a00 */
[----:B------:R-:W-:Y:S10]  /*1c5c0*/  @!UPT UIADD3 URZ, URZ, URZ, URZ ;  /* 0x0000003f3f3ff290 */ /* 0x000ff4000fffe03f */
[----:B------:R0:W-:Y:S01]  /*1c5d0*/  STL.64 [R1+0x1c0], R4 ;  /* 0x0001c00401007387 */ /* 0x0001e20000100a00 */
[----:B------:R1:W-:Y:S03]  /*1c5e0*/  STL.64 [R1+0x1c8], R6 ;  /* 0x0001c80601007387 */ /* 0x0003e60000100a00 */
[----:B0-----:R-:W3:Y:S01]  /*1c5f0*/  LDL.LU.64 R4, [R1+0x270] ;  /* 0x0002700001047983 */ /* 0x001ee20000300a00 */
[----:B-1----:R-:W3:Y:S02]  /*1c600*/  LDL.LU.64 R6, [R1+0x278] ;  /* 0x0002780001067983 */ /* 0x002ee40000300a00 */
[----:B--2---:R-:W-:Y:S02]  /*1c610*/  STL.64 [R1+0x2258], R10 ;  /* 0x0022580a01007387 */ /* 0x004fe40000100a00 */
[----:B------:R0:W-:Y:S02]  /*1c620*/  STL.64 [R1+0x2250], R8 ;  /* 0x0022500801007387 */ /* 0x0001e40000100a00 */
[----:B0-----:R-:W2:Y:S01]  /*1c630*/  LDL.LU.64 R8, [R1+0x40] ;  /* 0x0000400001087983 */ /* 0x001ea20000300a00 */
[----:B------:R-:W-:-:S02]  /*1c640*/  IMAD.MOV.U32 R20, RZ, RZ, R2 ;  /* 0x000000ffff147224 */ /* 0x000fc400078e0002 */
[----:B------:R-:W-:Y:S01]  /*1c650*/  IMAD.MOV.U32 R21, RZ, RZ, R0 ;  /* 0x000000ffff157224 */ /* 0x000fe200078e0000 */
[----:B--2---:R0:W-:Y:S04]  /*1c660*/  STL.64 [R1+0x2270], R8 ;  /* 0x0022700801007387 */ /* 0x0041e80000100a00 */
[----:B0-----:R-:W2:Y:S02]  /*1c670*/  LDL.LU.64 R8, [R1+0x50] ;  /* 0x0000500001087983 */ /* 0x001ea40000300a00 */
[C---:B---3--:R-:W-:Y:S02]  /*1c680*/  HMMA.16816.F32 R16, R12.reuse, R20, R16 ;  /* 0x000000140c10723c */ /* 0x048fe40000001810 */
[----:B--2---:R0:W-:Y:S04]  /*1c690*/  STL.64 [R1+0x2288], R8 ;  /* 0x0022880801007387 */ /* 0x0041e80000100a00 */
[----:B0-----:R-:W2:Y:S11]  /*1c6a0*/  LDL.LU.64 R8, [R1+0x90] ;  /* 0x0000900001087983 */ /* 0x001eb60000300a00 */
[----:B------:R-:W-:Y:S06]  /*1c6b0*/  @!UPT UIADD3 URZ, URZ, URZ, URZ ;  /* 0x0000003f3f3ff290 */ /* 0x000fec000fffe03f */
[----:B------:R0:W-:Y:S02]  /*1c6c0*/  STL.64 [R1+0x1d0], R16 ;  /* 0x0001d01001007387 */ /* 0x0001e40000100a00 */
[----:B------:R-:W-:Y:S01]  /*1c6d0*/  STL.64 [R1+0x1d8], R18 ;  /* 0x0001d81201007387 */ /* 0x000fe20000100a00 */
[----:B0-----:R-:W3:Y:S01]  /*1c6e0*/  LDL.LU.64 R16, [R1+0x22a8] ;  /* 0x0022a80001107983 */ /* 0x001ee20000300a00 */
[----:B------:R0:W-:Y:S03]  /*1c6f0*/  STL.64 [R1+0x22a0], R20 ;  /* 0x0022a01401007387 */ /* 0x0001e60000100a00 */
[----:B0-----:R-:W3:Y:S01]  /*1c700*/  LDL.LU.64 R20, [R1+0x2b0] ;  /* 0x0002b00001147983 */ /* 0x001ee20000300a00 */
[----:B------:R-:W3:Y:S01]  /*1c710*/  LDL.LU.64 R22, [R1+0x2b8] ;  /* 0x0002b80001167983 */ /* 0x000ee20000300a00 */
[----:B------:R-:W-:Y:S01]  /*1c720*/  HMMA.16816.F32 R4, R12, R24, R4 ;  /* 0x000000180c04723c */ /* 0x000fe20000001804 */
[----:B--2---:R-:W-:-:S02]  /*1c730*/  IMAD.MOV.U32 R18, RZ, RZ, R8 ;  /* 0x000000ffff127224 */ /* 0x004fc400078e0008 */
[----:B------:R-:W-:-:S05]  /*1c740*/  IMAD.MOV.U32 R19, RZ, RZ, R9 ;  /* 0x000000ffff137224 */ /* 0x000fca00078e0009 */
[C---:B---3--:R-:W-:Y:S11]  /*1c750*/  HMMA.16816.F32 R20, R12.reuse, R8, R20 ;  /* 0x000000080c14723c */ /* 0x048ff60000001814 */
[----:B------:R-:W-:Y:S11]  /*1c760*/  @!UPT UIADD3 URZ, URZ, URZ, URZ ;  /* 0x0000003f3f3ff290 */ /* 0x000ff6000fffe03f */
[----:B------:R-:W-:Y:S01]  /*1c770*/  @!UPT UIADD3 URZ, URZ, URZ, URZ ;  /* 0x0000003f3f3ff290 */ /* 0x000fe2000fffe03f */
[----:B------:R0:W-:Y:S01]  /*1c780*/  STL.64 [R1+0x1e0], R20 ;  /* 0x0001e01401007387 */ /* 0x0001e20000100a00 */
[----:B------:R1:W-:Y:S02]  /*1c790*/  STL.64 [R1+0x1e8], R22 ;  /* 0x0001e81601007387 */ /* 0x0003e40000100a00 */
[----:B------:R-:W-:Y:S02]  /*1c7a0*/  STL.64 [R1+0x2268], R18 ;  /* 0x0022681201007387 */ /* 0x000fe40000100a00 */
[----:B------:R2:W-:Y:S01]  /*1c7b0*/  STL.64 [R1+0x2260], R16 ;  /* 0x0022601001007387 */ /* 0x0005e20000100a00 */
[----:B0-----:R-:W3:Y:S01]  /*1c7c0*/  LDL.LU.64 R20, [R1+0x250] ;  /* 0x0002500001147983 */ /* 0x001ee20000300a00 */
[----:B-1----:R-:W3:Y:S02]  /*1c7d0*/  LDL.LU.64 R22, [R1+0x258] ;  /* 0x0002580001167983 */ /* 0x002ee40000300a00 */
[----:B------:R-:W-:Y:S02]  /*1c7e0*/  STL.64 [R1+0x1f0], R4 ;  /* 0x0001f00401007387 */ /* 0x000fe40000100a00 */
[----:B------:R-:W-:Y:S01]  /*1c7f0*/  STL.64 [R1+0x1f8], R6 ;  /* 0x0001f80601007387 */ /* 0x000fe20000100a00 */
[----:B------:R-:W3:Y:S01]  /*1c800*/  LDL.LU.64 R8, [R1+0x210] ;  /* 0x0002100001087983 */ /* 0x000ee20000300a00 */
[----:B------:R-:W3:Y:S02]  /*1c810*/  LDL.LU.64 R10, [R1+0x218] ;  /* 0x00021800010a7983 */ /* 0x000ee40000300a00 */
[----:B--2---:R-:W2:Y:S02]  /*1c820*/  LDL.LU.64 R16, [R1+0x1b0] ;  /* 0x0001b00001107983 */ /* 0x004ea40000300a00 */
[----:B------:R-:W2:Y:S02]  /*1c830*/  LDL.LU.64 R18, [R1+0x1b8] ;  /* 0x0001b80001127983 */ /* 0x000ea40000300a00 */
[----:B--2---:R-:W-:Y:S01]  /*1c840*/  STL.64 [R1+0x2280], R18 ;  /* 0x0022801201007387 */ /* 0x004fe20000100a00 */
[----:B------:R0:W-:Y:S03]  /*1c850*/  STL.64 [R1+0x2278], R16 ;  /* 0x0022781001007387 */ /* 0x0001e60000100a00 */
[----:B0-----:R-:W2:Y:S01]  /*1c860*/  LDL.LU.64 R16, [R1+0x220] ;  /* 0x0002200001107983 */ /* 0x001ea20000300a00 */
[----:B------:R-:W2:Y:S03]  /*1c870*/  LDL.LU.64 R18, [R1+0x228] ;  /* 0x0002280001127983 */ /* 0x000ea60000300a00 */
[----:B--2---:R-:W-:Y:S01]  /*1c880*/  STL.64 [R1+0x2298], R18 ;  /* 0x0022981201007387 */ /* 0x004fe20000100a00 */
[----:B------:R0:W-:Y:S03]  /*1c890*/  STL.64 [R1+0x2290], R16 ;  /* 0x0022901001007387 */ /* 0x0001e60000100a00 */
[----:B0-----:R-:W3:Y:S01]  /*1c8a0*/  LDL.LU.64 R16, [R1+0x60] ;  /* 0x0000600001107983 */ /* 0x001ee20000300a00 */
[----:B------:R-:W2:Y:S02]  /*1c8b0*/  LDL.LU.64 R4, [R1+0x1a0] ;  /* 0x0001a00001047983 */ /* 0x000ea40000300a00 */
[----:B------:R-:W2:Y:S02]  /*1c8c0*/  LDL.LU.64 R6, [R1+0x1a8] ;  /* 0x0001a80001067983 */ /* 0x000ea40000300a00 */
[----:B----4-:R-:W-:Y:S01]  /*1c8d0*/  STL.64 [R1+0x2230], R26 ;  /* 0x0022301a01007387 */ /* 0x010fe20000100a00 */
[----:B------:R0:W-:Y:S04]  /*1c8e0*/  STL.64 [R1+0x2228], R24 ;  /* 0x0022281801007387 */ /* 0x0001e80000100a00 */
[----:B0-----:R-:W4:Y:S01]  /*1c8f0*/  LDL.LU.64 R24, [R1+0x70] ;  /* 0x0000700001187983 */ /* 0x001f220000300a00 */
[C---:B---3--:R-:W-:Y:S08]  /*1c900*/  HMMA.16816.F32 R8, R12.reuse, R16, R8 ;  /* 0x000000100c08723c */ /* 0x048ff00000001808 */
[----:B----4-:R-:W-:Y:S01]  /*1c910*/  HMMA.16816.F32 R20, R12, R24, R20 ;  /* 0x000000180c14723c */ /* 0x010fe20000001814 */
[----:B------:R-:W-:-:S02]  /*1c920*/  IMAD.MOV.U32 R27, RZ, RZ, R16 ;  /* 0x000000ffff1b7224 */ /* 0x000fc400078e0010 */
[----:B------:R-:W-:Y:S11]  /*1c930*/  IMAD.MOV.U32 R26, RZ, RZ, R17 ;  /* 0x000000ffff1a7224 */ /* 0x000ff600078e0011 */
[----:B------:R-:W-:Y:S09]  /*1c940*/  @!UPT UIADD3 URZ, URZ, URZ, URZ ;  /* 0x0000003f3f3ff290 */ /* 0x000ff2000fffe03f */
[----:B------:R0:W-:Y:S01]  /*1c950*/  STL.64 [R1+0x200], R20 ;  /* 0x0002001401007387 */ /* 0x0001e20000100a00 */
[----:B------:R-:W-:Y:S03]  /*1c960*/  STL.64 [R1+0x208], R22 ;  /* 0x0002081601007387 */ /* 0x000fe60000100a00 */
[----:B0-----:R-:W3:Y:S01]  /*1c970*/  LDL.LU.64 R20, [R1+0x22a0] ;  /* 0x0022a00001147983 */ /* 0x001ee20000300a00 */
[----:B------:R-:W4:Y:S02]  /*1c980*/  LDL.LU.64 R18, [R1+0x2298] ;  /* 0x0022980001127983 */ /* 0x000f240000300a00 */
[----:B------:R-:W4:Y:S02]  /*1c990*/  LDL.LU.64 R16, [R1+0x2290] ;  /* 0x0022900001107983 */ /* 0x000f240000300a00 */
[----:B------:R0:W-:Y:S02]  /*1c9a0*/  STL.64 [R1+0x210], R8 ;  /* 0x0002100801007387 */ /* 0x0001e40000100a00 */
[----:B0-----:R-:W4:Y:S01]  /*1c9b0*/  LDL.LU.64 R8, [R1+0x2288] ;  /* 0x0022880001087983 */ /* 0x001f220000300a00 */
[----:B------:R-:W-:-:S02]  /*1c9c0*/  IMAD.MOV.U32 R2, RZ, RZ, R10 ;  /* 0x000000ffff027224 */ /* 0x000fc400078e000a */
[----:B------:R-:W-:-:S03]  /*1c9d0*/  IMAD.MOV.U32 R23, RZ, RZ, R24 ;  /* 0x000000ffff177224 */ /* 0x000fc600078e0018 */
[----:B------:R0:W-:Y:S01]  /*1c9e0*/  STL [R1+0x20d8], R2 ;  /* 0x0020d80201007387 */ /* 0x0001e20000100800 */
[C---:B----4-:R-:W-:Y:S01]  /*1c9f0*/  HMMA.16816.F32 R16, R12.reuse, R8, R16 ;  /* 0x000000080c10723c */ /* 0x050fe20000001810 */
[----:B------:R-:W-:Y:S02]  /*1ca00*/  IMAD.MOV.U32 R24, RZ, RZ, R8 ;  /* 0x000000ffff187224 */ /* 0x000fe400078e0008 */
[----:B0-----:R-:W-:Y:S11]  /*1ca10*/  IMAD.MOV.U32 R2, RZ, RZ, R9 ;  /* 0x000000ffff027224 */ /* 0x001ff600078e0009 */
[----:B------:R-:W-:Y:S09]  /*1ca20*/  @!UPT UIADD3 URZ, URZ, URZ, URZ ;  /* 0x0000003f3f3ff290 */ /* 0x000ff2000fffe03f */
[----:B------:R-:W-:Y:S01]  /*1ca30*/  STL.64 [R1+0x250], R16 ;  /* 0x0002501001007387 */ /* 0x000fe20000100a00 */
[----:B------:R0:W-:Y:S03]  /*1ca40*/  STL.64 [R1+0x258], R18 ;  /* 0x0002581201007387 */ /* 0x0001e60000100a00 */
[----:B0-----:R-:W4:Y:S01]  /*1ca50*/  LDL.LU.64 R18, [R1+0x2280] ;  /* 0x0022800001127983 */ /* 0x001f220000300a00 */
[----:B------:R-:W4:Y:S02]  /*1ca60*/  LDL.LU.64 R16, [R1+0x2278] ;  /* 0x0022780001107983 */ /* 0x000f240000300a00 */
[----:B------:R-:W4:Y:S02]  /*1ca70*/  LDL.LU.64 R8, [R1+0x2270] ;  /* 0x0022700001087983 */ /* 0x000f240000300a00 */
[----:B------:R-:W-:Y:S02]  /*1ca80*/  IMAD.MOV.U32 R22, RZ, RZ, R25 ;  /* 0x000000ffff167224 */ /* 0x000fe400078e0019 */
[----:B------:R-:W-:Y:S01]  /*1ca90*/  IMAD.MOV.U32 R0, RZ, RZ, R11 ;  /* 0x000000ffff007224 */ /* 0x000fe200078e000b */
[----:B----4-:R-:W-:Y:S01]  /*1caa0*/  HMMA.16816.F32 R16, R12, R8, R16 ;  /* 0x000000080c10723c */ /* 0x010fe20000001810 */
[----:B------:R-:W-:-:S02]  /*1cab0*/  IMAD.MOV.U32 R28, RZ, RZ, R8 ;  /* 0x000000ffff1c7224 */ /* 0x000fc400078e0008 */
[----:B------:R-:W-:Y:S11]  /*1cac0*/  IMAD.MOV.U32 R25, RZ, RZ, R9 ;  /* 0x000000ffff197224 */ /* 0x000ff600078e0009 */
[----:B------:R-:W-:Y:S09]  /*1cad0*/  @!UPT UIADD3 URZ, URZ, URZ, URZ ;  /* 0x0000003f3f3ff290 */ /* 0x000ff2000fffe03f */
[----:B------:R-:W-:Y:S01]  /*1cae0*/  STL.64 [R1+0x270], R16 ;  /* 0x0002701001007387 */ /* 0x000fe20000100a00 */
[----:B------:R0:W-:Y:S03]  /*1caf0*/  STL.64 [R1+0x278], R18 ;  /* 0x0002781201007387 */ /* 0x0001e60000100a00 */
[----:B0-----:R-:W4:Y:S01]  /*1cb00*/  LDL.LU.64 R18, [R1+0x2268] ;  /* 0x0022680001127983 */ /* 0x001f220000300a00 */
[----:B------:R-:W3:Y:S02]  /*1cb10*/  LDL.LU.64 R16, [R1+0x2260] ;  /* 0x0022600001107983 */ /* 0x000ee40000300a00 */
[----:B------:R-:W2:Y:S02]  /*1cb20*/  LDL.LU.64 R10, [R1+0x2258] ;  /* 0x00225800010a7983 */ /* 0x000ea40000300a00 */
[----:B------:R-:W2:Y:S02]  /*1cb30*/  LDL.LU.64 R8, [R1+0x2250] ;  /* 0x0022500001087983 */ /* 0x000ea40000300a00 */
[----:B--2---:R-:W-:Y:S01]  /*1cb40*/  HMMA.16816.F32 R12, R12, R8, R4 ;  /* 0x000000080c0c723c */ /* 0x004fe20000001804 */
[----:B------:R-:W3:Y:S01]  /*1cb50*/  LDL.LU.64 R4, [R1+0x2a0] ;  /* 0x0002a00001047983 */ /* 0x000ee20000300a00 */
[----:B------:R-:W3:Y:S11]  /*1cb60*/  LDL.LU.64 R6, [R1+0x2a8] ;  /* 0x0002a80001067983 */ /* 0x000ef60000300a00 */
[----:B------:R-:W-:Y:S10]  /*1cb70*/  @!UPT UIADD3 URZ, URZ, URZ, URZ ;  /* 0x0000003f3f3ff290 */ /* 0x000ff4000fffe03f */
[----:B------:R-:W-:Y:S01]  /*1cb80*/  STL.64 [R1+0x240], R12 ;  /* 0x0002400c01007387 */ /* 0x000fe20000100a00 */
[----:B------:R-:W-:Y:S02]  /*1cb90*/  STL.64 [R1+0x248], R14 ;  /* 0x0002480e01007387 */ /* 0x000fe40000100a00 */
[----:B------:R-:W-:Y:S02]  /*1cba0*/  STL.64 [R1+0x21d0], R10 ;  /* 0x0021d00a01007387 */ /* 0x000fe40000100a00 */
[----:B------:R0:W-:Y:S02]  /*1cbb0*/  STL.64 [R1+0x21c8], R8 ;  /* 0x0021c80801007387 */ /* 0x0001e40000100a00 */
[----:B0-----:R-:W-:Y:S02]  /*1cbc0*/  IMAD.MOV.U32 R8, RZ, RZ, R28 ;  /* 0x000000ffff087224 */ /* 0x001fe400078e001c */
[----:B------:R-:W-:Y:S01]  /*1cbd0*/  IMAD.MOV.U32 R9, RZ, RZ, R25 ;  /* 0x000000ffff097224 */ /* 0x000fe200078e0019 */
[----:B------:R-:W2:Y:S01]  /*1cbe0*/  LDL.LU R28, [R1+0x2248] ;  /* 0x00224800011c7983 */ /* 0x000ea20000300800 */
[----:B----4-:R-:W-:-:S03]  /*1cbf0*/  IMAD.MOV.U32 R25, RZ, RZ, R19 ;  /* 0x000000ffff197224 */ /* 0x010fc600078e0013 */
[----:B------:R0:W-:Y:S02]  /*1cc00*/  STL.64 [R1+0x21e8], R8 ;  /* 0x0021e80801007387 */ /* 0x0001e40000100a00 */
[----:B0-----:R-:W-:Y:S02]  /*1cc10*/  IMAD.MOV.U32 R8, RZ, RZ, R24 ;  /* 0x000000ffff087224 */ /* 0x001fe400078e0018 */
[----:B------:R-:W-:Y:S02]  /*1cc20*/  IMAD.MOV.U32 R24, RZ, RZ, R18 ;  /* 0x000000ffff187224 */ /* 0x000fe400078e0012 */
[----:B------:R-:W3:Y:S01]  /*1cc30*/  LDL.LU R18, [R1+0x2244] ;  /* 0x0022440001127983 */ /* 0x000ee20000300800 */
[----:B------:R-:W3:Y:S02]  /*1cc40*/  LDL.LU R19, [R1+0x2240] ;  /* 0x0022400001137983 */ /* 0x000ee40000300800 */
[----:B------:R-:W-:-:S05]  /*1cc50*/  IMAD.MOV.U32 R9, RZ, RZ, R2 ;  /* 0x000000ffff097224 */ /* 0x000fca00078e0002 */
[----:B------:R-:W-:Y:S01]  /*1cc60*/  STL.64 [R1+0x2200], R8 ;  /* 0x0022000801007387 */ /* 0x000fe20000100a00 */
[----:B------:R-:W4:Y:S02]  /*1cc70*/  LDL R14, [R1+0x68] ;  /* 0x00006800010e7983 */ /* 0x000f240000100800 */
[----:B------:R-:W-:Y:S02]  /*1cc80*/  IMAD.MOV.U32 R12, RZ, RZ, R27 ;  /* 0x000000ffff0c7224 */ /* 0x000fe400078e001b */
[----:B------:R-:W-:Y:S02]  /*1cc90*/  IMAD.MOV.U32 R13, RZ, RZ, R26 ;  /* 0x000000ffff0d7224 */ /* 0x000fe400078e001a */
[----:B--2---:R-:W-:Y:S01]  /*1cca0*/  IMAD.MOV.U32 R15, RZ, RZ, R28 ;  /* 0x000000ffff0f7224 */ /* 0x004fe200078e001c */
[----:B---3--:R-:W-:Y:S04]  /*1ccb0*/  HMMA.16816.F32 R4, R16, R20, R4 ;  /* 0x000000141004723c */ /* 0x008fe80000001804 */
[----:B----4-:R-:W-:Y:S01]  /*1ccc0*/  STL.64 [R1+0x2210], R14 ;  /* 0x0022100e01007387 */ /* 0x010fe20000100a00 */
[----:B------:R0:W-:Y:S02]  /*1ccd0*/  STL.64 [R1+0x2208], R12 ;  /* 0x0022080c01007387 */ /* 0x0001e40000100a00 */
[----:B0-----:R-:W-:-:S02]  /*1cce0*/  IMAD.MOV.U32 R12, RZ, RZ, R23 ;  /* 0x000000ffff0c7224 */ /* 0x001fc400078e0017 */
[----:B------:R-:W-:-:S05]  /*1ccf0*/  IMAD.MOV.U32 R13, RZ, RZ, R22 ;  /* 0x000000ffff0d7224 */ /* 0x000fca00078e0016 */
[----:B------:R0:W-:Y:S09]  /*1cd00*/  STL.64 [R1+0x2238], R12 ;  /* 0x0022380c01007387 */ /* 0x0001f20000100a00 */
[----:B------:R1:W-:Y:S02]  /*1cd10*/  STL.64 [R1+0x230], R4 ;  /* 0x0002300401007387 */ /* 0x0003e40000100a00 */
[----:B------:R2:W-:Y:S02]  /*1cd20*/  STL [R1+0x238], R6 ;  /* 0x0002380601007387 */ /* 0x0005e40000100800 */
[----:B------:R-:W-:Y:S01]  /*1cd30*/  IMAD.MOV.U32 R28, RZ, RZ, R7 ;  /* 0x000000ffff1c7224 */ /* 0x000fe200078e0007 */
[----:B0-----:R-:W3:Y:S01]  /*1cd40*/  LDL.LU.64 R12, [R1+0x290] ;  /* 0x00029000010c7983 */ /* 0x001ee20000300a00 */
[----:B------:R-:W3:Y:S02]  /*1cd50*/  LDL.LU.64 R14, [R1+0x298] ;  /* 0x00029800010e7983 */ /* 0x000ee40000300a00 */
[----:B-1----:R-:W4:Y:S02]  /*1cd60*/  LDL.LU.64 R4, [R1+0x260] ;  /* 0x0002600001047983 */ /* 0x002f240000300a00 */
[----:B--2---:R-:W4:Y:S01]  /*1cd70*/  LDL.LU.64 R6, [R1+0x268] ;  /* 0x0002680001067983 */ /* 0x004f220000300a00 */
[----:B------:R-:W2:Y:S01]  /*1cd80*/  LDL.LU.64 R8, [R1+0x190] ;  /* 0x0001900001087983 */ /* 0x000ea20000300a00 */
[----:B------:R-:W2:Y:S03]  /*1cd90*/  LDL.LU.64 R10, [R1+0x198] ;  /* 0x00019800010a7983 */ /* 0x000ea60000300a00 */
[----:B--2---:R-:W-:Y:S01]  /*1cda0*/  STL.64 [R1+0x2220], R10 ;  /* 0x0022200a01007387 */ /* 0x004fe20000100a00 */
[----:B------:R0:W-:Y:S03]  /*1cdb0*/  STL.64 [R1+0x2218], R8 ;  /* 0x0022180801007387 */ /* 0x0001e60000100a00 */
[----:B0-----:R-:W2:Y:S01]  /*1cdc0*/  LDL.LU.64 R8, [R1+0x280] ;  /* 0x0002800001087983 */ /* 0x001ea20000300a00 */
[----:B------:R-:W2:Y:S02]  /*1cdd0*/  LDL.LU.64 R10, [R1+0x288] ;  /* 0x00028800010a7983 */ /* 0x000ea40000300a00 */
[----:B------:R-:W2:Y:S02]  /*1cde0*/  LDL.LU.64 R20, [R1+0x140] ;  /* 0x0001400001147983 */ /* 0x000ea40000300a00 */
[----:B------:R-:W2:Y:S01]  /*1cdf0*/  LDL.LU.64 R22, [R1+0x148] ;  /* 0x0001480001167983 */ /* 0x000ea20000300a00 */
[C---:B---3--:R-:W-:Y:S01]  /*1ce00*/  HMMA.16816.F32 R24, R16.reuse, R24, R12 ;  /* 0x000000181018723c */ /* 0x048fe2000000180c */
[----:B--2---:R-:W-:Y:S01]  /*1ce10*/  STL.64 [R1+0x21e0], R22 ;  /* 0x0021e01601007387 */ /* 0x004fe20000100a00 */
[----:B------:R0:W-:Y:S03]  /*1ce20*/  STL.64 [R1+0x21d8], R20 ;  /* 0x0021d81401007387 */ /* 0x0001e60000100a00 */
[----:B0-----:R-:W2:Y:S01]  /*1ce30*/  LDL.LU.64 R20, [R1+0x150] ;  /* 0x0001500001147983 */ /* 0x001ea20000300a00 */
[----:B------:R-:W3:Y:S03]  /*1ce40*/  LDL.LU.64 R22, [R1+0x158] ;  /* 0x0001580001167983 */ /* 0x000ee60000300a00 */
[----:B---3--:R-:W-:Y:S01]  /*1ce50*/  STL.64 [R1+0x21f8], R22 ;  /* 0x0021f81601007387 */ /* 0x008fe20000100a00 */
[----:B--2---:R0:W-:Y:S03]  /*1ce60*/  STL.64 [R1+0x21f0], R20 ;  /* 0x0021f01401007387 */ /* 0x0041e60000100a00 */
[----:B0-----:R-:W2:Y:S01]  /*1ce70*/  LDL.LU.64 R20, [R1+0x180] ;  /* 0x0001800001147983 */ /* 0x001ea20000300a00 */
[----:B------:R-:W2:Y:S02]  /*1ce80*/  LDL.LU.64 R22, [R1+0x188] ;  /* 0x0001880001167983 */ /* 0x000ea40000300a00 */
[----:B------:R-:W-:Y:S02]  /*1ce90*/  STL [R1+0x2058], R28 ;  /* 0x0020581c01007387 */ /* 0x000fe40000100800 */
[----:B------:R-:W3:Y:S05]  /*1cea0*/  LDL.LU.64 R12, [R1+0x2238] ;  /* 0x00223800010c7983 */ /* 0x000eea0000300a00 */
[----:B------:R-:W-:Y:S01]  /*1ceb0*/  STL.64 [R1+0x220], R24 ;  /* 0x0002201801007387 */ /* 0x000fe20000100a00 */
[----:B------:R0:W-:Y:S03]  /*1cec0*/  STL.64 [R1+0x228], R26 ;  /* 0x0002281a01007387 */ /* 0x0001e60000100a00 */
[----:B0-----:R-:W2:Y:S01]  /*1ced0*/  LDL.LU.64 R26, [R1+0x2230] ;  /* 0x00223000011a7983 */ /* 0x001ea20000300a00 */
[----:B------:R-:W4:Y:S01]  /*1cee0*/  LDL.LU.64 R24, [R1+0x2228] ;  /* 0x0022280001187983 */ /* 0x000f220000300a00 */
[C---:B---3--:R-:W-:Y:S08]  /*1cef0*/  HMMA.16816.F32 R12, R16.reuse, R12, R8 ;  /* 0x0000000c100c723c */ /* 0x048ff00000001808 */
[C---:B----4-:R-:W-:Y:S11]  /*1cf00*/  HMMA.16816.F32 R4, R16.reuse, R24, R4 ;  /* 0x000000181004723c */ /* 0x050ff60000001804 */
[----:B------:R-:W-:Y:S11]  /*1cf10*/  @!UPT UIADD3 URZ, URZ, URZ, URZ ;  /* 0x0000003f3f3ff290 */ /* 0x000ff6000fffe03f */
[----:B------:R-:W-:Y:S01]  /*1cf20*/  @!UPT UIADD3 URZ, URZ, URZ, URZ ;  /* 0x0000003f3f3ff290 */ /* 0x000fe2000fffe03f */
[----:B------:R0:W-:Y:S01]  /*1cf30*/  STL.64 [R1+0x260], R4 ;  /* 0x0002600401007387 */ /* 0x0001e20000100a00 */
[----:B------:R1:W-:Y:S02]  /*1cf40*/  STL [R1+0x268], R6 ;  /* 0x0002680601007387 */ /* 0x0003e40000100800 */
[----:B------:R-:W-:Y:S01]  /*1cf50*/  IMAD.MOV.U32 R28, RZ, RZ, R7 ;  /* 0x000000ffff1c7224 */ /* 0x000fe200078e0007 */
[----:B0-----:R-:W3:Y:S01]  /*1cf60*/  LDL.LU R4, [R1+0x120] ;  /* 0x0001200001047983 */ /* 0x001ee20000300800 */
[----:B------:R-:W3:Y:S02]  /*1cf70*/  LDL.LU R5, [R1+0x124] ;  /* 0x0001240001057983 */ /* 0x000ee40000300800 */
[----:B-1----:R-:W3:Y:S02]  /*1cf80*/  LDL.LU R6, [R1+0x128] ;  /* 0x0001280001067983 */ /* 0x002ee40000300800 */
[----:B------:R-:W3:Y:S01]  /*1cf90*/  LDL.LU R7, [R1+0x12c] ;  /* 0x00012c0001077983 */ /* 0x000ee20000300800 */
[----:B------:R-:W-:Y:S01]  /*1cfa0*/  STL [R1+0x205c], R28 ;  /* 0x00205c1c01007387 */ /* 0x000fe20000100800 */
[----:B------:R-:W4:Y:S02]  /*1cfb0*/  LDL.LU.64 R10, [R1+0x2220] ;  /* 0x00222000010a7983 */ /* 0x000f240000300a00 */
[----:B------:R-:W4:Y:S02]  /*1cfc0*/  LDL.LU.64 R8, [R1+0x2218] ;  /* 0x0022180001087983 */ /* 0x000f240000300a00 */
[----:B------:R-:W-:Y:S01]  /*1cfd0*/  STL.64 [R1+0x290], R12 ;  /* 0x0002900c01007387 */ /* 0x000fe20000100a00 */
[----:B------:R0:W-:Y:S04]  /*1cfe0*/  STL.64 [R1+0x298], R14 ;  /* 0x0002980e01007387 */ /* 0x0001e80000100a00 */
[----:B0-----:R-:W2:Y:S01]  /*1cff0*/  LDL.LU.64 R14, [R1+0x2210] ;  /* 0x00221000010e7983 */ /* 0x001ea20000300a00 */
[----:B------:R-:W4:Y:S02]  /*1d000*/  LDL.LU.64 R12, [R1+0x2208] ;  /* 0x00220800010c7983 */ /* 0x000f240000300a00 */
[C---:B----4-:R-:W-:Y:S11]  /*1d010*/  HMMA.16816.F32 R8, R16.reuse, R12, R8 ;  /* 0x0000000c1008723c */ /* 0x050ff60000001808 */
[----:B------:R-:W-:Y:S11]  /*1d020*/  @!UPT UIADD3 URZ, URZ, URZ, URZ ;  /* 0x0000003f3f3ff290 */ /* 0x000ff6000fffe03f */
[----:B------:R-:W-:Y:S01]  /*1d030*/  @!UPT UIADD3 URZ, URZ, URZ, URZ ;  /* 0x0000003f3f3ff290 */ /* 0x000fe2000fffe03f */
[----:B------:R0:W-:Y:S01]  /*1d040*/  STL.64 [R1+0x2a0], R8 ;  /* 0x0002a00801007387 */ /* 0x0001e20000100a00 */
[----:B------:R-:W-:Y:S03]  /*1d050*/  STL [R1+0x2a8], R10 ;  /* 0x0002a80a01007387 */ /* 0x000fe60000100800 */
[----:B0-----:R-:W4:Y:S01]  /*1d060*/  LDL.LU.64 R8, [R1+0x2200] ;  /* 0x0022000001087983 */ /* 0x001f220000300a00 */
[----:B------:R-:W-:Y:S02]  /*1d070*/  IMAD.MOV.U32 R28, RZ, RZ, R11 ;  /* 0x000000ffff1c7224 */ /* 0x000fe400078e000b */
[----:B--2---:R0:W-:Y:S02]  /*1d080*/  STL.64 [R1+0x2180], R14 ;  /* 0x0021800e01007387 */ /* 0x0041e40000100a00 */
[----:B0-----:R-:W2:Y:S01]  /*1d090*/  LDL.64 R14, [R1+0xa8] ;  /* 0x0000a800010e7983 */ /* 0x001ea20000100a00 */
[----:B------:R-:W-:Y:S01]  /*1d0a0*/  STL [R1+0x2060], R28 ;  /* 0x0020601c01007387 */ /* 0x000fe20000100800 */
[C---:B----4-:R-:W-:Y:S02]  /*1d0b0*/  HMMA.16816.F32 R8, R16.reuse, R8, R20 ;  /* 0x000000081008723c */ /* 0x050fe40000001814 */
[----:B------:R-:W4:Y:S01]  /*1d0c0*/  LDL.LU.64 R22, [R1+0x21f8] ;  /* 0x0021f80001167983 */ /* 0x000f220000300a00 */
[----:B------:R-:W4:Y:S11]  /*1d0d0*/  LDL.LU.64 R20, [R1+0x21f0] ;  /* 0x0021f00001147983 */ /* 0x000f360000300a00 */
[----:B------:R-:W-:Y:S09]  /*1d0e0*/  @!UPT UIADD3 URZ, URZ, URZ, URZ ;  /* 0x0000003f3f3ff290 */ /* 0x000ff2000fffe03f */
[----:B------:R0:W-:Y:S01]  /*1d0f0*/  STL.64 [R1+0x2c0], R8 ;  /* 0x0002c00801007387 */ /* 0x0001e20000100a00 */
[----:B------:R4:W-:Y:S03]  /*1d100*/  STL.64 [R1+0x2c8], R10 ;  /* 0x0002c80a01007387 */ /* 0x0009e60000100a00 */
[----:B0-----:R-:W4:Y:S02]  /*1d110*/  LDL.LU.64 R8, [R1+0x21e8] ;  /* 0x0021e80001087983 */ /* 0x001f240000300a00 */
[C---:B----4-:R-:W-:Y:S02]  /*1d120*/  HMMA.16816.F32 R8, R16.reuse, R8, R20 ;  /* 0x000000081008723c */ /* 0x050fe40000001814 */
[----:B------:R-:W4:Y:S01]  /*1d130*/  LDL.LU.64 R22, [R1+0x21e0] ;  /* 0x0021e00001167983 */ /* 0x000f220000300a00 */
[----:B------:R-:W4:Y:S11]  /*1d140*/  LDL.LU.64 R20, [R1+0x21d8] ;  /* 0x0021d80001147983 */ /* 0x000f360000300a00 */
[----:B------:R-:W-:Y:S09]  /*1d150*/  @!UPT UIADD3 URZ, URZ, URZ, URZ ;  /* 0x0000003f3f3ff290 */ /* 0x000ff2000fffe03f */
[----:B------:R-:W-:Y:S01]  /*1d160*/  STL.64 [R1+0x340], R8 ;  /* 0x0003400801007387 */ /* 0x000fe20000100a00 */
[----:B------:R0:W-:Y:S03]  /*1d170*/  STL.64 [R1+0x348], R10 ;  /* 0x0003480a01007387 */ /* 0x0001e60000100a00 */
[----:B0-----:R-:W2:Y:S01]  /*1d180*/  LDL.LU.64 R10, [R1+0x21d0] ;  /* 0x0021d000010a7983 */ /* 0x001ea20000300a00 */
[----:B------:R-:W4:Y:S02]  /*1d190*/  LDL.LU.64 R8, [R1+0x21c8] ;  /* 0x0021c80001087983 */ /* 0x000f240000300a00 */
[----:B----4-:R-:W-:Y:S01]  /*1d1a0*/  HMMA.16816.F32 R16, R16, R8, R20 ;  /* 0x000000081010723c */ /* 0x010fe20000001814 */
[----:B------:R-:W4:Y:S01]  /*1d1b0*/  LDL.LU.64 R22, [R1+0x21c0] ;  /* 0x0021c00001167983 */ /* 0x000f220000300a00 */
[----:B------:R-:W3:Y:S02]  /*1d1c0*/  LDL.LU.64 R20, [R1+0x21b8] ;  /* 0x0021b80001147983 */ /* 0x000ee40000300a00 */
[----:B--2---:R-:W-:Y:S11]  /*1d1d0*/  STL.64 [R1+0x2148], R10 ;  /* 0x0021480a01007387 */ /* 0x004ff60000100a00 */
[----:B------:R-:W-:Y:S08]  /*1d1e0*/  @!UPT UIADD3 URZ, URZ, URZ, URZ ;  /* 0x0000003f3f3ff290 */ /* 0x000ff0000fffe03f */
[----:B------:R0:W-:Y:S01]  /*1d1f0*/  STL.64 [R1+0x330], R16 ;  /* 0x0003301001007387 */ /* 0x0001e20000100a00 */
[----:B------:R3:W-:Y:S02]  /*1d200*/  STL.64 [R1+0x338], R18 ;  /* 0x0003381201007387 */ /* 0x0007e40000100a00 */
[----:B0-----:R-:W-:Y:S02]  /*1d210*/  IMAD.MOV.U32 R17, RZ, RZ, R3 ;  /* 0x000000ffff117224 */ /* 0x001fe400078e0003 */
[----:B----4-:R-:W-:Y:S02]  /*1d220*/  IMAD.MOV.U32 R16, RZ, RZ, R23 ;  /* 0x000000ffff107224 */ /* 0x010fe400078e0017 */
[----:B------:R-:W2:Y:S01]  /*1d230*/  LDL.LU R23, [R1+0x21b0] ;  /* 0x0021b00001177983 */ /* 0x000ea20000300800 */
[----:B------:R-:W4:Y:S02]  /*1d240*/  LDL.LU R3, [R1+0x21ac] ;  /* 0x0021ac0001037983 */ /* 0x000f240000300800 */
[----:B---3--:R-:W-:-:S02]  /*1d250*/  IMAD.MOV.U32 R18, RZ, RZ, R20 ;  /* 0x000000ffff127224 */ /* 0x008fc400078e0014 */
[----:B------:R-:W-:Y:S01]  /*1d260*/  IMAD.MOV.U32 R19, RZ, RZ, R21 ;  /* 0x000000ffff137224 */ /* 0x000fe200078e0015 */
[----:B------:R-:W3:Y:S01]  /*1d270*/  LDL.LU R20, [R1+0x21a8] ;  /* 0x0021a80001147983 */ /* 0x000ee20000300800 */
[----:B------:R-:W3:Y:S03]  /*1d280*/  LDL.LU R21, [R1+0x21a4] ;  /* 0x0021a40001157983 */ /* 0x000ee60000300800 */
[----:B------:R-:W-:Y:S01]  /*1d290*/  STL.64 [R1+0x20f8], R18 ;  /* 0x0020f81201007387 */ /* 0x000fe20000100a00 */
[----:B------:R0:W-:Y:S02]  /*1d2a0*/  STL.64 [R1+0x20f0], R16 ;  /* 0x0020f01001007387 */ /* 0x0001e40000100a00 */
[----:B0-----:R-:W-:Y:S02]  /*1d2b0*/  IMAD.MOV.U32 R16, RZ, RZ, R22 ;  /* 0x000000ffff107224 */ /* 0x001fe400078e0016 */
[----:B------:R-:W3:Y:S01]  /*1d2c0*/  LDL.LU R22, [R1+0x21a0] ;  /* 0x0021a00001167983 */ /* 0x000ee20000300800 */
[----:B--2---:R-:W-:-:S02]  /*1d2d0*/  IMAD.MOV.U32 R17, RZ, RZ, R23 ;  /* 0x000000ffff117224 */ /* 0x004fc400078e0017 */
[----:B----4-:R-:W-:Y:S01]  /*1d2e0*/  IMAD.MOV.U32 R18, RZ, RZ, R3 ;  /* 0x000000ffff127224 */ /* 0x010fe200078e0003 */
[----:B------:R-:W3:Y:S01]  /*1d2f0*/  LDL.LU R23, [R1+0x219c] ;  /* 0x00219c0001177983 */ /* 0x000ee20000300800 */
[----:B------:R-:W2:Y:S02]  /*1d300*/  LDL.LU R3, [R1+0x2198] ;  /* 0x0021980001037983 */ /* 0x000ea40000300800 */
[----:B------:R-:W4:Y:S02]  /*1d310*/  LDL.64 R10, [R1+0x48] ;  /* 0x00004800010a7983 */ /* 0x000f240000100a00 */
[----:B------:R-:W-:Y:S01]  /*1d320*/  IMAD.MOV.U32 R19, RZ, RZ, R29 ;  /* 0x000000ffff137224 */ /* 0x000fe200078e001d */
[----:B----4-:R0:W-:Y:S04]  /*1d330*/  STL.64 [R1+0x2160], R10 ;  /* 0x0021600a01007387 */ /* 0x0101e80000100a00 */
[----:B------:R1:W-:Y:S02]  /*1d340*/  STL.64 [R1+0x2108], R18 ;  /* 0x0021081201007387 */ /* 0x0003e40000100a00 */
[----:B------:R-:W-:Y:S01]  /*1d350*/  STL.64 [R1+0x2100], R16 ;  /* 0x0021001001007387 */ /* 0x000fe20000100a00 */
[----:B0-----:R-:W4:Y:S04]  /*1d360*/  LDL.64 R10, [R1+0x58] ;  /* 0x00005800010a7983 */ /* 0x001f280000100a00 */
[----:B-1----:R-:W2:Y:S04]  /*1d370*/  LDL R18, [R1+0x98] ;  /* 0x0000980001127983 */ /* 0x002ea80000100800 */
[----:B------:R-:W2:Y:S04]  /*1d380*/  LDL R19, [R1+0x9c] ;  /* 0x00009c0001137983 */ /* 0x000ea80000100800 */
[----:B----4-:R0:W-:Y:S01]  /*1d390*/  STL.64 [R1+0x2178], R10 ;  /* 0x0021780a01007387 */ /* 0x0101e20000100a00 */
[----:B------:R-:W3:Y:S02]  /*1d3a0*/  LDL.LU R8, [R1+0x130] ;  /* 0x0001300001087983 */ /* 0x000ee40000300800 */
[----:B------:R-:W3:Y:S01]  /*1d3b0*/  LDL.LU R9, [R1+0x134] ;  /* 0x0001340001097983 */ /* 0x000ee20000300800 */
[----:B0-----:R-:W3:Y:S01]  /*1d3c0*/  LDL.LU R10, [R1+0x138] ;  /* 0x00013800010a7983 */ /* 0x001ee20000300800 */
[----:B--2---:R-:W-:-:S07]  /*1d3d0*/  IMAD.MOV.U32 R11, RZ, RZ, R3 ;  /* 0x000000ffff0b7224 */ /* 0x004fce00078e0003 */
[C---:B---3--:R-:W-:Y:S11]  /*1d3e0*/  HMMA.16816.F32 R8, R20.reuse, R14, R8 ;  /* 0x0000000e1408723c */ /* 0x048ff60000001808 */
[----:B------:R-:W-:Y:S11]  /*1d3f0*/  @!UPT UIADD3 URZ, URZ, URZ, URZ ;  /* 0x0000003f3f3ff290 */ /* 0x000ff6000fffe03f */
[----:B------:R-:W-:Y:S01]  /*1d400*/  @!UPT UIADD3 URZ, URZ, URZ, URZ ;  /* 0x0000003f3f3ff290 */ /* 0x000fe2000fffe03f */
[----:B------:R-:W-:Y:S01]  /*1d410*/  STL.64 [R1+0x320], R8 ;  /* 0x0003200801007387 */ /* 0x000fe20000100a00 */
[----:B------:R0:W-:Y:S02]  /*1d420*/  STL.64 [R1+0x328], R10 ;  /* 0x0003280a01007387 */ /* 0x0001e40000100a00 */
[C---:B0-----:R-:W-:Y:S01]  /*1d430*/  HMMA.16816.F32 R8, R20.reuse, R18, R4 ;  /* 0x000000121408723c */ /* 0x041fe20000001804 */
[----:B------:R-:W2:Y:S11]  /*1d440*/  LDL.LU R4, [R1+0x100] ;  /* 0x0001000001047983 */ /* 0x000eb60000300800 */
[----:B------:R-:W-:Y:S11]  /*1d450*/  @!UPT UIADD3 URZ, URZ, URZ, URZ ;  /* 0x0000003f3f3ff290 */ /* 0x000ff6000fffe03f */
[----:B------:R-:W-:Y:S01]  /*1d460*/  STL.64 [R1+0x310], R8 ;  /* 0x0003100801007387 */ /* 0x000fe20000100a00 */
[----:B------:R-:W-:Y:S02]  /*1d470*/  STL.64 [R1+0x318], R10 ;  /* 0x0003180a01007387 */ /* 0x000fe40000100a00 */
[----:B------:R-:W2:Y:S02]  /*1d480*/  LDL.LU R5, [R1+0x104] ;  /* 0x0001040001057983 */ /* 0x000ea40000300800 */
[----:B------:R-:W3:Y:S01]  /*1d490*/  LDL.LU R6, [R1+0x108] ;  /* 0x0001080001067983 */ /* 0x000ee20000300800 */
[----:B------:R-:W3:Y:S01]  /*1d4a0*/  LDL.LU R7, [R1+0x10c] ;  /* 0x00010c0001077983 */ /* 0x000ee20000300800 */
[----:B------:R-:W-:Y:S02]  /*1d4b0*/  IMAD.MOV.U32 R29, RZ, RZ, R14 ;  /* 0x000000ffff1d7224 */ /* 0x000fe400078e000e */
[----:B------:R-:W-:Y:S01]  /*1d4c0*/  IMAD.MOV.U32 R3, RZ, RZ, R15 ;  /* 0x000000ffff037224 */ /* 0x000fe200078e000f */
[----:B---3--:R-:W-:Y:S01]  /*1d4d0*/  STL.64 [R1+0x2190], R6 ;  /* 0x0021900601007387 */ /* 0x008fe20000100a00 */
[----:B--2---:R0:W-:Y:S03]  /*1d4e0*/  STL.64 [R1+0x2188], R4 ;  /* 0x0021880401007387 */ /* 0x0041e60000100a00 */
[----:B0-----:R-:W2:Y:S01]  /*1d4f0*/  LDL.LU R4, [R1+0x110] ;  /* 0x0001100001047983 */ /* 0x001ea20000300800 */
[----:B------:R-:W2:Y:S02]  /*1d500*/  LDL.LU R5, [R1+0x114] ;  /* 0x0001140001057983 */ /* 0x000ea40000300800 */
[----:B------:R-:W2:Y:S02]  /*1d510*/  LDL.LU R6, [R1+0x118] ;  /* 0x0001180001067983 */ /* 0x000ea40000300800 */
[----:B------:R-:W2:Y:S01]  /*1d520*/  LDL.LU R7, [R1+0x11c] ;  /* 0x00011c0001077983 */ /* 0x000ea20000300800 */
[----:B------:R-:W3:Y:S01]  /*1d530*/  LDL.64 R14, [R1+0x78] ;  /* 0x00007800010e7983 */ /* 0x000ee20000100a00 */
[----:B------:R-:W4:Y:S02]  /*1d540*/  LDL.LU R8, [R1+0xf0] ;  /* 0x0000f00001087983 */ /* 0x000f240000300800 */
[----:B------:R-:W4:Y:S02]  /*1d550*/  LDL.LU R9, [R1+0xf4] ;  /* 0x0000f40001097983 */ /* 0x000f240000300800 */
[----:B------:R-:W4:Y:S01]  /*1d560*/  LDL.LU R10, [R1+0xf8] ;  /* 0x0000f800010a7983 */ /* 0x000f220000300800 */
[----:B------:R-:W4:Y:S01]  /*1d570*/  LDL.LU R11, [R1+0xfc] ;  /* 0x0000fc00010b7983 */ /* 0x000f220000300800 */
[----:B------:R0:W-:Y:S02]  /*1d580*/  STL.64 [R1+0x2118], R18 ;  /* 0x0021181201007387 */ /* 0x0001e40000100a00 */
[----:B------:R-:W2:Y:S02]  /*1d590*/  LDL.LU R16, [R1+0x20] ;  /* 0x0000200001107983 */ /* 0x000ea40000300800 */
[----:B------:R-:W2:Y:S01]  /*1d5a0*/  LDL.LU R17, [R1+0x24] ;  /* 0x0000240001117983 */ /* 0x000ea20000300800 */
[----:B0-----:R-:W2:Y:S01]  /*1d5b0*/  LDL.LU R18, [R1+0x28] ;  /* 0x0000280001127983 */ /* 0x001ea20000300800 */
[----:B------:R-:W2:Y:S03]  /*1d5c0*/  LDL.LU R19, [R1+0x2c] ;  /* 0x00002c0001137983 */ /* 0x000ea60000300800 */
[----:B--2---:R-:W-:Y:S01]  /*1d5d0*/  STL.64 [R1+0x2140], R18 ;  /* 0x0021401201007387 */ /* 0x004fe20000100a00 */
[----:B------:R0:W-:Y:S03]  /*1d5e0*/  STL.64 [R1+0x2138], R16 ;  /* 0x0021381001007387 */ /* 0x0001e60000100a00 */
[----:B0-----:R-:W2:Y:S01]  /*1d5f0*/  LDL.LU R16, [R1+0xb0] ;  /* 0x0000b00001107983 */ /* 0x001ea20000300800 */
[----:B------:R-:W2:Y:S02]  /*1d600*/  LDL.LU R17, [R1+0xb4] ;  /* 0x0000b40001117983 */ /* 0x000ea40000300800 */
[----:B------:R-:W2:Y:S02]  /*1d610*/  LDL.LU R18, [R1+0xb8] ;  /* 0x0000b80001127983 */ /* 0x000ea40000300800 */
[----:B------:R-:W2:Y:S01]  /*1d620*/  LDL.LU R19, [R1+0xbc] ;  /* 0x0000bc0001137983 */ /* 0x000ea20000300800 */
[C---:B------:R-:W-:Y:S01]  /*1d630*/  HMMA.16816.F32 R4, R20.reuse, R26, R4 ;  /* 0x0000001a1404723c */ /* 0x040fe20000001804 */
[----:B--2---:R-:W-:Y:S01]  /*1d640*/  STL.64 [R1+0x2158], R18 ;  /* 0x0021581201007387 */ /* 0x004fe20000100a00 */
[----:B------:R0:W-:Y:S03]  /*1d650*/  STL.64 [R1+0x2150], R16 ;  /* 0x0021501001007387 */ /* 0x0001e60000100a00 */
[----:B0-----:R-:W2:Y:S01]  /*1d660*/  LDL.LU R16, [R1+0xd0] ;  /* 0x0000d00001107983 */ /* 0x001ea20000300800 */
[----:B------:R-:W2:Y:S02]  /*1d670*/  LDL.LU R17, [R1+0xd4] ;  /* 0x0000d40001117983 */ /* 0x000ea40000300800 */
[----:B------:R-:W2:Y:S02]  /*1d680*/  LDL.LU R18, [R1+0xd8] ;  /* 0x0000d80001127983 */ /* 0x000ea40000300800 */
[----:B------:R-:W2:Y:S02]  /*1d690*/  LDL.LU R19, [R1+0xdc] ;  /* 0x0000dc0001137983 */ /* 0x000ea40000300800 */
[----:B--2---:R-:W-:Y:S01]  /*1d6a0*/  STL.64 [R1+0x2170], R18 ;  /* 0x0021701201007387 */ /* 0x004fe20000100a00 */
[----:B------:R0:W-:Y:S03]  /*1d6b0*/  STL.64 [R1+0x2168], R16 ;  /* 0x0021681001007387 */ /* 0x0001e60000100a00 */
[----:B0-----:R-:W2:Y:S01]  /*1d6c0*/  LDL.LU R16, [R1+0xe0] ;  /* 0x0000e00001107983 */ /* 0x001ea20000300800 */
[----:B------:R-:W2:Y:S02]  /*1d6d0*/  LDL.LU R17, [R1+0xe4] ;  /* 0x0000e40001117983 */ /* 0x000ea40000300800 */
[----:B------:R-:W2:Y:S02]  /*1d6e0*/  LDL.LU R18, [R1+0xe8] ;  /* 0x0000e80001127983 */ /* 0x000ea40000300800 */
[----:B------:R-:W2:Y:S02]  /*1d6f0*/  LDL.LU R19, [R1+0xec] ;  /* 0x0000ec0001137983 */ /* 0x000ea40000300800 */
[----:B------:R-:W-:Y:S01]  /*1d700*/  STL.64 [R1+0x300], R4 ;  /* 0x0003000401007387 */ /* 0x000fe20000100a00 */
[----:B------:R0:W-:Y:S03]  /*1d710*/  STL.64 [R1+0x308], R6 ;  /* 0x0003080601007387 */ /* 0x0001e60000100a00 */
[----:B0-----:R-:W3:Y:S01]  /*1d720*/  LDL.LU.64 R6, [R1+0x2190] ;  /* 0x0021900001067983 */ /* 0x001ee20000300a00 */
[----:B------:R-:W3:Y:S02]  /*1d730*/  LDL.LU.64 R4, [R1+0x2188] ;  /* 0x0021880001047983 */ /* 0x000ee40000300a00 */
[----:B------:R0:W-:Y:S02]  /*1d740*/  STL.64 [R1+0x2110], R26 ;  /* 0x0021101a01007387 */ /* 0x0001e40000100a00 */
[----:B------:R-:W2:Y:S01]  /*1d750*/  LDL.LU R24, [R1+0x10] ;  /* 0x0000100001187983 */ /* 0x000ea20000300800 */
[----:B------:R-:W2:Y:S04]  /*1d760*/  LDL.LU R25, [R1+0x14] ;  /* 0x0000140001197983 */ /* 0x000ea80000300800 */
[----:B0-----:R-:W2:Y:S01]  /*1d770*/  LDL.LU R26, [R1+0x18] ;  /* 0x00001800011a7983 */ /* 0x001ea20000300800 */
[----:B------:R-:W2:Y:S01]  /*1d780*/  LDL.LU R27, [R1+0x1c] ;  /* 0x00001c00011b7983 */ /* 0x000ea20000300800 */
[C---:B---3--:R-:W-:Y:S11]  /*1d790*/  HMMA.16816.F32 R4, R20.reuse, R14, R4 ;  /* 0x0000000e1404723c */ /* 0x048ff60000001804 */
[----:B------:R-:W-:Y:S11]  /*1d7a0*/  @!UPT UIADD3 URZ, URZ, URZ, URZ ;  /* 0x0000003f3f3ff290 */ /* 0x000ff6000fffe03f */
[----:B------:R-:W-:Y:S01]  /*1d7b0*/  @!UPT UIADD3 URZ, URZ, URZ, URZ ;  /* 0x0000003f3f3ff290 */ /* 0x000fe2000fffe03f */
[----:B------:R-:W-:Y:S01]  /*1d7c0*/  STL.64 [R1+0x2d0], R4 ;  /* 0x0002d00401007387 */ /* 0x000fe20000100a00 */
[----:B------:R0:W-:Y:S02]  /*1d7d0*/  STL.64 [R1+0x2d8], R6 ;  /* 0x0002d80601007387 */ /* 0x0001e40000100a00 */
[----:B0-----:R-:W-:Y:S02]  /*1d7e0*/  IMAD.MOV.U32 R7, RZ, RZ, R14 ;  /* 0x000000ffff077224 */ /* 0x001fe400078e000e */
[----:B------:R-:W-:Y:S02]  /*1d7f0*/  IMAD.MOV.U32 R6, RZ, RZ, R15 ;  /* 0x000000ffff067224 */ /* 0x000fe400078e000f */
[----:B------:R-:W4:Y:S02]  /*1d800*/  LDL.LU.64 R14, [R1+0x2180] ;  /* 0x00218000010e7983 */ /* 0x000f240000300a00 */
[C---:B----4-:R-:W-:Y:S11]  /*1d810*/  HMMA.16816.F32 R8, R20.reuse, R14, R8 ;  /* 0x0000000e1408723c */ /* 0x050ff60000001808 */
[----:B------:R-:W-:Y:S11]  /*1d820*/  @!UPT UIADD3 URZ, URZ, URZ, URZ ;  /* 0x0000003f3f3ff290 */ /* 0x000ff6000fffe03f */
[----:B------:R-:W-:Y:S01]  /*1d830*/  @!UPT UIADD3 URZ, URZ, URZ, URZ ;  /* 0x0000003f3f3ff290 */ /* 0x000fe2000fffe03f */
[----:B------:R-:W-:Y:S01]  /*1d840*/  STL.64 [R1+0x2f0], R8 ;  /* 0x0002f00801007387 */ /* 0x000fe20000100a00 */
[----:B------:R0:W-:Y:S03]  /*1d850*/  STL.64 [R1+0x2f8], R10 ;  /* 0x0002f80a01007387 */ /* 0x0001e60000100a00 */
[----:B0-----:R-:W2:Y:S02]  /*1d860*/  LDL.LU.64 R10, [R1+0x2178] ;  /* 0x00217800010a7983 */ /* 0x001ea40000300a00 */
[C---:B--2---:R-:W-:Y:S01]  /*1d870*/  HMMA.16816.F32 R16, R20.reuse, R10, R16 ;  /* 0x0000000a1410723c */ /* 0x044fe20000001810 */
[----:B------:R-:W-:Y:S02]  /*1d880*/  IMAD.MOV.U32 R5, RZ, RZ, R10 ;  /* 0x000000ffff057224 */ /* 0x000fe400078e000a */
[----:B------:R-:W-:Y:S11]  /*1d890*/  IMAD.MOV.U32 R4, RZ, RZ, R11 ;  /* 0x000000ffff047224 */ /* 0x000ff600078e000b */
[----:B------:R-:W-:Y:S09]  /*1d8a0*/  @!UPT UIADD3 URZ, URZ, URZ, URZ ;  /* 0x0000003f3f3ff290 */ /* 0x000ff2000fffe03f */
[----:B------:R-:W-:Y:S01]  /*1d8b0*/  STL.64 [R1+0x2e0], R16 ;  /* 0x0002e01001007387 */ /* 0x000fe20000100a00 */
[----:B------:R0:W-:Y:S03]  /*1d8c0*/  STL.64 [R1+0x2e8], R18 ;  /* 0x0002e81201007387 */ /* 0x0001e60000100a00 */
[----:B0-----:R-:W2:Y:S01]  /*1d8d0*/  LDL.LU.64 R18, [R1+0x2170] ;  /* 0x0021700001127983 */ /* 0x001ea20000300a00 */
[----:B------:R-:W2:Y:S02]  /*1d8e0*/  LDL.LU.64 R16, [R1+0x2168] ;  /* 0x0021680001107983 */ /* 0x000ea40000300a00 */
[----:B------:R-:W2:Y:S02]  /*1d8f0*/  LDL.LU.64 R10, [R1+0x2160] ;  /* 0x00216000010a7983 */ /* 0x000ea40000300a00 */
[----:B--2---:R-:W-:Y:S01]  /*1d900*/  HMMA.16816.F32 R16, R20, R10, R16 ;  /* 0x0000000a1410723c */ /* 0x004fe20000001810 */
[----:B------:R-:W-:-:S02]  /*1d910*/  IMAD.MOV.U32 R13, RZ, RZ, R10 ;  /* 0x000000ffff0d7224 */ /* 0x000fc400078e000a */
        /* <DEDUP_REMOVED lines=8> */
[----:B------:R-:W2:Y:S01]  /*1d9a0*/  LDL.LU.64 R18, [R1+0x2140] ;  /* 0x0021400001127983 */ /* 0x000ea20000300a00 */
[----:B------:R-:W2:Y:S02]  /*1d9b0*/  LDL.LU.64 R16, [R1+0x2138] ;  /* 0x0021380001107983 */ /* 0x000ea40000300a00 */
[----:B------:R-:W-:-:S02]  /*1d9c0*/  IMAD.MOV.U32 R2, RZ, RZ, R10 ;  /* 0x000000ffff027224 */ /* 0x000fc400078e000a */
[----:B------:R-:W-:Y:S11]  /*1d9d0*/  IMAD.MOV.U32 R28, RZ, RZ, R11 ;  /* 0x000000ffff1c7224 */ /* 0x000ff600078e000b */
[----:B------:R-:W-:Y:S06]  /*1d9e0*/  @!UPT UIADD3 URZ, URZ, URZ, URZ ;  /* 0x0000003f3f3ff290 */ /* 0x000fec000fffe03f */
[----:B------:R-:W-:Y:S01]  /*1d9f0*/  STL.64 [R1+0x1b0], R20 ;  /* 0x0001b01401007387 */ /* 0x000fe20000100a00 */
[----:B------:R0:W-:Y:S02]  /*1da00*/  STL.64 [R1+0x1b8], R22 ;  /* 0x0001b81601007387 */ /* 0x0001e40000100a00 */
[----:B------:R-:W2:Y:S02]  /*1da10*/  LDL.LU.64 R10, [R1+0x2130] ;  /* 0x00213000010a7983 */ /* 0x000ea40000300a00 */
[----:B------:R-:W2:Y:S02]  /*1da20*/  LDL.LU.64 R8, [R1+0x2128] ;  /* 0x0021280001087983 */ /* 0x000ea40000300a00 */
[----:B0-----:R-:W-:Y:S02]  /*1da30*/  IMAD.MOV.U32 R22, RZ, RZ, R29 ;  /* 0x000000ffff167224 */ /* 0x001fe400078e001d */
[----:B------:R-:W-:Y:S01]  /*1da40*/  IMAD.MOV.U32 R23, RZ, RZ, R3 ;  /* 0x000000ffff177224 */ /* 0x000fe200078e0003 */
[----:B------:R-:W3:Y:S06]  /*1da50*/  LDL.LU R29, [R1+0x2120] ;  /* 0x00212000011d7983 */ /* 0x000eec0000300800 */
[----:B--2---:R-:W-:Y:S01]  /*1da60*/  HMMA.16816.F32 R20, R8, R22, R16 ;  /* 0x000000160814723c */ /* 0x004fe20000001810 */
[----:B------:R-:W2:Y:S11]  /*1da70*/  LDL.LU.64 R18, [R1+0x2118] ;  /* 0x0021180001127983 */ /* 0x000eb60000300a00 */
[----:B------:R-:W-:Y:S11]  /*1da80*/  @!UPT UIADD3 URZ, URZ, URZ, URZ ;  /* 0x0000003f3f3ff290 */ /* 0x000ff6000fffe03f */
[----:B------:R-:W-:Y:S01]  /*1da90*/  STL.64 [R1+0x1a0], R20 ;  /* 0x0001a01401007387 */ /* 0x000fe20000100a00 */
[----:B------:R0:W-:Y:S02]  /*1daa0*/  STL [R1+0x1a8], R22 ;  /* 0x0001a81601007387 */ /* 0x0001e40000100800 */
[----:B------:R-:W-:Y:S02]  /*1dab0*/  IMAD.MOV.U32 R3, RZ, RZ, R23 ;  /* 0x000000ffff037224 */ /* 0x000fe400078e0017 */
[----:B------:R-:W-:Y:S02]  /*1dac0*/  IMAD.MOV.U32 R23, RZ, RZ, R12 ;  /* 0x000000ffff177224 */ /* 0x000fe400078e000c */
[----:B0-----:R-:W-:-:S05]  /*1dad0*/  IMAD.MOV.U32 R22, RZ, RZ, R13 ;  /* 0x000000ffff167224 */ /* 0x001fca00078e000d */
[----:B------:R-:W-:Y:S01]  /*1dae0*/  STL.64 [R1+0x20c8], R22 ;  /* 0x0020c81601007387 */ /* 0x000fe20000100a00 */
[----:B------:R-:W-:Y:S01]  /*1daf0*/  STL [R1+0x2064], R3 ;  /* 0x0020640301007387 */ /* 0x000fe20000100800 */
[C---:B--2---:R-:W-:Y:S02]  /*1db00*/  HMMA.16816.F32 R16, R8.reuse, R18, R24 ;  /* 0x000000120810723c */ /* 0x044fe40000001818 */
[----:B------:R-:W2:Y:S11]  /*1db10*/  LDL.LU.64 R26, [R1+0x2110] ;  /* 0x00211000011a7983 */ /* 0x000eb60000300a00 */
[----:B------:R-:W-:Y:S10]  /*1db20*/  @!UPT UIADD3 URZ, URZ, URZ, URZ ;  /* 0x0000003f3f3ff290 */ /* 0x000ff4000fffe03f */
[----:B------:R-:W-:Y:S01]  /*1db30*/  STL.64 [R1+0x190], R16 ;  /* 0x0001901001007387 */ /* 0x000fe20000100a00 */
[----:B------:R0:W-:Y:S03]  /*1db40*/  STL.64 [R1+0x198], R18 ;  /* 0x0001981201007387 */ /* 0x0001e60000100a00 */
[----:B0-----:R-:W2:Y:S01]  /*1db50*/  LDL.LU.64 R18, [R1+0x2108] ;  /* 0x0021080001127983 */ /* 0x001ea20000300a00 */
[----:B------:R-:W2:Y:S02]  /*1db60*/  LDL.LU.64 R16, [R1+0x2100] ;  /* 0x0021000001107983 */ /* 0x000ea40000300a00 */
[C---:B--2---:R-:W-:Y:S01]  /*1db70*/  HMMA.16816.F32 R24, R8.reuse, R26, R16 ;  /* 0x0000001a0818723c */ /* 0x044fe20000001810 */
[----:B------:R-:W2:Y:S01]  /*1db80*/  LDL.LU.64 R18, [R1+0x20f8] ;  /* 0x0020f80001127983 */ /* 0x000ea20000300a00 */
[----:B------:R-:W2:Y:S11]  /*1db90*/  LDL.LU.64 R16, [R1+0x20f0] ;  /* 0x0020f00001107983 */ /* 0x000eb60000300a00 */
[----:B------:R-:W-:Y:S10]  /*1dba0*/  @!UPT UIADD3 URZ, URZ, URZ, URZ ;  /* 0x0000003f3f3ff290 */ /* 0x000ff4000fffe03f */
[----:B------:R-:W-:Y:S01]  /*1dbb0*/  STL.64 [R1+0x180], R24 ;  /* 0x0001801801007387 */ /* 0x000fe20000100a00 */
[----:B------:R0:W-:Y:S03]  /*1dbc0*/  STL.64 [R1+0x188], R26 ;  /* 0x0001881a01007387 */ /* 0x0001e60000100a00 */
[----:B0-----:R-:W4:Y:S01]  /*1dbd0*/  LDL.LU.64 R26, [R1+0x20e8] ;  /* 0x0020e800011a7983 */ /* 0x001f220000300a00 */
[----:B------:R-:W4:Y:S02]  /*1dbe0*/  LDL.LU.64 R24, [R1+0x20e0] ;  /* 0x0020e00001187983 */ /* 0x000f240000300a00 */
[----:B------:R-:W-:Y:S02]  /*1dbf0*/  IMAD.MOV.U32 R22, RZ, RZ, R7 ;  /* 0x000000ffff167224 */ /* 0x000fe400078e0007 */
[----:B------:R-:W-:Y:S01]  /*1dc00*/  IMAD.MOV.U32 R23, RZ, RZ, R6 ;  /* 0x000000ffff177224 */ /* 0x000fe200078e0006 */
[C---:B--2---:R-:W-:Y:S01]  /*1dc10*/  HMMA.16816.F32 R16, R8.reuse, R14, R16 ;  /* 0x0000000e0810723c */ /* 0x044fe20000001810 */
[----:B---3--:R-:W-:Y:S07]  /*1dc20*/  LDSM.16.MT88.4 R12, [R29+0x2180] ;  /* 0x002180001d0c783b */ /* 0x008fee0000004200 */
[----:B----4-:R-:W-:Y:S07]  /*1dc30*/  HMMA.16816.F32 R20, R8, R22, R24 ;  /* 0x000000160814723c */ /* 0x010fee0000001818 */
[----:B------:R-:W-:-:S02]  /*1dc40*/  IMAD.MOV.U32 R26, RZ, RZ, R5 ;  /* 0x000000ffff1a7224 */ /* 0x000fc400078e0005 */
[----:B------:R-:W-:Y:S02]  /*1dc50*/  IMAD.MOV.U32 R27, RZ, RZ, R4 ;  /* 0x000000ffff1b7224 */ /* 0x000fe400078e0004 */
[----:B------:R-:W0:Y:S11]  /*1dc60*/  LDSM.16.MT88.4 R4, [R29+0x2100] ;  /* 0x002100001d04783b */ /* 0x000e360000004200 */
[----:B------:R-:W-:Y:S01]  /*1dc70*/  @!UPT UIADD3 URZ, URZ, URZ, URZ ;  /* 0x0000003f3f3ff290 */ /* 0x000fe2000fffe03f */
[----:B------:R1:W-:Y:S04]  /*1dc80*/  STL.64 [R1+0x150], R20 ;  /* 0x0001501401007387 */ /* 0x0003e80000100a00 */
[----:B-1----:R-:W1:Y:S01]  /*1dc90*/  S2R R21, SR_TID.X ;  /* 0x0000000000157919 */ /* 0x002e620000002100 */
[----:B------:R-:W-:Y:S02]  /*1dca0*/  STL.64 [R1+0x158], R22 ;  /* 0x0001581601007387 */ /* 0x000fe40000100a00 */
[----:B------:R-:W-:Y:S01]  /*1dcb0*/  STL.64 [R1+0x20d0], R26 ;  /* 0x0020d01a01007387 */ /* 0x000fe20000100a00 */
[----:B0-----:R-:W-:Y:S01]  /*1dcc0*/  STL.64 [R1+0x20c0], R6 ;  /* 0x0020c00601007387 */ /* 0x001fe20000100a00 */
[----:B------:R0:W-:Y:S01]  /*1dcd0*/  STL.64 [R1+0x20b8], R4 ;  /* 0x0020b80401007387 */ /* 0x0001e20000100a00 */
[C---:B-1----:R-:W-:Y:S01]  /*1dce0*/  LOP3.LUT R3, R21.reuse, 0x7, RZ, 0xc0, !PT ;  /* 0x0000000715037812 */ /* 0x042fe200078ec0ff */
[----:B------:R-:W-:Y:S01]  /*1dcf0*/  IMAD.SHL.U32 R20, R21, 0x2, RZ ;  /* 0x0000000215147824 */ /* 0x000fe200078e00ff */
[----:B0-----:R-:W2:Y:S03]  /*1dd00*/  LDL.LU R4, [R1+0x170] ;  /* 0x0001700001047983 */ /* 0x001ea60000300800 */
[----:B------:R-:W-:-:S02]  /*1dd10*/  IMAD R3, R3, 0x110, RZ ;  /* 0x0000011003037824 */ /* 0x000fc400078e02ff */
[----:B------:R-:W2:Y:S02]  /*1dd20*/  LDL.LU R5, [R1+0x174] ;  /* 0x0001740001057983 */ /* 0x000ea40000300800 */
[----:B------:R-:W2:Y:S01]  /*1dd30*/  LDL.LU R6, [R1+0x178] ;  /* 0x0001780001067983 */ /* 0x000ea20000300800 */
[----:B------:R-:W2:Y:S01]  /*1dd40*/  LDL.LU R7, [R1+0x17c] ;  /* 0x00017c0001077983 */ /* 0x000ea20000300800 */
[----:B------:R-:W-:Y:S02]  /*1dd50*/  STL.64 [R1+0x2040], R14 ;  /* 0x0020400e01007387 */ /* 0x000fe40000100a00 */
[----:B------:R-:W-:Y:S01]  /*1dd60*/  STL.64 [R1+0x140], R16 ;  /* 0x0001401001007387 */ /* 0x000fe20000100a00 */
[----:B------:R-:W-:Y:S01]  /*1dd70*/  LOP3.LUT R3, R3, 0x30, R20, 0x78, !PT ;  /* 0x0000003003037812 */ /* 0x000fe200078e7814 */
[----:B------:R-:W-:Y:S02]  /*1dd80*/  STL.64 [R1+0x148], R18 ;  /* 0x0001481201007387 */ /* 0x000fe40000100a00 */
[----:B------:R-:W0:Y:S01]  /*1dd90*/  LDSM.16.MT88.4 R16, [R29+0x4000] ;  /* 0x004000001d10783b */ /* 0x000e220000004200 */
[----:B------:R-:W-:-:S05]  /*1dda0*/  LOP3.LUT R3, R3, 0x40, RZ, 0x3c, !PT ;  /* 0x0000004003037812 */ /* 0x000fca00078e3cff */
[----:B------:R-:W1:Y:S04]  /*1ddb0*/  LDSM.16.M88.4 R24, [R3+0x10000] ;  /* 0x010000000318783b */ /* 0x000e680000000200 */
[----:B------:R3:W-:Y:S04]  /*1ddc0*/  STL.64 [R1+0x2038], R12 ;  /* 0x0020380c01007387 */ /* 0x0007e80000100a00 */
[----:B---3--:R-:W3:Y:S01]  /*1ddd0*/  LDL.LU R12, [R1+0x1c0] ;  /* 0x0001c000010c7983 */ /* 0x008ee20000300800 */
[----:B------:R-:W3:Y:S02]  /*1dde0*/  LDL.LU R13, [R1+0x1c4] ;  /* 0x0001c400010d7983 */ /* 0x000ee40000300800 */
[----:B------:R-:W3:Y:S02]  /*1ddf0*/  LDL.LU R14, [R1+0x1c8] ;  /* 0x0001c800010e7983 */ /* 0x000ee40000300800 */
[----:B------:R-:W3:Y:S01]  /*1de00*/  LDL.LU R15, [R1+0x1cc] ;  /* 0x0001cc00010f7983 */ /* 0x000ee20000300800 */
[----:B0-----:R0:W-:Y:S01]  /*1de10*/  STL.64 [R1+0x1f70], R18 ;  /* 0x001f701201007387 */ /* 0x0011e20000100a00 */
[----:B------:R-:W4:Y:S02]  /*1de20*/  LDL.LU R20, [R1+0x160] ;  /* 0x0001600001147983 */ /* 0x000f240000300800 */
[----:B------:R-:W4:Y:S02]  /*1de30*/  LDL.LU R21, [R1+0x164] ;  /* 0x0001640001157983 */ /* 0x000f240000300800 */
[----:B------:R-:W4:Y:S01]  /*1de40*/  LDL.LU R22, [R1+0x168] ;  /* 0x0001680001167983 */ /* 0x000f220000300800 */
[----:B------:R-:W4:Y:S01]  /*1de50*/  LDL.LU R23, [R1+0x16c] ;  /* 0x00016c0001177983 */ /* 0x000f220000300800 */
[----:B------:R-:W-:Y:S02]  /*1de60*/  STL.64 [R1+0x1f68], R16 ;  /* 0x001f681001007387 */ /* 0x000fe40000100a00 */
[----:B0-----:R-:W-:-:S02]  /*1de70*/  IMAD.MOV.U32 R18, RZ, RZ, R2 ;  /* 0x000000ffff127224 */ /* 0x001fc400078e0002 */
[----:B------:R-:W2:Y:S01]  /*1de80*/  LDL.LU R2, [R1+0x20d8] ;  /* 0x0020d80001027983 */ /* 0x000ea20000300800 */
[----:B-1----:R-:W-:Y:S02]  /*1de90*/  STL.64 [R1+0x20], R24 ;  /* 0x0000201801007387 */ /* 0x002fe40000100a00 */
[----:B------:R0:W-:Y:S02]  /*1dea0*/  STL.64 [R1+0x28], R26 ;  /* 0x0000281a01007387 */ /* 0x0001e40000100a00 */
[----:B0-----:R-:W4:Y:S01]  /*1deb0*/  LDL.LU.64 R26, [R1+0x20d0] ;  /* 0x0020d000011a7983 */ /* 0x001f220000300a00 */
[----:B------:R-:W-:Y:S02]  /*1dec0*/  IMAD.MOV.U32 R17, RZ, RZ, R24 ;  /* 0x000000ffff117224 */ /* 0x000fe400078e0018 */
[----:B------:R-:W-:Y:S01]  /*1ded0*/  IMAD.MOV.U32 R16, RZ, RZ, R25 ;  /* 0x000000ffff107224 */ /* 0x000fe200078e0019 */
[----:B----4-:R-:W-:Y:S01]  /*1dee0*/  HMMA.16816.F32 R20, R8, R26, R20 ;  /* 0x0000001a0814723c */ /* 0x010fe20000001814 */
[----:B------:R-:W0:Y:S11]  /*1def0*/  LDSM.16.M88.4 R24, [R3+0x10800] ;  /* 0x010800000318783b */ /* 0x000e360000000200 */
[----:B------:R-:W-:Y:S11]  /*1df00*/  @!UPT UIADD3 URZ, URZ, URZ, URZ ;  /* 0x0000003f3f3ff290 */ /* 0x000ff6000fffe03f */
[----:B------:R-:W-:Y:S01]  /*1df10*/  STL.64 [R1+0x130], R20 ;  /* 0x0001301401007387 */ /* 0x000fe20000100a00 */
[----:B------:R-:W-:Y:S02]  /*1df20*/  STL.64 [R1+0x138], R22 ;  /* 0x0001381601007387 */ /* 0x000fe40000100a00 */
[----:B------:R-:W-:Y:S01]  /*1df30*/  LDSM.16.M88.4 R20, [R3+0x11000] ;  /* 0x011000000314783b */ /* 0x000fe20000000200 */
[----:B0-----:R-:W-:Y:S03]  /*1df40*/  STL.64 [R1+0x10], R24 ;  /* 0x0000101801007387 */ /* 0x001fe60000100a00 */
[----:B------:R-:W-:Y:S02]  /*1df50*/  STL.64 [R1+0x18], R26 ;  /* 0x0000181a01007387 */ /* 0x000fe40000100a00 */
[----:B------:R-:W0:Y:S02]  /*1df60*/  LDSM.16.M88.4 R24, [R3+0x11800] ;  /* 0x011800000318783b */ /* 0x000e240000000200 */
[----:B0-----:R-:W-:Y:S02]  /*1df70*/  STL [R1+0x1d24], R26 ;  /* 0x001d241a01007387 */ /* 0x001fe40000100800 */
[----:B------:R-:W-:Y:S02]  /*1df80*/  STL.64 [R1], R20 ;  /* 0x0000001401007387 */ /* 0x000fe40000100a00 */
[----:B------:R-:W-:Y:S02]  /*1df90*/  STL.64 [R1+0x8], R22 ;  /* 0x0000081601007387 */ /* 0x000fe40000100a00 */
[----:B------:R-:W0:Y:S04]  /*1dfa0*/  LDSM.16.M88.4 R20, [R3+0x12000] ;  /* 0x012000000314783b */ /* 0x000e280000000200 */
[----:B------:R-:W-:Y:S04]  /*1dfb0*/  STL [R1+0x1d20], R27 ;  /* 0x001d201b01007387 */ /* 0x000fe80000100800 */
[----:B0-----:R-:W-:Y:S01]  /*1dfc0*/  STL.64 [R1+0xc0], R20 ;  /* 0x0000c01401007387 */ /* 0x001fe20000100a00 */
[----:B------:R-:W-:Y:S02]  /*1dfd0*/  STL.64 [R1+0xc8], R22 ;  /* 0x0000c81601007387 */ /* 0x000fe40000100a00 */
[----:B------:R-:W0:Y:S02]  /*1dfe0*/  LDSM.16.M88.4 R20, [R3+0x12800] ;  /* 0x012800000314783b */ /* 0x000e240000000200 */
[----:B0-----:R-:W-:Y:S02]  /*1dff0*/  STL.64 [R1+0xb0], R20 ;  /* 0x0000b01401007387 */ /* 0x001fe40000100a00 */
[----:B------:R-:W-:Y:S02]  /*1e000*/  STL.64 [R1+0xb8], R22 ;  /* 0x0000b81601007387 */ /* 0x000fe40000100a00 */
[----:B------:R-:W0:Y:S02]  /*1e010*/  LDSM.16.M88.4 R20, [R3+0x13000] ;  /* 0x013000000314783b */ /* 0x000e240000000200 */
[----:B0-----:R-:W-:Y:S02]  /*1e020*/  STL.64 [R1+0xe0], R20 ;  /* 0x0000e01401007387 */ /* 0x001fe40000100a00 */
[----:B------:R-:W-:Y:S02]  /*1e030*/  STL.64 [R1+0xe8], R22 ;  /* 0x0000e81601007387 */ /* 0x000fe40000100a00 */
[----:B------:R-:W0:Y:S02]  /*1e040*/  LDSM.16.M88.4 R20, [R3+0x13800] ;  /* 0x013800000314783b */ /* 0x000e240000000200 */
[----:B0-----:R-:W-:Y:S02]  /*1e050*/  STL.64 [R1+0x100], R20 ;  /* 0x0001001401007387 */ /* 0x001fe40000100a00 */
[----:B------:R0:W-:Y:S02]  /*1e060*/  STL.64 [R1+0x108], R22 ;  /* 0x0001081601007387 */ /* 0x0001e40000100a00 */
[----:B0-----:R-:W2:Y:S01]  /*1e070*/  LDL.LU.64 R22, [R1+0x20c8] ;  /* 0x0020c80001167983 */ /* 0x001ea20000300a00 */
[----:B------:R-:W-:-:S07]  /*1e080*/  IMAD.MOV.U32 R19, RZ, RZ, R28 ;  /* 0x000000ffff137224 */ /* 0x000fce00078e001c */
[C---:B---3--:R-:W-:Y:S08]  /*1e090*/  HMMA.16816.F32 R12, R8.reuse, R18, R12 ;  /* 0x00000012080c723c */ /* 0x048ff0000000180c */
[----:B--2---:R-:W-:Y:S01]  /*1e0a0*/  HMMA.16816.F32 R20, R8, R22, R4 ;  /* 0x000000160814723c */ /* 0x004fe20000001804 */
[----:B------:R-:W2:Y:S01]  /*1e0b0*/  LDL.LU.64 R6, [R1+0x20c0] ;  /* 0x0020c00001067983 */ /* 0x000ea20000300a00 */
[----:B------:R-:W2:Y:S11]  /*1e0c0*/  LDL.LU.64 R4, [R1+0x20b8] ;  /* 0x0020b80001047983 */ /* 0x000eb60000300a00 */
[----:B------:R-:W-:Y:S03]  /*1e0d0*/  @!UPT UIADD3 URZ, URZ, URZ, URZ ;  /* 0x0000003f3f3ff290 */ /* 0x000fe6000fffe03f */
[----:B------:R-:W-:Y:S02]  /*1e0e0*/  IMAD.MOV.U32 R27, RZ, RZ, R14 ;  /* 0x000000ffff1b7224 */ /* 0x000fe400078e000e */
[----:B------:R-:W-:Y:S01]  /*1e0f0*/  IMAD.MOV.U32 R26, RZ, RZ, R15 ;  /* 0x000000ffff1a7224 */ /* 0x000fe200078e000f */
[----:B------:R-:W-:Y:S04]  /*1e100*/  LDSM.16.MT88.4 R8, [R29+0x4100] ;  /* 0x004100001d08783b */ /* 0x000fe80000004200 */
[----:B------:R-:W-:Y:S01]  /*1e110*/  STL.64 [R1+0x120], R20 ;  /* 0x0001201401007387 */ /* 0x000fe20000100a00 */
[----:B------:R-:W-:Y:S02]  /*1e120*/  STL.64 [R1+0x128], R22 ;  /* 0x0001281601007387 */ /* 0x000fe40000100a00 */
[----:B------:R-:W0:Y:S02]  /*1e130*/  LDSM.16.MT88.4 R20, [R29+0x4080] ;  /* 0x004080001d14783b */ /* 0x000e240000004200 */
[----:B0-----:R0:W-:Y:S02]  /*1e140*/  STL.64 [R1+0x1ee0], R22 ;  /* 0x001ee01601007387 */ /* 0x0011e40000100a00 */
[----:B------:R-:W-:Y:S02]  /*1e150*/  STL.64 [R1+0x1ed8], R20 ;  /* 0x001ed81401007387 */ /* 0x000fe40000100a00 */
[----:B------:R-:W-:Y:S01]  /*1e160*/  STL.64 [R1+0x110], R12 ;  /* 0x0001100c01007387 */ /* 0x000fe20000100a00 */
[----:B0-----:R-:W3:Y:S04]  /*1e170*/  LDL.LU.64 R22, [R1+0x58] ;  /* 0x0000580001167983 */ /* 0x001ee80000300a00 */
[----:B---3--:R0:W-:Y:S04]  /*1e180*/  STL.64 [R1+0x2070], R22 ;  /* 0x0020701601007387 */ /* 0x0081e80000100a00 */
[----:B0-----:R-:W3:Y:S04]  /*1e190*/  LDL.LU.64 R22, [R1+0x68] ;  /* 0x0000680001167983 */ /* 0x001ee80000300a00 */
[----:B---3--:R0:W-:Y:S01]  /*1e1a0*/  STL.64 [R1+0x2078], R22 ;  /* 0x0020781601007387 */ /* 0x0081e20000100a00 */
[----:B------:R-:W3:Y:S02]  /*1e1b0*/  LDL.LU R20, [R1+0x200] ;  /* 0x0002000001147983 */ /* 0x000ee40000300800 */
[----:B------:R-:W3:Y:S01]  /*1e1c0*/  LDL.LU R21, [R1+0x204] ;  /* 0x0002040001157983 */ /* 0x000ee20000300800 */
[----:B0-----:R-:W4:Y:S01]  /*1e1d0*/  LDL.LU R22, [R1+0x208] ;  /* 0x0002080001167983 */ /* 0x001f220000300800 */
[----:B------:R-:W4:Y:S02]  /*1e1e0*/  LDL.LU R23, [R1+0x20c] ;  /* 0x00020c0001177983 */ /* 0x000f240000300800 */
[----:B------:R-:W2:Y:S02]  /*1e1f0*/  LDL.LU R12, [R1+0x1d0] ;  /* 0x0001d000010c7983 */ /* 0x000ea40000300800 */
[----:B------:R-:W2:Y:S01]  /*1e200*/  LDL.LU R13, [R1+0x1d4] ;  /* 0x0001d400010d7983 */ /* 0x000ea20000300800 */
[----:B------:R-:W2:Y:S01]  /*1e210*/  LDL.LU R14, [R1+0x1d8] ;  /* 0x0001d800010e7983 */ /* 0x000ea20000300800 */
[----:B------:R-:W2:Y:S03]  /*1e220*/  LDL.LU R15, [R1+0x1dc] ;  /* 0x0001dc00010f7983 */ /* 0x000ea60000300800 */
[----:B----4-:R0:W-:Y:S01]  /*1e230*/  STL.64 [R1+0x2090], R22 ;  /* 0x0020901601007387 */ /* 0x0101e20000100a00 */
[----:B---3--:R-:W-:Y:S03]  /*1e240*/  STL.64 [R1+0x2088], R20 ;  /* 0x0020881401007387 */ /* 0x008fe60000100a00 */
[----:B0-----:R-:W3:Y:S04]  /*1e250*/  LDL.LU.64 R22, [R1+0x88] ;  /* 0x0000880001167983 */ /* 0x001ee80000300a00 */
[----:B---3--:R0:W-:Y:S04]  /*1e260*/  STL.64 [R1+0x2098], R22 ;  /* 0x0020981601007387 */ /* 0x0081e80000100a00 */
[----:B0-----:R-:W3:Y:S04]  /*1e270*/  LDL.LU.64 R22, [R1+0x98] ;  /* 0x0000980001167983 */ /* 0x001ee80000300a00 */
[----:B---3--:R0:W-:Y:S04]  /*1e280*/  STL.64 [R1+0x20b0], R22 ;  /* 0x0020b01601007387 */ /* 0x0081e80000100a00 */
[----:B0-----:R-:W2:Y:S01]  /*1e290*/  LDL.LU.64 R22, [R1+0xa8] ;  /* 0x0000a80001167983 */ /* 0x001ea20000300a00 */
[----:B------:R-:W-:Y:S02]  /*1e2a0*/  STL.64 [R1+0x2050], R18 ;  /* 0x0020501201007387 */ /* 0x000fe40000100a00 */
[----:B------:R0:W-:Y:S02]  /*1e2b0*/  STL.64 [R1+0x2048], R16 ;  /* 0x0020481001007387 */ /* 0x0001e40000100a00 */
[----:B0-----:R-:W3:Y:S01]  /*1e2c0*/  LDL.LU R16, [R1+0x1f0] ;  /* 0x0001f00001107983 */ /* 0x001ee20000300800 */
[----:B------:R-:W3:Y:S02]  /*1e2d0*/  LDL.LU R17, [R1+0x1f4] ;  /* 0x0001f40001117983 */ /* 0x000ee40000300800 */
[----:B------:R-:W4:Y:S02]  /*1e2e0*/  LDL.LU R18, [R1+0x1f8] ;  /* 0x0001f80001127983 */ /* 0x000f240000300800 */
[----:B------:R-:W4:Y:S02]  /*1e2f0*/  LDL.LU R19, [R1+0x1fc] ;  /* 0x0001fc0001137983 */ /* 0x000f240000300800 */
[----:B----4-:R-:W-:Y:S01]  /*1e300*/  STL.64 [R1+0x20a8], R18 ;  /* 0x0020a81201007387 */ /* 0x010fe20000100a00 */
[----:B---3--:R0:W-:Y:S03]  /*1e310*/  STL.64 [R1+0x20a0], R16 ;  /* 0x0020a01001007387 */ /* 0x0081e60000100a00 */
[----:B0-----:R-:W3:Y:S01]  /*1e320*/  LDL.LU R16, [R1+0x1e0] ;  /* 0x0001e00001107983 */ /* 0x001ee20000300800 */
[----:B------:R-:W3:Y:S02]  /*1e330*/  LDL.LU R17, [R1+0x1e4] ;  /* 0x0001e40001117983 */ /* 0x000ee40000300800 */
[----:B------:R-:W3:Y:S02]  /*1e340*/  LDL.LU R18, [R1+0x1e8] ;  /* 0x0001e80001127983 */ /* 0x000ee40000300800 */
[----:B------:R-:W3:Y:S01]  /*1e350*/  LDL.LU R19, [R1+0x1ec] ;  /* 0x0001ec0001137983 */ /* 0x000ee20000300800 */
[----:B------:R-:W-:Y:S01]  /*1e360*/  STL [R1+0x1ed0], R26 ;  /* 0x001ed01a01007387 */ /* 0x000fe20000100800 */
[----:B------:R0:W-:Y:S02]  /*1e370*/  STL [R1+0x1ecc], R27 ;  /* 0x001ecc1b01007387 */ /* 0x0001e40000100800 */
[----:B------:R-:W-:Y:S01]  /*1e380*/  STL.64 [R1+0x2080], R24 ;  /* 0x0020801801007387 */ /* 0x000fe20000100a00 */
[----:B0-----:R-:W4:Y:S01]  /*1e390*/  LDL.LU.64 R26, [R1+0x78] ;  /* 0x00007800011a7983 */ /* 0x001f220000300a00 */
[----:B------:R-:W-:Y:S02]  /*1e3a0*/  STL.64 [R1+0x1e48], R10 ;  /* 0x001e480a01007387 */ /* 0x000fe40000100a00 */
[----:B------:R0:W-:Y:S02]  /*1e3b0*/  STL.64 [R1+0x1e40], R8 ;  /* 0x001e400801007387 */ /* 0x0001e40000100a00 */
[----:B0-----:R-:W3:Y:S01]  /*1e3c0*/  LDL.64 R8, [R1+0x100] ;  /* 0x0001000001087983 */ /* 0x001ee20000100a00 */
[----:B--2---:R-:W-:Y:S03]  /*1e3d0*/  HMMA.16816.F32 R12, R4, R22, R12 ;  /* 0x00000016040c723c */ /* 0x004fe6000000180c */
[----:B---3--:R0:W-:Y:S04]  /*1e3e0*/  STL.64 [R1+0x1f00], R8 ;  /* 0x001f000801007387 */ /* 0x0081e80000100a00 */
[----:B0-----:R-:W2:Y:S01]  /*1e3f0*/  LDL.LU R8, [R1+0x250] ;  /* 0x0002500001087983 */ /* 0x001ea20000300800 */
[----:B------:R-:W2:Y:S02]  /*1e400*/  LDL.LU R9, [R1+0x254] ;  /* 0x0002540001097983 */ /* 0x000ea40000300800 */
[----:B------:R-:W2:Y:S02]  /*1e410*/  LDL.LU R10, [R1+0x258] ;  /* 0x00025800010a7983 */ /* 0x000ea40000300800 */
[----:B------:R-:W2:Y:S01]  /*1e420*/  LDL.LU R11, [R1+0x25c] ;  /* 0x00025c00010b7983 */ /* 0x000ea20000300800 */
[----:B------:R-:W-:Y:S10]  /*1e430*/  STL [R1+0x1e18], R29 ;  /* 0x001e181d01007387 */ /* 0x000ff40000100800 */
[----:B------:R0:W-:Y:S02]  /*1e440*/  STL.64 [R1+0xf0], R12 ;  /* 0x0000f00c01007387 */ /* 0x0001e40000100a00 */
[----:B------:R1:W-:Y:S02]  /*1e450*/  STL.64 [R1+0xf8], R14 ;  /* 0x0000f80e01007387 */ /* 0x0003e40000100a00 */
[----:B0-----:R-:W-:-:S02]  /*1e460*/  IMAD.MOV.U32 R13, RZ, RZ, R22 ;  /* 0x000000ffff0d7224 */ /* 0x001fc400078e0016 */
[----:B------:R-:W-:Y:S02]  /*1e470*/  IMAD.MOV.U32 R12, RZ, RZ, R23 ;  /* 0x000000ffff0c7224 */ /* 0x000fe400078e0017 */
[----:B------:R-:W3:Y:S01]  /*1e480*/  LDL.LU.64 R22, [R1+0x20b0] ;  /* 0x0020b00001167983 */ /* 0x000ee20000300a00 */
[----:B------:R-:W-:Y:S01]  /*1e490*/  STL [R1+0x2068], R13 ;  /* 0x0020680d01007387 */ /* 0x000fe20000100800 */
[C---:B---3--:R-:W-:Y:S01]  /*1e4a0*/  HMMA.16816.F32 R16, R4.reuse, R22, R16 ;  /* 0x000000160410723c */ /* 0x048fe20000001810 */
[----:B-1----:R-:W-:Y:S02]  /*1e4b0*/  IMAD.MOV.U32 R15, RZ, RZ, R22 ;  /* 0x000000ffff0f7224 */ /* 0x002fe400078e0016 */
[----:B------:R-:W-:Y:S11]  /*1e4c0*/  IMAD.MOV.U32 R14, RZ, RZ, R23 ;  /* 0x000000ffff0e7224 */ /* 0x000ff600078e0017 */
[----:B------:R-:W-:Y:S09]  /*1e4d0*/  @!UPT UIADD3 URZ, URZ, URZ, URZ ;  /* 0x0000003f3f3ff290 */ /* 0x000ff2000fffe03f */
[----:B------:R-:W-:Y:S01]  /*1e4e0*/  STL.64 [R1+0xd0], R16 ;  /* 0x0000d01001007387 */ /* 0x000fe20000100a00 */
[----:B------:R0:W-:Y:S03]  /*1e4f0*/  STL.64 [R1+0xd8], R18 ;  /* 0x0000d81201007387 */ /* 0x0001e60000100a00 */
[----:B0-----:R-:W3:Y:S01]  /*1e500*/  LDL.LU.64 R18, [R1+0x20a8] ;  /* 0x0020a80001127983 */ /* 0x001ee20000300a00 */
[----:B------:R-:W3:Y:S02]  /*1e510*/  LDL.LU.64 R16, [R1+0x20a0] ;  /* 0x0020a00001107983 */ /* 0x000ee40000300a00 */
[----:B------:R-:W3:Y:S02]  /*1e520*/  LDL.LU.64 R22, [R1+0x2098] ;  /* 0x0020980001167983 */ /* 0x000ee40000300a00 */
[----:B---3--:R-:W-:Y:S11]  /*1e530*/  HMMA.16816.F32 R16, R4, R22, R16 ;  /* 0x000000160410723c */ /* 0x008ff60000001810 */
[----:B------:R-:W-:Y:S11]  /*1e540*/  @!UPT UIADD3 URZ, URZ, URZ, URZ ;  /* 0x0000003f3f3ff290 */ /* 0x000ff6000fffe03f */
[----:B------:R-:W-:Y:S01]  /*1e550*/  @!UPT UIADD3 URZ, URZ, URZ, URZ ;  /* 0x0000003f3f3ff290 */ /* 0x000fe2000fffe03f */
[----:B------:R0:W-:Y:S01]  /*1e560*/  STL.64 [R1+0x160], R16 ;  /* 0x0001601001007387 */ /* 0x0001e20000100a00 */
[----:B------:R4:W-:Y:S02]  /*1e570*/  STL.64 [R1+0x168], R18 ;  /* 0x0001681201007387 */ /* 0x0009e40000100a00 */
[----:B0-----:R-:W-:Y:S02]  /*1e580*/  IMAD.MOV.U32 R17, RZ, RZ, R22 ;  /* 0x000000ffff117224 */ /* 0x001fe400078e0016 */
[----:B------:R-:W-:Y:S02]  /*1e590*/  IMAD.MOV.U32 R16, RZ, RZ, R23 ;  /* 0x000000ffff107224 */ /* 0x000fe400078e0017 */
[----:B------:R-:W3:Y:S01]  /*1e5a0*/  LDL.LU.64 R22, [R1+0x2090] ;  /* 0x0020900001167983 */ /* 0x000ee20000300a00 */
[----:B------:R-:W3:Y:S02]  /*1e5b0*/  LDL.LU.64 R20, [R1+0x2088] ;  /* 0x0020880001147983 */ /* 0x000ee40000300a00 */
[----:B------:R-:W2:Y:S02]  /*1e5c0*/  LDL.LU.64 R24, [R1+0x2080] ;  /* 0x0020800001187983 */ /* 0x000ea40000300a00 */
[----:B----4-:R-:W-:-:S02]  /*1e5d0*/  IMAD.MOV.U32 R19, RZ, RZ, R26 ;  /* 0x000000ffff137224 */ /* 0x010fc400078e001a */
[----:B------:R-:W-:Y:S01]  /*1e5e0*/  IMAD.MOV.U32 R18, RZ, RZ, R27 ;  /* 0x000000ffff127224 */ /* 0x000fe200078e001b */
[----:B---3--:R-:W-:Y:S11]  /*1e5f0*/  HMMA.16816.F32 R20, R4, R26, R20 ;  /* 0x0000001a0414723c */ /* 0x008ff60000001814 */
[----:B------:R-:W-:Y:S11]  /*1e600*/  @!UPT UIADD3 URZ, URZ, URZ, URZ ;  /* 0x0000003f3f3ff290 */ /* 0x000ff6000fffe03f */
[----:B------:R-:W-:Y:S02]  /*1e610*/  @!UPT UIADD3 URZ, URZ, URZ, URZ ;  /* 0x0000003f3f3ff290 */ /* 0x000fe4000fffe03f */
[----:B------:R-:W-:Y:S02]  /*1e620*/  IMAD.MOV.U32 R26, RZ, RZ, R22 ;  /* 0x000000ffff1a7224 */ /* 0x000fe400078e0016 */
[----:B------:R-:W-:Y:S01]  /*1e630*/  IMAD.MOV.U32 R27, RZ, RZ, R23 ;  /* 0x000000ffff1b7224 */ /* 0x000fe200078e0017 */
[----:B------:R-:W-:Y:S01]  /*1e640*/  STL.64 [R1+0x170], R20 ;  /* 0x0001701401007387 */ /* 0x000fe20000100a00 */
[----:B------:R-:W3:Y:S03]  /*1e650*/  LDL.LU.64 R22, [R1+0x2078] ;  /* 0x0020780001167983 */ /* 0x000ee60000300a00 */
[----:B------:R-:W-:Y:S01]  /*1e660*/  STL.64 [R1+0x1f30], R26 ;  /* 0x001f301a01007387 */ /* 0x000fe20000100a00 */
[----:B--2---:R0:W-:Y:S03]  /*1e670*/  STL.64 [R1+0x1f28], R24 ;  /* 0x001f281801007387 */ /* 0x0041e60000100a00 */
[----:B0-----:R-:W2:Y:S01]  /*1e680*/  LDL.LU R24, [R1+0x210] ;  /* 0x0002100001187983 */ /* 0x001ea20000300800 */
[----:B------:R-:W2:Y:S02]  /*1e690*/  LDL.LU R25, [R1+0x214] ;  /* 0x0002140001197983 */ /* 0x000ea40000300800 */
[----:B------:R-:W-:-:S02]  /*1e6a0*/  IMAD.MOV.U32 R26, RZ, RZ, R2 ;  /* 0x000000ffff1a7224 */ /* 0x000fc400078e0002 */
[----:B------:R-:W-:Y:S02]  /*1e6b0*/  IMAD.MOV.U32 R27, RZ, RZ, R0 ;  /* 0x000000ffff1b7224 */ /* 0x000fe400078e0000 */
[----:B---3--:R-:W-:Y:S02]  /*1e6c0*/  IMAD.MOV.U32 R3, RZ, RZ, R22 ;  /* 0x000000ffff037224 */ /* 0x008fe400078e0016 */
[----:B------:R-:W-:-:S03]  /*1e6d0*/  IMAD.MOV.U32 R28, RZ, RZ, R23 ;  /* 0x000000ffff1c7224 */ /* 0x000fc600078e0017 */
[C---:B--2---:R-:W-:Y:S01]  /*1e6e0*/  HMMA.16816.F32 R24, R4.reuse, R22, R24 ;  /* 0x000000160418723c */ /* 0x044fe20000001818 */
[----:B------:R-:W2:Y:S11]  /*1e6f0*/  LDL.LU.64 R22, [R1+0x2070] ;  /* 0x0020700001167983 */ /* 0x000eb60000300a00 */
[----:B------:R-:W-:Y:S11]  /*1e700*/  @!UPT UIADD3 URZ, URZ, URZ, URZ ;  /* 0x0000003f3f3ff290 */ /* 0x000ff6000fffe03f */
[----:B------:R-:W-:Y:S01]  /*1e710*/  @!UPT UIADD3 URZ, URZ, URZ, URZ ;  /* 0x0000003f3f3ff290 */ /* 0x000fe2000fffe03f */
[----:B------:R-:W-:Y:S01]  /*1e720*/  IMAD.MOV.U32 R29, RZ, RZ, R25 ;  /* 0x000000ffff1d7224 */ /* 0x000fe200078e0019 */
[----:B------:R-:W-:Y:S04]  /*1e730*/  STL [R1+0x1d0], R24 ;  /* 0x0001d01801007387 */ /* 0x000fe80000100800 */
[----:B------:R0:W-:Y:S01]  /*1e740*/  STL [R1+0x1ec8], R29 ;  /* 0x001ec81d01007387 */ /* 0x0001e20000100800 */
[----:B--2---:R-:W-:Y:S01]  /*1e750*/  HMMA.16816.F32 R8, R4, R22, R8 ;  /* 0x000000160408723c */ /* 0x004fe20000001808 */
[----:B------:R-:W-:Y:S02]  /*1e760*/  IMAD.MOV.U32 R13, RZ, RZ, R22 ;  /* 0x000000ffff0d7224 */ /* 0x000fe400078e0016 */
[----:B0-----:R-:W-:Y:S11]  /*1e770*/  IMAD.MOV.U32 R29, RZ, RZ, R23 ;  /* 0x000000ffff1d7224 */ /* 0x001ff600078e0017 */
[----:B------:R-:W-:Y:S09]  /*1e780*/  @!UPT UIADD3 URZ, URZ, URZ, URZ ;  /* 0x0000003f3f3ff290 */ /* 0x000ff2000fffe03f */
[----:B------:R0:W-:Y:S01]  /*1e790*/  STL.64 [R1+0x1f0], R8 ;  /* 0x0001f00801007387 */ /* 0x0001e20000100a00 */
[----:B------:R1:W-:Y:S02]  /*1e7a0*/  STL.64 [R1+0x1f8], R10 ;  /* 0x0001f80a01007387 */ /* 0x0003e40000100a00 */
[----:B------:R-:W2:Y:S02]  /*1e7b0*/  LDL.LU R20, [R1+0x1b0] ;  /* 0x0001b00001147983 */ /* 0x000ea40000300800 */
[----:B------:R-:W2:Y:S01]  /*1e7c0*/  LDL.LU R21, [R1+0x1b4] ;  /* 0x0001b40001157983 */ /* 0x000ea20000300800 */
[----:B------:R-:W3:Y:S01]  /*1e7d0*/  LDL.LU R22, [R1+0x1b8] ;  /* 0x0001b80001167983 */ /* 0x000ee20000300800 */
[----:B------:R-:W3:Y:S03]  /*1e7e0*/  LDL.LU R23, [R1+0x1bc] ;  /* 0x0001bc0001177983 */ /* 0x000ee60000300800 */
[----:B0-----:R-:W4:Y:S01]  /*1e7f0*/  LDL.LU R8, [R1+0x2e0] ;  /* 0x0002e00001087983 */ /* 0x001f220000300800 */
[----:B------:R-:W4:Y:S02]  /*1e800*/  LDL.LU R9, [R1+0x2e4] ;  /* 0x0002e40001097983 */ /* 0x000f240000300800 */
[----:B-1----:R-:W2:Y:S02]  /*1e810*/  LDL.LU R10, [R1+0x2e8] ;  /* 0x0002e800010a7983 */ /* 0x002ea40000300800 */
[----:B------:R-:W2:Y:S02]  /*1e820*/  LDL.LU R11, [R1+0x2ec] ;  /* 0x0002ec00010b7983 */ /* 0x000ea40000300800 */
[----:B--2---:R-:W-:Y:S01]  /*1e830*/  STL.64 [R1+0x1f10], R10 ;  /* 0x001f100a01007387 */ /* 0x004fe20000100a00 */
[----:B----4-:R0:W-:Y:S03]  /*1e840*/  STL.64 [R1+0x1f08], R8 ;  /* 0x001f080801007387 */ /* 0x0101e60000100a00 */
[----:B0-----:R-:W2:Y:S01]  /*1e850*/  LDL.LU R8, [R1+0x2f0] ;  /* 0x0002f00001087983 */ /* 0x001ea20000300800 */
[----:B------:R-:W2:Y:S02]  /*1e860*/  LDL.LU R9, [R1+0x2f4] ;  /* 0x0002f40001097983 */ /* 0x000ea40000300800 */
[----:B------:R-:W4:Y:S02]  /*1e870*/  LDL.LU R10, [R1+0x2f8] ;  /* 0x0002f800010a7983 */ /* 0x000f240000300800 */
[----:B------:R-:W4:Y:S01]  /*1e880*/  LDL.LU R11, [R1+0x2fc] ;  /* 0x0002fc00010b7983 */ /* 0x000f220000300800 */
[----:B------:R-:W2:Y:S04]  /*1e890*/  LDL R24, [R1] ;  /* 0x0000000001187983 */ /* 0x000ea80000100800 */
[----:B------:R-:W2:Y:S04]  /*1e8a0*/  LDL R25, [R1+0x4] ;  /* 0x0000040001197983 */ /* 0x000ea80000100800 */
[----:B--2---:R0:W-:Y:S04]  /*1e8b0*/  STL.64 [R1+0x1f48], R24 ;  /* 0x001f481801007387 */ /* 0x0041e80000100a00 */
[----:B0-----:R-:W2:Y:S01]  /*1e8c0*/  LDL.64 R24, [R1+0x10] ;  /* 0x0000100001187983 */ /* 0x001ea20000100a00 */
[----:B------:R-:W-:-:S02]  /*1e8d0*/  IMAD.MOV.U32 R2, RZ, RZ, R26 ;  /* 0x000000ffff027224 */ /* 0x000fc400078e001a */
[----:B------:R-:W-:Y:S01]  /*1e8e0*/  IMAD.MOV.U32 R0, RZ, RZ, R27 ;  /* 0x000000ffff007224 */ /* 0x000fe200078e001b */
[----:B--2---:R-:W-:Y:S01]  /*1e8f0*/  STL.64 [R1+0x1f60], R24 ;  /* 0x001f601801007387 */ /* 0x004fe20000100a00 */
[----:B----4-:R-:W-:Y:S02]  /*1e900*/  STL.64 [R1+0x1f20], R10 ;  /* 0x001f200a01007387 */ /* 0x010fe40000100a00 */
[----:B------:R0:W-:Y:S02]  /*1e910*/  STL.64 [R1+0x1f18], R8 ;  /* 0x001f180801007387 */ /* 0x0001e40000100a00 */
[----:B0-----:R-:W2:Y:S01]  /*1e920*/  LDL.LU R8, [R1+0x2d0] ;  /* 0x0002d00001087983 */ /* 0x001ea20000300800 */
[----:B------:R-:W2:Y:S02]  /*1e930*/  LDL.LU R9, [R1+0x2d4] ;  /* 0x0002d40001097983 */ /* 0x000ea40000300800 */
[----:B------:R-:W4:Y:S02]  /*1e940*/  LDL.LU R10, [R1+0x2d8] ;  /* 0x0002d800010a7983 */ /* 0x000f240000300800 */
[----:B------:R-:W4:Y:S01]  /*1e950*/  LDL.LU R11, [R1+0x2dc] ;  /* 0x0002dc00010b7983 */ /* 0x000f220000300800 */
[----:B------:R-:W2:Y:S01]  /*1e960*/  LDL.LU R24, [R1+0x320] ;  /* 0x0003200001187983 */ /* 0x000ea20000300800 */
        /* <DEDUP_REMOVED lines=9> */
[----:B--2---:R0:W-:Y:S01]  /*1ea00*/  STL.64 [R1+0x1f90], R26 ;  /* 0x001f901a01007387 */ /* 0x0041e20000100a00 */
[----:B------:R-:W-:Y:S03]  /*1ea10*/  STL.64 [R1+0x1f88], R24 ;  /* 0x001f881801007387 */ /* 0x000fe60000100a00 */
[----:B0-----:R-:W2:Y:S01]  /*1ea20*/  LDL.LU R26, [R1+0x48] ;  /* 0x00004800011a7983 */ /* 0x001ea20000300800 */
[----:B------:R-:W2:Y:S02]  /*1ea30*/  LDL.LU R27, [R1+0x4c] ;  /* 0x00004c00011b7983 */ /* 0x000ea40000300800 */
[----:B----4-:R-:W-:Y:S02]  /*1ea40*/  STL.64 [R1+0x1f40], R10 ;  /* 0x001f400a01007387 */ /* 0x010fe40000100a00 */
[----:B------:R0:W-:Y:S02]  /*1ea50*/  STL.64 [R1+0x1f38], R8 ;  /* 0x001f380801007387 */ /* 0x0001e40000100a00 */
[----:B0-----:R-:W4:Y:S01]  /*1ea60*/  LDL.LU R8, [R1+0x300] ;  /* 0x0003000001087983 */ /* 0x001f220000300800 */
[----:B------:R-:W4:Y:S02]  /*1ea70*/  LDL.LU R9, [R1+0x304] ;  /* 0x0003040001097983 */ /* 0x000f240000300800 */
[----:B------:R-:W2:Y:S02]  /*1ea80*/  LDL.LU R10, [R1+0x308] ;  /* 0x00030800010a7983 */ /* 0x000ea40000300800 */
[----:B------:R-:W2:Y:S02]  /*1ea90*/  LDL.LU R11, [R1+0x30c] ;  /* 0x00030c00010b7983 */ /* 0x000ea40000300800 */
[----:B--2---:R-:W-:Y:S01]  /*1eaa0*/  STL.64 [R1+0x1f58], R10 ;  /* 0x001f580a01007387 */ /* 0x004fe20000100a00 */
[----:B----4-:R0:W-:Y:S03]  /*1eab0*/  STL.64 [R1+0x1f50], R8 ;  /* 0x001f500801007387 */ /* 0x0101e60000100a00 */
[----:B0-----:R-:W2:Y:S01]  /*1eac0*/  LDL.LU R8, [R1+0x310] ;  /* 0x0003100001087983 */ /* 0x001ea20000300800 */
[----:B------:R-:W2:Y:S02]  /*1ead0*/  LDL.LU R9, [R1+0x314] ;  /* 0x0003140001097983 */ /* 0x000ea40000300800 */
[----:B------:R-:W4:Y:S02]  /*1eae0*/  LDL.LU R10, [R1+0x318] ;  /* 0x00031800010a7983 */ /* 0x000f240000300800 */
[----:B------:R-:W4:Y:S02]  /*1eaf0*/  LDL.LU R11, [R1+0x31c] ;  /* 0x00031c00010b7983 */ /* 0x000f240000300800 */
[----:B----4-:R-:W-:Y:S01]  /*1eb00*/  STL.64 [R1+0x1fa0], R10 ;  /* 0x001fa00a01007387 */ /* 0x010fe20000100a00 */
[----:B--2---:R0:W-:Y:S03]  /*1eb10*/  STL.64 [R1+0x1f98], R8 ;  /* 0x001f980801007387 */ /* 0x0041e60000100a00 */
[----:B0-----:R-:W2:Y:S01]  /*1eb20*/  LDL.LU R8, [R1+0x340] ;  /* 0x0003400001087983 */ /* 0x001ea20000300800 */
[----:B------:R-:W2:Y:S02]  /*1eb30*/  LDL.LU R9, [R1+0x344] ;  /* 0x0003440001097983 */ /* 0x000ea40000300800 */
[----:B------:R-:W4:Y:S02]  /*1eb40*/  LDL.LU R10, [R1+0x348] ;  /* 0x00034800010a7983 */ /* 0x000f240000300800 */
[----:B------:R-:W4:Y:S02]  /*1eb50*/  LDL.LU R11, [R1+0x34c] ;  /* 0x00034c00010b7983 */ /* 0x000f240000300800 */
[----:B----4-:R0:W-:Y:S01]  /*1eb60*/  STL.64 [R1+0x1fb0], R10 ;  /* 0x001fb00a01007387 */ /* 0x0101e20000100a00 */
[----:B--2---:R-:W-:Y:S02]  /*1eb70*/  STL.64 [R1+0x1fa8], R8 ;  /* 0x001fa80801007387 */ /* 0x004fe40000100a00 */
[----:B0-----:R-:W-:-:S02]  /*1eb80*/  IMAD.MOV.U32 R10, RZ, RZ, R13 ;  /* 0x000000ffff0a7224 */ /* 0x001fc400078e000d */
[----:B------:R-:W-:Y:S01]  /*1eb90*/  IMAD.MOV.U32 R11, RZ, RZ, R29 ;  /* 0x000000ffff0b7224 */ /* 0x000fe200078e001d */
[----:B------:R-:W2:Y:S04]  /*1eba0*/  LDL.LU R13, [R1+0x2068] ;  /* 0x00206800010d7983 */ /* 0x000ea80000300800 */
[----:B------:R0:W-:Y:S02]  /*1ebb0*/  STL.64 [R1+0x1fc0], R10 ;  /* 0x001fc00a01007387 */ /* 0x0001e40000100a00 */
[----:B0-----:R-:W-:Y:S02]  /*1ebc0*/  IMAD.MOV.U32 R10, RZ, RZ, R3 ;  /* 0x000000ffff0a7224 */ /* 0x001fe400078e0003 */
[----:B------:R-:W-:Y:S01]  /*1ebd0*/  IMAD.MOV.U32 R11, RZ, RZ, R28 ;  /* 0x000000ffff0b7224 */ /* 0x000fe200078e001c */
[----:B------:R-:W4:Y:S01]  /*1ebe0*/  LDL.LU R3, [R1+0x2064] ;  /* 0x0020640001037983 */ /* 0x000f220000300800 */
[----:B------:R-:W2:Y:S03]  /*1ebf0*/  LDL.LU R28, [R1+0x2060] ;  /* 0x00206000011c7983 */ /* 0x000ea60000300800 */
[----:B------:R0:W-:Y:S02]  /*1ec00*/  STL.64 [R1+0x1fd8], R10 ;  /* 0x001fd80a01007387 */ /* 0x0001e40000100a00 */
[----:B0-----:R-:W-:-:S02]  /*1ec10*/  IMAD.MOV.U32 R10, RZ, RZ, R19 ;  /* 0x000000ffff0a7224 */ /* 0x001fc400078e0013 */
[----:B------:R-:W-:-:S05]  /*1ec20*/  IMAD.MOV.U32 R11, RZ, RZ, R18 ;  /* 0x000000ffff0b7224 */ /* 0x000fca00078e0012 */
[----:B------:R0:W-:Y:S02]  /*1ec30*/  STL.64 [R1+0x1ff0], R10 ;  /* 0x001ff00a01007387 */ /* 0x0001e40000100a00 */
[----:B0-----:R-:W-:Y:S02]  /*1ec40*/  IMAD.MOV.U32 R10, RZ, RZ, R17 ;  /* 0x000000ffff0a7224 */ /* 0x001fe400078e0011 */
[----:B------:R-:W-:-:S05]  /*1ec50*/  IMAD.MOV.U32 R11, RZ, RZ, R16 ;  /* 0x000000ffff0b7224 */ /* 0x000fca00078e0010 */
[----:B------:R0:W-:Y:S02]  /*1ec60*/  STL.64 [R1+0x2008], R10 ;  /* 0x0020080a01007387 */ /* 0x0001e40000100a00 */
[----:B0-----:R-:W-:Y:S02]  /*1ec70*/  IMAD.MOV.U32 R10, RZ, RZ, R15 ;  /* 0x000000ffff0a7224 */ /* 0x001fe400078e000f */
[----:B------:R-:W-:-:S05]  /*1ec80*/  IMAD.MOV.U32 R11, RZ, RZ, R14 ;  /* 0x000000ffff0b7224 */ /* 0x000fca00078e000e */
[----:B------:R-:W-:Y:S01]  /*1ec90*/  STL.64 [R1+0x2020], R10 ;  /* 0x0020200a01007387 */ /* 0x000fe20000100a00 */
[----:B---3--:R-:W-:Y:S02]  /*1eca0*/  STL.64 [R1+0x1ef0], R22 ;  /* 0x001ef01601007387 */ /* 0x008fe40000100a00 */
[----:B------:R0:W-:Y:S02]  /*1ecb0*/  STL.64 [R1+0x1ee8], R20 ;  /* 0x001ee81401007387 */ /* 0x0001e40000100a00 */
[----:B0-----:R-:W3:Y:S04]  /*1ecc0*/  LDL.64 R20, [R1+0xe0] ;  /* 0x0000e00001147983 */ /* 0x001ee80000100a00 */
[----:B---3--:R0:W-:Y:S04]  /*1ecd0*/  STL.64 [R1+0x1ef8], R20 ;  /* 0x001ef81401007387 */ /* 0x0081e80000100a00 */
[----:B0-----:R-:W3:Y:S01]  /*1ece0*/  LDL.64 R20, [R1+0xb0] ;  /* 0x0000b00001147983 */ /* 0x001ee20000100a00 */
[----:B------:R-:W-:-:S02]  /*1ecf0*/  IMAD.MOV.U32 R11, RZ, RZ, R12 ;  /* 0x000000ffff0b7224 */ /* 0x000fc400078e000c */
[----:B--2---:R-:W-:Y:S01]  /*1ed00*/  IMAD.MOV.U32 R10, RZ, RZ, R13 ;  /* 0x000000ffff0a7224 */ /* 0x004fe200078e000d */
[----:B---3--:R0:W-:Y:S04]  /*1ed10*/  STL.64 [R1+0x1fb8], R20 ;  /* 0x001fb81401007387 */ /* 0x0081e80000100a00 */
[----:B0-----:R-:W2:Y:S01]  /*1ed20*/  LDL.LU R20, [R1+0x2c0] ;  /* 0x0002c00001147983 */ /* 0x001ea20000300800 */
[----:B------:R-:W2:Y:S02]  /*1ed30*/  LDL.LU R21, [R1+0x2c4] ;  /* 0x0002c40001157983 */ /* 0x000ea40000300800 */
[----:B------:R-:W3:Y:S02]  /*1ed40*/  LDL.LU R22, [R1+0x2c8] ;  /* 0x0002c80001167983 */ /* 0x000ee40000300800 */
[----:B------:R-:W3:Y:S01]  /*1ed50*/  LDL.LU R23, [R1+0x2cc] ;  /* 0x0002cc0001177983 */ /* 0x000ee20000300800 */
[----:B------:R-:W2:Y:S01]  /*1ed60*/  LDL.LU R12, [R1+0x240] ;  /* 0x00024000010c7983 */ /* 0x000ea20000300800 */
[----:B------:R-:W4:Y:S02]  /*1ed70*/  LDL.LU R13, [R1+0x244] ;  /* 0x00024400010d7983 */ /* 0x000f240000300800 */
[----:B------:R-:W4:Y:S02]  /*1ed80*/  LDL.LU R14, [R1+0x248] ;  /* 0x00024800010e7983 */ /* 0x000f240000300800 */
[----:B------:R-:W4:Y:S01]  /*1ed90*/  LDL.LU R15, [R1+0x24c] ;  /* 0x00024c00010f7983 */ /* 0x000f220000300800 */
[----:B------:R-:W4:Y:S01]  /*1eda0*/  LDL.LU R16, [R1+0x270] ;  /* 0x0002700001107983 */ /* 0x000f220000300800 */
[----:B------:R-:W4:Y:S02]  /*1edb0*/  LDL.LU R17, [R1+0x274] ;  /* 0x0002740001117983 */ /* 0x000f240000300800 */
[----:B------:R-:W4:Y:S02]  /*1edc0*/  LDL.LU R18, [R1+0x278] ;  /* 0x0002780001127983 */ /* 0x000f240000300800 */
[----:B------:R-:W4:Y:S01]  /*1edd0*/  LDL.LU R19, [R1+0x27c] ;  /* 0x00027c0001137983 */ /* 0x000f220000300800 */
[----:B---3--:R-:W-:Y:S01]  /*1ede0*/  STL.64 [R1+0x1fd0], R22 ;  /* 0x001fd01601007387 */ /* 0x008fe20000100a00 */
[----:B--2---:R0:W-:Y:S03]  /*1edf0*/  STL.64 [R1+0x1fc8], R20 ;  /* 0x001fc81401007387 */ /* 0x0041e60000100a00 */
[----:B0-----:R-:W2:Y:S01]  /*1ee00*/  LDL.LU R20, [R1+0x2a0] ;  /* 0x0002a00001147983 */ /* 0x001ea20000300800 */
[----:B------:R-:W2:Y:S02]  /*1ee10*/  LDL.LU R21, [R1+0x2a4] ;  /* 0x0002a40001157983 */ /* 0x000ea40000300800 */
[----:B------:R-:W3:Y:S02]  /*1ee20*/  LDL.LU R22, [R1+0x2a8] ;  /* 0x0002a80001167983 */ /* 0x000ee40000300800 */
[----:B------:R-:W-:-:S02]  /*1ee30*/  IMAD.MOV.U32 R23, RZ, RZ, R28 ;  /* 0x000000ffff177224 */ /* 0x000fc400078e001c */
[----:B------:R-:W4:Y:S04]  /*1ee40*/  LDL.LU R28, [R1+0x205c] ;  /* 0x00205c00011c7983 */ /* 0x000f280000300800 */
[----:B---3--:R-:W-:Y:S01]  /*1ee50*/  STL.64 [R1+0x1fe8], R22 ;  /* 0x001fe81601007387 */ /* 0x008fe20000100a00 */
[----:B--2---:R0:W-:Y:S03]  /*1ee60*/  STL.64 [R1+0x1fe0], R20 ;  /* 0x001fe01401007387 */ /* 0x0041e60000100a00 */
[----:B0-----:R-:W2:Y:S01]  /*1ee70*/  LDL.LU R20, [R1+0x290] ;  /* 0x0002900001147983 */ /* 0x001ea20000300800 */
[----:B------:R-:W2:Y:S02]  /*1ee80*/  LDL.LU R21, [R1+0x294] ;  /* 0x0002940001157983 */ /* 0x000ea40000300800 */
[----:B------:R-:W3:Y:S02]  /*1ee90*/  LDL.LU R22, [R1+0x298] ;  /* 0x0002980001167983 */ /* 0x000ee40000300800 */
[----:B------:R-:W3:Y:S02]  /*1eea0*/  LDL.LU R23, [R1+0x29c] ;  /* 0x00029c0001177983 */ /* 0x000ee40000300800 */
[----:B---3--:R-:W-:Y:S01]  /*1eeb0*/  STL.64 [R1+0x2000], R22 ;  /* 0x0020001601007387 */ /* 0x008fe20000100a00 */
[----:B--2---:R0:W-:Y:S03]  /*1eec0*/  STL.64 [R1+0x1ff8], R20 ;  /* 0x001ff81401007387 */ /* 0x0041e60000100a00 */
[----:B0-----:R-:W2:Y:S01]  /*1eed0*/  LDL.LU R20, [R1+0x260] ;  /* 0x0002600001147983 */ /* 0x001ea20000300800 */
[----:B------:R-:W2:Y:S02]  /*1eee0*/  LDL.LU R21, [R1+0x264] ;  /* 0x0002640001157983 */ /* 0x000ea40000300800 */
[----:B------:R-:W3:Y:S02]  /*1eef0*/  LDL.LU R22, [R1+0x268] ;  /* 0x0002680001167983 */ /* 0x000ee40000300800 */
[----:B----4-:R-:W-:-:S02]  /*1ef00*/  IMAD.MOV.U32 R23, RZ, RZ, R28 ;  /* 0x000000ffff177224 */ /* 0x010fc400078e001c */
[----:B------:R-:W4:Y:S01]  /*1ef10*/  LDL.LU R28, [R1+0x2058] ;  /* 0x00205800011c7983 */ /* 0x000f220000300800 */
[C---:B------:R-:W-:Y:S03]  /*1ef20*/  HMMA.16816.F32 R16, R4.reuse, R26, R16 ;  /* 0x0000001a0410723c */ /* 0x040fe60000001810 */
        /* <DEDUP_REMOVED lines=10> */
[----:B------:R-:W2:Y:S02]  /*1efd0*/  LDL.LU R22, [R1+0x238] ;  /* 0x0002380001167983 */ /* 0x000ea40000300800 */
[----:B------:R-:W-:Y:S01]  /*1efe0*/  STL.64 [R1+0x370], R16 ;  /* 0x0003701001007387 */ /* 0x000fe20000100a00 */
[----:B------:R0:W-:Y:S04]  /*1eff0*/  STL.64 [R1+0x378], R18 ;  /* 0x0003781201007387 */ /* 0x0001e80000100a00 */
[----:B0-----:R-:W3:Y:S01]  /*1f000*/  LDL.LU.64 R18, [R1+0x2050] ;  /* 0x0020500001127983 */ /* 0x001ee20000300a00 */
[----:B------:R-:W2:Y:S02]  /*1f010*/  LDL.LU.64 R16, [R1+0x2048] ;  /* 0x0020480001107983 */ /* 0x000ea40000300a00 */
[----:B----4-:R-:W-:Y:S01]  /*1f020*/  IMAD.MOV.U32 R23, RZ, RZ, R28 ;  /* 0x000000ffff177224 */ /* 0x010fe200078e001c */
[----:B---3--:R-:W-:Y:S01]  /*1f030*/  HMMA.16816.F32 R4, R4, R18, R12 ;  /* 0x000000120404723c */ /* 0x008fe2000000180c */
[----:B------:R-:W2:Y:S01]  /*1f040*/  LDL.LU.64 R14, [R1+0x2040] ;  /* 0x00204000010e7983 */ /* 0x000ea20000300a00 */
[----:B------:R-:W2:Y:S11]  /*1f050*/  LDL.LU.64 R12, [R1+0x2038] ;  /* 0x00203800010c7983 */ /* 0x000eb60000300a00 */
[----:B------:R-:W-:Y:S10]  /*1f060*/  @!UPT UIADD3 URZ, URZ, URZ, URZ ;  /* 0x0000003f3f3ff290 */ /* 0x000ff4000fffe03f */
[----:B------:R-:W-:Y:S01]  /*1f070*/  STL.64 [R1+0x360], R4 ;  /* 0x0003600401007387 */ /* 0x000fe20000100a00 */
[----:B------:R-:W-:Y:S01]  /*1f080*/  STL.64 [R1+0x368], R6 ;  /* 0x0003680601007387 */ /* 0x000fe20000100a00 */
[C---:B--2---:R-:W-:Y:S02]  /*1f090*/  HMMA.16816.F32 R8, R12.reuse, R10, R20 ;  /* 0x0000000a0c08723c */ /* 0x044fe40000001814 */
[----:B------:R-:W2:Y:S01]  /*1f0a0*/  LDL.LU.64 R22, [R1+0x2030] ;  /* 0x0020300001167983 */ /* 0x000ea20000300a00 */
[----:B------:R-:W2:Y:S11]  /*1f0b0*/  LDL.LU.64 R20, [R1+0x2028] ;  /* 0x0020280001147983 */ /* 0x000eb60000300a00 */
[----:B------:R-:W-:Y:S09]  /*1f0c0*/  @!UPT UIADD3 URZ, URZ, URZ, URZ ;  /* 0x0000003f3f3ff290 */ /* 0x000ff2000fffe03f */
[----:B------:R-:W-:Y:S01]  /*1f0d0*/  STL.64 [R1+0x350], R8 ;  /* 0x0003500801007387 */ /* 0x000fe20000100a00 */
[----:B------:R0:W-:Y:S03]  /*1f0e0*/  STL.64 [R1+0x358], R10 ;  /* 0x0003580a01007387 */ /* 0x0001e60000100a00 */
[----:B0-----:R-:W2:Y:S02]  /*1f0f0*/  LDL.LU.64 R10, [R1+0x2020] ;  /* 0x00202000010a7983 */ /* 0x001ea40000300a00 */
        /* <DEDUP_REMOVED lines=29> */
[----:B------:R-:W2:Y:S11]  /*1f2d0*/  LDL.LU.64 R20, [R1+0x1fb8] ;  /* 0x001fb80001147983 */ /* 0x000eb60000300a00 */
[----:B------:R-:W-:Y:S10]  /*1f2e0*/  @!UPT UIADD3 URZ, URZ, URZ, URZ ;  /* 0x0000003f3f3ff290 */ /* 0x000ff4000fffe03f */
[----:B------:R-:W-:Y:S01]  /*1f2f0*/  STL.64 [R1+0x240], R8 ;  /* 0x0002400801007387 */ /* 0x000fe20000100a00 */
[----:B------:R0:W-:Y:S03]  /*1f300*/  STL.64 [R1+0x248], R10 ;  /* 0x0002480a01007387 */ /* 0x0001e60000100a00 */
[----:B0-----:R-:W3:Y:S01]  /*1f310*/  LDL.LU.64 R10, [R1+0x1fb0] ;  /* 0x001fb000010a7983 */ /* 0x001ee20000300a00 */
[----:B------:R-:W3:Y:S02]  /*1f320*/  LDL.LU.64 R8, [R1+0x1fa8] ;  /* 0x001fa80001087983 */ /* 0x000ee40000300a00 */
[----:B---3--:R-:W-:Y:S01]  /*1f330*/  HMMA.16816.F32 R24, R12, R26, R8 ;  /* 0x0000001a0c18723c */ /* 0x008fe20000001808 */
[----:B------:R-:W3:Y:S01]  /*1f340*/  LDL.LU.64 R10, [R1+0x1fa0] ;  /* 0x001fa000010a7983 */ /* 0x000ee20000300a00 */
[----:B------:R-:W3:Y:S11]  /*1f350*/  LDL.LU.64 R8, [R1+0x1f98] ;  /* 0x001f980001087983 */ /* 0x000ef60000300a00 */
[----:B------:R-:W-:Y:S10]  /*1f360*/  @!UPT UIADD3 URZ, URZ, URZ, URZ ;  /* 0x0000003f3f3ff290 */ /* 0x000ff4000fffe03f */
[----:B------:R-:W-:Y:S01]  /*1f370*/  STL.64 [R1+0x230], R24 ;  /* 0x0002301801007387 */ /* 0x000fe20000100a00 */
[----:B------:R0:W-:Y:S02]  /*1f380*/  STL [R1+0x238], R26 ;  /* 0x0002381a01007387 */ /* 0x0001e40000100800 */
[----:B------:R-:W-:Y:S02]  /*1f390*/  IMAD.MOV.U32 R28, RZ, RZ, R27 ;  /* 0x000000ffff1c7224 */ /* 0x000fe400078e001b */
[----:B0-----:R-:W4:Y:S01]  /*1f3a0*/  LDL.LU.64 R26, [R1+0x1f90] ;  /* 0x001f9000011a7983 */ /* 0x001f220000300a00 */
[----:B------:R-:W4:Y:S02]  /*1f3b0*/  LDL.LU.64 R24, [R1+0x1f88] ;  /* 0x001f880001187983 */ /* 0x000f240000300a00 */
[----:B------:R-:W-:Y:S02]  /*1f3c0*/  STL [R1+0x1d58], R28 ;  /* 0x001d581c01007387 */ /* 0x000fe40000100800 */
[----:B------:R-:W-:-:S02]  /*1f3d0*/  IMAD.MOV.U32 R4, RZ, RZ, R17 ;  /* 0x000000ffff047224 */ /* 0x000fc400078e0011 */
[----:B------:R-:W-:Y:S01]  /*1f3e0*/  IMAD.MOV.U32 R5, RZ, RZ, R16 ;  /* 0x000000ffff057224 */ /* 0x000fe200078e0010 */
[----:B----4-:R-:W-:Y:S01]  /*1f3f0*/  HMMA.16816.F32 R12, R12, R18, R24 ;  /* 0x000000120c0c723c */ /* 0x010fe20000001818 */
[----:B------:R-:W4:Y:S01]  /*1f400*/  LDL.LU.64 R26, [R1+0x1f80] ;  /* 0x001f8000011a7983 */ /* 0x000f220000300a00 */
[----:B------:R-:W4:Y:S02]  /*1f410*/  LDL.LU.64 R24, [R1+0x1f78] ;  /* 0x001f780001187983 */ /* 0x000f240000300a00 */
[----:B------:R-:W4:Y:S02]  /*1f420*/  LDL.LU.64 R18, [R1+0x1f70] ;  /* 0x001f700001127983 */ /* 0x000f240000300a00 */
[----:B------:R-:W4:Y:S11]  /*1f430*/  LDL.LU.64 R16, [R1+0x1f68] ;  /* 0x001f680001107983 */ /* 0x000f360000300a00 */
[----:B------:R-:W-:Y:S06]  /*1f440*/  @!UPT UIADD3 URZ, URZ, URZ, URZ ;  /* 0x0000003f3f3ff290 */ /* 0x000fec000fffe03f */
[----:B------:R0:W-:Y:S01]  /*1f450*/  STL.64 [R1+0x210], R12 ;  /* 0x0002100c01007387 */ /* 0x0001e20000100a00 */
[----:B------:R-:W-:Y:S03]  /*1f460*/  STL.64 [R1+0x218], R14 ;  /* 0x0002180e01007387 */ /* 0x000fe60000100a00 */
[----:B0-----:R-:W2:Y:S01]  /*1f470*/  LDL.LU.64 R12, [R1+0xc0] ;  /* 0x0000c000010c7983 */ /* 0x001ea20000300a00 */
[C---:B----4-:R-:W-:Y:S11]  /*1f480*/  HMMA.16816.F32 R24, R16.reuse, R4, R24 ;  /* 0x000000041018723c */ /* 0x050ff60000001818 */
[----:B------:R-:W-:Y:S11]  /*1f490*/  @!UPT UIADD3 URZ, URZ, URZ, URZ ;  /* 0x0000003f3f3ff290 */ /* 0x000ff6000fffe03f */
[----:B------:R-:W-:Y:S01]  /*1f4a0*/  @!UPT UIADD3 URZ, URZ, URZ, URZ ;  /* 0x0000003f3f3ff290 */ /* 0x000fe2000fffe03f */
[----:B------:R0:W-:Y:S01]  /*1f4b0*/  STL.64 [R1+0x220], R24 ;  /* 0x0002201801007387 */ /* 0x0001e20000100a00 */
[----:B------:R-:W-:Y:S03]  /*1f4c0*/  STL.64 [R1+0x228], R26 ;  /* 0x0002281a01007387 */ /* 0x000fe60000100a00 */
[----:B0-----:R-:W3:Y:S02]  /*1f4d0*/  LDL.LU.64 R24, [R1+0x1f60] ;  /* 0x001f600001187983 */ /* 0x001ee40000300a00 */
[C---:B---3--:R-:W-:Y:S01]  /*1f4e0*/  HMMA.16816.F32 R8, R16.reuse, R24, R8 ;  /* 0x000000181008723c */ /* 0x048fe20000001808 */
[----:B------:R-:W-:Y:S02]  /*1f4f0*/  IMAD.MOV.U32 R29, RZ, RZ, R24 ;  /* 0x000000ffff1d7224 */ /* 0x000fe400078e0018 */
[----:B------:R-:W-:Y:S11]  /*1f500*/  IMAD.MOV.U32 R28, RZ, RZ, R25 ;  /* 0x000000ffff1c7224 */ /* 0x000ff600078e0019 */
[----:B------:R-:W-:Y:S09]  /*1f510*/  @!UPT UIADD3 URZ, URZ, URZ, URZ ;  /* 0x0000003f3f3ff290 */ /* 0x000ff2000fffe03f */
[----:B------:R-:W-:Y:S01]  /*1f520*/  STL.64 [R1+0x2a0], R8 ;  /* 0x0002a00801007387 */ /* 0x000fe20000100a00 */
[----:B------:R0:W-:Y:S03]  /*1f530*/  STL.64 [R1+0x2a8], R10 ;  /* 0x0002a80a01007387 */ /* 0x0001e60000100a00 */
[----:B0-----:R-:W3:Y:S01]  /*1f540*/  LDL.LU.64 R10, [R1+0x1f58] ;  /* 0x001f5800010a7983 */ /* 0x001ee20000300a00 */
[----:B------:R-:W3:Y:S02]  /*1f550*/  LDL.LU.64 R8, [R1+0x1f50] ;  /* 0x001f500001087983 */ /* 0x000ee40000300a00 */
[----:B------:R-:W3:Y:S02]  /*1f560*/  LDL.LU.64 R24, [R1+0x1f48] ;  /* 0x001f480001187983 */ /* 0x000ee40000300a00 */
[C---:B---3--:R-:W-:Y:S01]  /*1f570*/  HMMA.16816.F32 R24, R16.reuse, R24, R8 ;  /* 0x000000181018723c */ /* 0x048fe20000001808 */
[----:B------:R-:W3:Y:S01]  /*1f580*/  LDL.LU.64 R10, [R1+0x1f40] ;  /* 0x001f4000010a7983 */ /* 0x000ee20000300a00 */
[----:B------:R-:W3:Y:S11]  /*1f590*/  LDL.LU.64 R8, [R1+0x1f38] ;  /* 0x001f380001087983 */ /* 0x000ef60000300a00 */
[----:B------:R-:W-:Y:S10]  /*1f5a0*/  @!UPT UIADD3 URZ, URZ, URZ, URZ ;  /* 0x0000003f3f3ff290 */ /* 0x000ff4000fffe03f */
[----:B------:R-:W-:Y:S01]  /*1f5b0*/  STL.64 [R1+0x2c0], R24 ;  /* 0x0002c01801007387 */ /* 0x000fe20000100a00 */
[----:B------:R0:W-:Y:S03]  /*1f5c0*/  STL.64 [R1+0x2c8], R26 ;  /* 0x0002c81a01007387 */ /* 0x0001e60000100a00 */
[----:B0-----:R-:W4:Y:S01]  /*1f5d0*/  LDL.LU.64 R26, [R1+0x1f30] ;  /* 0x001f3000011a7983 */ /* 0x001f220000300a00 */
[----:B------:R-:W3:Y:S02]  /*1f5e0*/  LDL.LU.64 R24, [R1+0x1f28] ;  /* 0x001f280001187983 */ /* 0x000ee40000300a00 */
[C---:B---3--:R-:W-:Y:S11]  /*1f5f0*/  HMMA.16816.F32 R8, R16.reuse, R24, R8 ;  /* 0x000000181008723c */ /* 0x048ff60000001808 */
[----:B------:R-:W-:Y:S11]  /*1f600*/  @!UPT UIADD3 URZ, URZ, URZ, URZ ;  /* 0x0000003f3f3ff290 */ /* 0x000ff6000fffe03f */
[----:B------:R-:W-:Y:S01]  /*1f610*/  @!UPT UIADD3 URZ, URZ, URZ, URZ ;  /* 0x0000003f3f3ff290 */ /* 0x000fe2000fffe03f */
[----:B------:R-:W-:Y:S01]  /*1f620*/  STL.64 [R1+0x2d0], R8 ;  /* 0x0002d00801007387 */ /* 0x000fe20000100a00 */
[----:B------:R0:W-:Y:S03]  /*1f630*/  STL.64 [R1+0x2d8], R10 ;  /* 0x0002d80a01007387 */ /* 0x0001e60000100a00 */
[----:B0-----:R-:W2:Y:S01]  /*1f640*/  LDL.LU.64 R10, [R1+0x1f20] ;  /* 0x001f2000010a7983 */ /* 0x001ea20000300a00 */
[----:B------:R-:W2:Y:S02]  /*1f650*/  LDL.LU.64 R8, [R1+0x1f18] ;  /* 0x001f180001087983 */ /* 0x000ea40000300a00 */
[----:B------:R-:W-:Y:S01]  /*1f660*/  STL.64 [R1+0x1ec0], R24 ;  /* 0x001ec01801007387 */ /* 0x000fe20000100a00 */
[C---:B--2---:R-:W-:Y:S11]  /*1f670*/  HMMA.16816.F32 R8, R16.reuse, R12, R8 ;  /* 0x0000000c1008723c */ /* 0x044ff60000001808 */
[----:B------:R-:W-:Y:S11]  /*1f680*/  @!UPT UIADD3 URZ, URZ, URZ, URZ ;  /* 0x0000003f3f3ff290 */ /* 0x000ff6000fffe03f */
[----:B------:R-:W-:Y:S01]  /*1f690*/  @!UPT UIADD3 URZ, URZ, URZ, URZ ;  /* 0x0000003f3f3ff290 */ /* 0x000fe2000fffe03f */
[----:B------:R-:W-:Y:S01]  /*1f6a0*/  STL.64 [R1+0x2f0], R8 ;  /* 0x0002f00801007387 */ /* 0x000fe20000100a00 */
[----:B------:R0:W-:Y:S03]  /*1f6b0*/  STL.64 [R1+0x2f8], R10 ;  /* 0x0002f80a01007387 */ /* 0x0001e60000100a00 */
[----:B0-----:R-:W2:Y:S01]  /*1f6c0*/  LDL.LU.64 R10, [R1+0x1f10] ;  /* 0x001f1000010a7983 */ /* 0x001ea20000300a00 */
[----:B------:R-:W2:Y:S02]  /*1f6d0*/  LDL.LU.64 R8, [R1+0x1f08] ;  /* 0x001f080001087983 */ /* 0x000ea40000300a00 */
[----:B------:R0:W-:Y:S02]  /*1f6e0*/  STL.64 [R1+0x1e98], R12 ;  /* 0x001e980c01007387 */ /* 0x0001e40000100a00 */
[----:B0-----:R-:W3:Y:S01]  /*1f6f0*/  LDL.LU R12, [R1+0x2b0] ;  /* 0x0002b000010c7983 */ /* 0x001ee20000300800 */
[----:B------:R-:W3:Y:S02]  /*1f700*/  LDL.LU R13, [R1+0x2b4] ;  /* 0x0002b400010d7983 */ /* 0x000ee40000300800 */
[----:B------:R-:W3:Y:S02]  /*1f710*/  LDL.LU R14, [R1+0x2b8] ;  /* 0x0002b800010e7983 */ /* 0x000ee40000300800 */
[----:B------:R-:W3:Y:S01]  /*1f720*/  LDL.LU R15, [R1+0x2bc] ;  /* 0x0002bc00010f7983 */ /* 0x000ee20000300800 */
[C---:B--2---:R-:W-:Y:S11]  /*1f730*/  HMMA.16816.F32 R8, R16.reuse, R20, R8 ;  /* 0x000000141008723c */ /* 0x044ff60000001808 */
[----:B------:R-:W-:Y:S11]  /*1f740*/  @!UPT UIADD3 URZ, URZ, URZ, URZ ;  /* 0x0000003f3f3ff290 */ /* 0x000ff6000fffe03f */
[----:B------:R-:W-:Y:S01]  /*1f750*/  @!UPT UIADD3 URZ, URZ, URZ, URZ ;  /* 0x0000003f3f3ff290 */ /* 0x000fe2000fffe03f */
[----:B------:R0:W-:Y:S01]  /*1f760*/  STL.64 [R1+0x300], R8 ;  /* 0x0003000801007387 */ /* 0x0001e20000100a00 */
[----:B------:R1:W-:Y:S03]  /*1f770*/  STL.64 [R1+0x308], R10 ;  /* 0x0003080a01007387 */ /* 0x0003e60000100a00 */
[----:B0-----:R-:W2:Y:S01]  /*1f780*/  LDL.LU.64 R8, [R1+0x1f00] ;  /* 0x001f000001087983 */ /* 0x001ea20000300a00 */
[----:B-1----:R-:W-:Y:S02]  /*1f790*/  IMAD.MOV.U32 R11, RZ, RZ, R20 ;  /* 0x000000ffff0b7224 */ /* 0x002fe400078e0014 */
[----:B------:R-:W-:Y:S02]  /*1f7a0*/  IMAD.MOV.U32 R10, RZ, RZ, R21 ;  /* 0x000000ffff0a7224 */ /* 0x000fe400078e0015 */
[----:B------:R-:W3:Y:S02]  /*1f7b0*/  LDL.LU.64 R20, [R1+0x1ef8] ;  /* 0x001ef80001147983 */ /* 0x000ee40000300a00 */
[C---:B---3--:R-:W-:Y:S11]  /*1f7c0*/  HMMA.16816.F32 R12, R16.reuse, R20, R12 ;  /* 0x00000014100c723c */ /* 0x048ff6000000180c */
[----:B------:R-:W-:Y:S11]  /*1f7d0*/  @!UPT UIADD3 URZ, URZ, URZ, URZ ;  /* 0x0000003f3f3ff290 */ /* 0x000ff6000fffe03f */
[----:B------:R-:W-:Y:S01]  /*1f7e0*/  @!UPT UIADD3 URZ, URZ, URZ, URZ ;  /* 0x0000003f3f3ff290 */ /* 0x000fe2000fffe03f */
[----:B------:R0:W-:Y:S01]  /*1f7f0*/  STL.64 [R1+0x2e0], R12 ;  /* 0x0002e00c01007387 */ /* 0x0001e20000100a00 */
[----:B------:R-:W-:Y:S02]  /*1f800*/  STL.64 [R1+0x2e8], R14 ;  /* 0x0002e80e01007387 */ /* 0x000fe40000100a00 */
[----:B------:R-:W2:Y:S02]  /*1f810*/  LDL.LU.64 R22, [R1+0x1ef0] ;  /* 0x001ef00001167983 */ /* 0x000ea40000300a00 */
[----:B0-----:R-:W-:Y:S02]  /*1f820*/  IMAD.MOV.U32 R13, RZ, RZ, R20 ;  /* 0x000000ffff0d7224 */ /* 0x001fe400078e0014 */
[----:B------:R-:W-:Y:S02]  /*1f830*/  IMAD.MOV.U32 R12, RZ, RZ, R21 ;  /* 0x000000ffff0c7224 */ /* 0x000fe400078e0015 */
[----:B------:R-:W2:Y:S02]  /*1f840*/  LDL.LU.64 R20, [R1+0x1ee8] ;  /* 0x001ee80001147983 */ /* 0x000ea40000300a00 */
[----:B--2---:R-:W-:Y:S02]  /*1f850*/  HMMA.16816.F32 R16, R16, R8, R20 ;  /* 0x000000081010723c */ /* 0x004fe40000001814 */
[----:B------:R-:W2:Y:S01]  /*1f860*/  LDL.LU.64 R22, [R1+0x1ee0] ;  /* 0x001ee00001167983 */ /* 0x000ea20000300a00 */
[----:B------:R-:W2:Y:S11]  /*1f870*/  LDL.LU.64 R20, [R1+0x1ed8] ;  /* 0x001ed80001147983 */ /* 0x000eb60000300a00 */
[----:B------:R-:W-:Y:S09]  /*1f880*/  @!UPT UIADD3 URZ, URZ, URZ, URZ ;  /* 0x0000003f3f3ff290 */ /* 0x000ff2000fffe03f */
[----:B------:R0:W-:Y:S01]  /*1f890*/  STL.64 [R1+0x2b0], R16 ;  /* 0x0002b01001007387 */ /* 0x0001e20000100a00 */
[----:B------:R1:W-:Y:S03]  /*1f8a0*/  STL.64 [R1+0x2b8], R18 ;  /* 0x0002b81201007387 */ /* 0x0003e60000100a00 */
[----:B0-----:R-:W2:Y:S01]  /*1f8b0*/  LDL.LU R16, [R1+0x1a0] ;  /* 0x0001a00001107983 */ /* 0x001ea20000300800 */
[----:B------:R-:W2:Y:S02]  /*1f8c0*/  LDL.LU R17, [R1+0x1a4] ;  /* 0x0001a40001117983 */ /* 0x000ea40000300800 */
[----:B-1----:R-:W2:Y:S02]  /*1f8d0*/  LDL.LU R18, [R1+0x1a8] ;  /* 0x0001a80001127983 */ /* 0x002ea40000300800 */
[----:B------:R-:W-:Y:S01]  /*1f8e0*/  IMAD.MOV.U32 R19, RZ, RZ, R3 ;  /* 0x000000ffff137224 */ /* 0x000fe200078e0003 */
[----:B------:R-:W-:Y:S06]  /*1f8f0*/  STL.64 [R1+0x1e60], R8 ;  /* 0x001e600801007387 */ /* 0x000fec0000100a00 */
[----:B--2---:R-:W-:Y:S11]  /*1f900*/  HMMA.16816.F32 R4, R20, R4, R16 ;  /* 0x000000041404723c */ /* 0x004ff60000001810 */
[----:B------:R-:W-:Y:S11]  /*1f910*/  @!UPT UIADD3 URZ, URZ, URZ, URZ ;  /* 0x0000003f3f3ff290 */ /* 0x000ff6000fffe03f */
[----:B------:R-:W-:Y:S01]  /*1f920*/  @!UPT UIADD3 URZ, URZ, URZ, URZ ;  /* 0x0000003f3f3ff290 */ /* 0x000fe2000fffe03f */
[----:B------:R-:W-:Y:S01]  /*1f930*/  STL.64 [R1+0x290], R4 ;  /* 0x0002900401007387 */ /* 0x000fe20000100a00 */
[----:B------:R0:W-:Y:S02]  /*1f940*/  STL [R1+0x298], R6 ;  /* 0x0002980601007387 */ /* 0x0001e40000100800 */
[----:B------:R-:W-:Y:S02]  /*1f950*/  IMAD.MOV.U32 R3, RZ, RZ, R7 ;  /* 0x000000ffff037224 */ /* 0x000fe400078e0007 */
[----:B----4-:R-:W-:Y:S02]  /*1f960*/  IMAD.MOV.U32 R7, RZ, RZ, R27 ;  /* 0x000000ffff077224 */ /* 0x010fe400078e001b */
[----:B0-----:R-:W-:Y:S01]  /*1f970*/  IMAD.MOV.U32 R6, RZ, RZ, R26 ;  /* 0x000000ffff067224 */ /* 0x001fe200078e001a */
[----:B------:R-:W2:Y:S01]  /*1f980*/  LDL.LU R4, [R1+0x170] ;  /* 0x0001700001047983 */ /* 0x000ea20000300800 */
[----:B------:R-:W2:Y:S02]  /*1f990*/  LDL.LU R5, [R1+0x174] ;  /* 0x0001740001057983 */ /* 0x000ea40000300800 */
[----:B------:R-:W3:Y:S02]  /*1f9a0*/  LDL.LU R26, [R1+0x1ed0] ;  /* 0x001ed000011a7983 */ /* 0x000ee40000300800 */
[----:B------:R-:W4:Y:S01]  /*1f9b0*/  LDL.LU R27, [R1+0x1ecc] ;  /* 0x001ecc00011b7983 */ /* 0x000f220000300800 */
[----:B------:R-:W2:Y:S01]  /*1f9c0*/  LDL.LU R16, [R1+0xf0] ;  /* 0x0000f00001107983 */ /* 0x000ea20000300800 */
[----:B------:R-:W2:Y:S02]  /*1f9d0*/  LDL.LU R17, [R1+0xf4] ;  /* 0x0000f40001117983 */ /* 0x000ea40000300800 */
[----:B------:R-:W2:Y:S02]  /*1f9e0*/  LDL.LU R18, [R1+0xf8] ;  /* 0x0000f80001127983 */ /* 0x000ea40000300800 */
[----:B------:R-:W2:Y:S02]  /*1f9f0*/  LDL.LU R19, [R1+0xfc] ;  /* 0x0000fc0001137983 */ /* 0x000ea40000300800 */
[----:B------:R-:W-:-:S02]  /*1fa00*/  IMAD.MOV.U32 R8, RZ, RZ, R13 ;  /* 0x000000ffff087224 */ /* 0x000fc400078e000d */
[----:B------:R-:W-:-:S05]  /*1fa10*/  IMAD.MOV.U32 R9, RZ, RZ, R12 ;  /* 0x000000ffff097224 */ /* 0x000fca00078e000c */
[----:B------:R-:W-:Y:S04]  /*1fa20*/  STL.64 [R1+0x1e78], R8 ;  /* 0x001e780801007387 */ /* 0x000fe80000100a00 */
[----:B--2---:R-:W-:Y:S01]  /*1fa30*/  STL.64 [R1+0x1e58], R18 ;  /* 0x001e581201007387 */ /* 0x004fe20000100a00 */
[----:B------:R0:W-:Y:S03]  /*1fa40*/  STL.64 [R1+0x1e50], R16 ;  /* 0x001e501001007387 */ /* 0x0001e60000100a00 */
[----:B0-----:R-:W2:Y:S01]  /*1fa50*/  LDL.LU R16, [R1+0x110] ;  /* 0x0001100001107983 */ /* 0x001ea20000300800 */
[----:B------:R-:W2:Y:S02]  /*1fa60*/  LDL.LU R17, [R1+0x114] ;  /* 0x0001140001117983 */ /* 0x000ea40000300800 */
[----:B------:R-:W2:Y:S02]  /*1fa70*/  LDL.LU R12, [R1+0x150] ;  /* 0x00015000010c7983 */ /* 0x000ea40000300800 */
[----:B------:R-:W2:Y:S01]  /*1fa80*/  LDL.LU R13, [R1+0x154] ;  /* 0x00015400010d7983 */ /* 0x000ea20000300800 */
[----:B------:R-:W2:Y:S01]  /*1fa90*/  LDL.LU R14, [R1+0x158] ;  /* 0x00015800010e7983 */ /* 0x000ea20000300800 */
[----:B------:R-:W2:Y:S02]  /*1faa0*/  LDL.LU R15, [R1+0x15c] ;  /* 0x00015c00010f7983 */ /* 0x000ea40000300800 */
[----:B------:R-:W2:Y:S02]  /*1fab0*/  LDL.LU R24, [R1+0x190] ;  /* 0x0001900001187983 */ /* 0x000ea40000300800 */
[----:B---3--:R-:W-:Y:S01]  /*1fac0*/  IMAD.MOV.U32 R19, RZ, RZ, R26 ;  /* 0x000000ffff137224 */ /* 0x008fe200078e001a */
[----:B------:R-:W3:Y:S01]  /*1fad0*/  LDL.LU R25, [R1+0x194] ;  /* 0x0001940001197983 */ /* 0x000ee20000300800 */
[----:B----4-:R-:W-:-:S02]  /*1fae0*/  IMAD.MOV.U32 R18, RZ, RZ, R27 ;  /* 0x000000ffff127224 */ /* 0x010fc400078e001b */
[----:B------:R-:W3:Y:S02]  /*1faf0*/  LDL.LU R26, [R1+0x198] ;  /* 0x00019800011a7983 */ /* 0x000ee40000300800 */
[----:B------:R-:W3:Y:S01]  /*1fb00*/  LDL.LU R27, [R1+0x19c] ;  /* 0x00019c00011b7983 */ /* 0x000ee20000300800 */
[----:B--2---:R-:W-:Y:S01]  /*1fb10*/  STL.64 [R1+0x1ea8], R14 ;  /* 0x001ea80e01007387 */ /* 0x004fe20000100a00 */
[----:B------:R0:W-:Y:S03]  /*1fb20*/  STL.64 [R1+0x1ea0], R12 ;  /* 0x001ea00c01007387 */ /* 0x0001e60000100a00 */
[----:B0-----:R-:W2:Y:S01]  /*1fb30*/  LDL.LU R12, [R1+0x180] ;  /* 0x00018000010c7983 */ /* 0x001ea20000300800 */
[----:B------:R-:W2:Y:S02]  /*1fb40*/  LDL.LU R13, [R1+0x184] ;  /* 0x00018400010d7983 */ /* 0x000ea40000300800 */
[----:B------:R-:W4:Y:S02]  /*1fb50*/  LDL.LU R14, [R1+0x188] ;  /* 0x00018800010e7983 */ /* 0x000f240000300800 */
[----:B------:R-:W4:Y:S02]  /*1fb60*/  LDL.LU R15, [R1+0x18c] ;  /* 0x00018c00010f7983 */ /* 0x000f240000300800 */
[----:B------:R-:W-:-:S02]  /*1fb70*/  IMAD.MOV.U32 R8, RZ, RZ, R11 ;  /* 0x000000ffff087224 */ /* 0x000fc400078e000b */
[----:B------:R-:W-:Y:S01]  /*1fb80*/  IMAD.MOV.U32 R9, RZ, RZ, R10 ;  /* 0x000000ffff097224 */ /* 0x000fe200078e000a */
[----:B----4-:R-:W-:Y:S01]  /*1fb90*/  STL.64 [R1+0x1eb8], R14 ;  /* 0x001eb80e01007387 */ /* 0x010fe20000100a00 */
[----:B--2---:R0:W-:Y:S02]  /*1fba0*/  STL.64 [R1+0x1eb0], R12 ;  /* 0x001eb00c01007387 */ /* 0x0041e40000100a00 */
[----:B0-----:R-:W-:Y:S02]  /*1fbb0*/  IMAD.MOV.U32 R12, RZ, RZ, R29 ;  /* 0x000000ffff0c7224 */ /* 0x001fe400078e001d */
[----:B------:R-:W2:Y:S01]  /*1fbc0*/  LDL.LU R29, [R1+0x1ec8] ;  /* 0x001ec800011d7983 */ /* 0x000ea20000300800 */
[----:B------:R0:W-:Y:S03]  /*1fbd0*/  STL.64 [R1+0x1e90], R8 ;  /* 0x001e900801007387 */ /* 0x0001e60000100a00 */
[----:B0-----:R-:W4:Y:S01]  /*1fbe0*/  LDL.LU R8, [R1+0x140] ;  /* 0x0001400001087983 */ /* 0x001f220000300800 */
[----:B------:R-:W4:Y:S02]  /*1fbf0*/  LDL.LU R9, [R1+0x144] ;  /* 0x0001440001097983 */ /* 0x000f240000300800 */
[----:B------:R-:W4:Y:S02]  /*1fc00*/  LDL.LU R10, [R1+0x148] ;  /* 0x00014800010a7983 */ /* 0x000f240000300800 */
[----:B------:R-:W4:Y:S01]  /*1fc10*/  LDL.LU R11, [R1+0x14c] ;  /* 0x00014c00010b7983 */ /* 0x000f220000300800 */
[----:B------:R-:W-:Y:S01]  /*1fc20*/  STL.64 [R1+0x1e70], R18 ;  /* 0x001e701201007387 */ /* 0x000fe20000100a00 */
[----:B------:R0:W-:Y:S03]  /*1fc30*/  STL.64 [R1+0x1e68], R16 ;  /* 0x001e681001007387 */ /* 0x0001e60000100a00 */
[----:B0-----:R-:W2:Y:S01]  /*1fc40*/  LDL.LU R16, [R1+0x120] ;  /* 0x0001200001107983 */ /* 0x001ea20000300800 */
[----:B------:R-:W2:Y:S02]  /*1fc50*/  LDL.LU R17, [R1+0x124] ;  /* 0x0001240001117983 */ /* 0x000ea40000300800 */
[----:B------:R-:W2:Y:S02]  /*1fc60*/  LDL.LU R18, [R1+0x128] ;  /* 0x0001280001127983 */ /* 0x000ea40000300800 */
[----:B------:R-:W2:Y:S02]  /*1fc70*/  LDL.LU R19, [R1+0x12c] ;  /* 0x00012c0001137983 */ /* 0x000ea40000300800 */
[----:B------:R-:W-:-:S07]  /*1fc80*/  IMAD.MOV.U32 R13, RZ, RZ, R28 ;  /* 0x000000ffff0d7224 */ /* 0x000fce00078e001c */
[C---:B---3--:R-:W-:Y:S11]  /*1fc90*/  HMMA.16816.F32 R12, R20.reuse, R12, R24 ;  /* 0x0000000c140c723c */ /* 0x048ff60000001818 */
[----:B------:R-:W-:Y:S11]  /*1fca0*/  @!UPT UIADD3 URZ, URZ, URZ, URZ ;  /* 0x0000003f3f3ff290 */ /* 0x000ff6000fffe03f */
[----:B------:R-:W-:Y:S02]  /*1fcb0*/  @!UPT UIADD3 URZ, URZ, URZ, URZ ;  /* 0x0000003f3f3ff290 */ /* 0x000fe4000fffe03f */
[----:B------:R-:W-:Y:S02]  /*1fcc0*/  IMAD.MOV.U32 R27, RZ, RZ, R14 ;  /* 0x000000ffff1b7224 */ /* 0x000fe400078e000e */
[----:B------:R-:W-:Y:S01]  /*1fcd0*/  IMAD.MOV.U32 R26, RZ, RZ, R13 ;  /* 0x000000ffff1a7224 */ /* 0x000fe200078e000d */
[----:B--2---:R-:W-:Y:S01]  /*1fce0*/  STL.64 [R1+0x1e88], R18 ;  /* 0x001e881201007387 */ /* 0x004fe20000100a00 */
[----:B------:R0:W-:Y:S03]  /*1fcf0*/  STL.64 [R1+0x1e80], R16 ;  /* 0x001e801001007387 */ /* 0x0001e60000100a00 */
[----:B0-----:R-:W2:Y:S01]  /*1fd00*/  LDL.LU R16, [R1+0x130] ;  /* 0x0001300001107983 */ /* 0x001ea20000300800 */
[----:B------:R-:W2:Y:S02]  /*1fd10*/  LDL.LU R17, [R1+0x134] ;  /* 0x0001340001117983 */ /* 0x000ea40000300800 */
[----:B------:R-:W2:Y:S02]  /*1fd20*/  LDL.LU R18, [R1+0x138] ;  /* 0x0001380001127983 */ /* 0x000ea40000300800 */
[----:B------:R-:W2:Y:S01]  /*1fd30*/  LDL.LU R19, [R1+0x13c] ;  /* 0x00013c0001137983 */ /* 0x000ea20000300800 */
[----:B------:R-:W-:Y:S01]  /*1fd40*/  STL.64 [R1+0x1e10], R6 ;  /* 0x001e100601007387 */ /* 0x000fe20000100a00 */
[----:B------:R0:W-:Y:S03]  /*1fd50*/  STL.64 [R1+0x1e08], R4 ;  /* 0x001e080401007387 */ /* 0x0001e60000100a00 */
[----:B0-----:R-:W3:Y:S01]  /*1fd60*/  LDL.LU.64 R4, [R1] ;  /* 0x0000000001047983 */ /* 0x001ee20000300a00 */
[----:B------:R-:W-:Y:S02]  /*1fd70*/  STL [R1+0x1d5c], R3 ;  /* 0x001d5c0301007387 */ /* 0x000fe40000100800 */
[----:B------:R-:W2:Y:S02]  /*1fd80*/  LDL.LU.64 R24, [R1+0x1ec0] ;  /* 0x001ec00001187983 */ /* 0x000ea40000300a00 */
[----:B------:R-:W-:Y:S01]  /*1fd90*/  STL [R1+0x200], R12 ;  /* 0x0002000c01007387 */ /* 0x000fe20000100800 */
[----:B------:R0:W-:Y:S04]  /*1fda0*/  STL [R1+0x20c], R15 ;  /* 0x00020c0f01007387 */ /* 0x0001e80000100800 */
[----:B0-----:R-:W3:Y:S01]  /*1fdb0*/  LDL.LU.64 R14, [R1+0x1eb8] ;  /* 0x001eb800010e7983 */ /* 0x001ee20000300a00 */
        /* <DEDUP_REMOVED lines=8> */
[----:B------:R0:W-:Y:S02]  /*1fe40*/  STL.64 [R1+0x1e20], R4 ;  /* 0x001e200401007387 */ /* 0x0001e40000100a00 */
[----:B0-----:R-:W3:Y:S01]  /*1fe50*/  LDL.LU.64 R4, [R1+0x10] ;  /* 0x0000100001047983 */ /* 0x001ee20000300a00 */
[C---:B--2---:R-:W-:Y:S03]  /*1fe60*/  HMMA.16816.F32 R12, R20.reuse, R24, R12 ;  /* 0x00000018140c723c */ /* 0x044fe6000000180c */
[----:B---3--:R0:W-:Y:S04]  /*1fe70*/  STL.64 [R1+0x1e38], R4 ;  /* 0x001e380401007387 */ /* 0x0081e80000100a00 */
[----:B0-----:R-:W2:Y:S11]  /*1fe80*/  LDL.LU.64 R4, [R1+0x20] ;  /* 0x0000200001047983 */ /* 0x001eb60000300a00 */
[----:B------:R-:W-:Y:S05]  /*1fe90*/  @!UPT UIADD3 URZ, URZ, URZ, URZ ;  /* 0x0000003f3f3ff290 */ /* 0x000fea000fffe03f */
[----:B------:R0:W-:Y:S02]  /*1fea0*/  STL.64 [R1+0x1c0], R12 ;  /* 0x0001c00c01007387 */ /* 0x0001e40000100a00 */
[----:B0-----:R-:W4:Y:S01]  /*1feb0*/  LDL.LU.64 R12, [R1+0x1e98] ;  /* 0x001e9800010c7983 */ /* 0x001f220000300a00 */
[----:B------:R-:W-:Y:S02]  /*1fec0*/  STL.64 [R1+0x1e30], R26 ;  /* 0x001e301a01007387 */ /* 0x000fe40000100a00 */
[----:B------:R-:W-:Y:S02]  /*1fed0*/  IMAD.MOV.U32 R28, RZ, RZ, R15 ;  /* 0x000000ffff1c7224 */ /* 0x000fe400078e000f */
[----:B------:R0:W-:Y:S02]  /*1fee0*/  STL.64 [R1+0x1e28], R24 ;  /* 0x001e281801007387 */ /* 0x0001e40000100a00 */
[----:B------:R-:W-:Y:S01]  /*1fef0*/  IMAD.MOV.U32 R3, RZ, RZ, R14 ;  /* 0x000000ffff037224 */ /* 0x000fe200078e000e */
[----:B0-----:R-:W3:Y:S01]  /*1ff00*/  LDL.LU R24, [R1+0xd0] ;  /* 0x0000d00001187983 */ /* 0x001ee20000300800 */
[----:B------:R-:W3:Y:S02]  /*1ff10*/  LDL.LU R25, [R1+0xd4] ;  /* 0x0000d40001197983 */ /* 0x000ee40000300800 */
[----:B------:R-:W3:Y:S02]  /*1ff20*/  LDL.LU R26, [R1+0xd8] ;  /* 0x0000d800011a7983 */ /* 0x000ee40000300800 */
[----:B------:R-:W3:Y:S01]  /*1ff30*/  LDL.LU R27, [R1+0xdc] ;  /* 0x0000dc00011b7983 */ /* 0x000ee20000300800 */
[----:B------:R-:W-:Y:S01]  /*1ff40*/  STL [R1+0x1df4], R28 ;  /* 0x001df41c01007387 */ /* 0x000fe20000100800 */
[----:B------:R-:W-:Y:S01]  /*1ff50*/  STL [R1+0x1df0], R3 ;  /* 0x001df00301007387 */ /* 0x000fe20000100800 */
[C---:B----4-:R-:W-:Y:S11]  /*1ff60*/  HMMA.16816.F32 R8, R20.reuse, R12, R8 ;  /* 0x0000000c1408723c */ /* 0x050ff60000001808 */
[----:B------:R-:W-:Y:S11]  /*1ff70*/  @!UPT UIADD3 URZ, URZ, URZ, URZ ;  /* 0x0000003f3f3ff290 */ /* 0x000ff6000fffe03f */
[----:B------:R-:W-:Y:S01]  /*1ff80*/  @!UPT UIADD3 URZ, URZ, URZ, URZ ;  /* 0x0000003f3f3ff290 */ /* 0x000fe2000fffe03f */
[----:B------:R0:W-:Y:S01]  /*1ff90*/  STL.64 [R1+0x1b0], R8 ;  /* 0x0001b00801007387 */ /* 0x0001e20000100a00 */
[----:B------:R1:W-:Y:S03]  /*1ffa0*/  STL.64 [R1+0x1b8], R10 ;  /* 0x0001b80a01007387 */ /* 0x0003e60000100a00 */
[----:B0-----:R-:W1:Y:S02]  /*1ffb0*/  LDL.LU.64 R8, [R1+0x1e90] ;  /* 0x001e900001087983 */ /* 0x001e640000300a00 */
[C---:B-1----:R-:W-:Y:S02]  /*1ffc0*/  HMMA.16816.F32 R8, R20.reuse, R8, R16 ;  /* 0x000000081408723c */ /* 0x042fe40000001810 */
        /* <DEDUP_REMOVED lines=10> */
[----:B------:R0:W-:Y:S01]  /*20070*/  STL.64 [R1+0x180], R8 ;  /* 0x0001800801007387 */ /* 0x0001e20000100a00 */
[----:B------:R1:W-:Y:S03]  /*20080*/  STL.64 [R1+0x188], R10 ;  /* 0x0001880a01007387 */ /* 0x0003e60000100a00 */
[----:B0-----:R-:W4:Y:S02]  /*20090*/  LDL.LU.64 R8, [R1+0x1e60] ;  /* 0x001e600001087983 */ /* 0x001f240000300a00 */
[----:B----4-:R-:W-:Y:S02]  /*200a0*/  HMMA.16816.F32 R20, R20, R8, R16 ;  /* 0x000000081414723c */ /* 0x010fe40000001810 */
[----:B------:R-:W2:Y:S01]  /*200b0*/  LDL.LU.64 R18, [R1+0x1e58] ;  /* 0x001e580001127983 */ /* 0x000ea20000300a00 */
[----:B------:R-:W2:Y:S02]  /*200c0*/  LDL.LU.64 R16, [R1+0x1e50] ;  /* 0x001e500001107983 */ /* 0x000ea40000300a00 */
[----:B------:R-:W-:-:S02]  /*200d0*/  IMAD.MOV.U32 R28, RZ, RZ, R8 ;  /* 0x000000ffff1c7224 */ /* 0x000fc400078e0008 */
[----:B------:R-:W-:Y:S11]  /*200e0*/  IMAD.MOV.U32 R3, RZ, RZ, R9 ;  /* 0x000000ffff037224 */ /* 0x000ff600078e0009 */
[----:B------:R-:W-:Y:S05]  /*200f0*/  @!UPT UIADD3 URZ, URZ, URZ, URZ ;  /* 0x0000003f3f3ff290 */ /* 0x000fea000fffe03f */
[----:B------:R0:W-:Y:S01]  /*20100*/  STL.64 [R1+0x150], R20 ;  /* 0x0001501401007387 */ /* 0x0001e20000100a00 */
[----:B------:R4:W-:Y:S02]  /*20110*/  STL.64 [R1+0x158], R22 ;  /* 0x0001581601007387 */ /* 0x0009e40000100a00 */
[----:B-1----:R-:W2:Y:S02]  /*20120*/  LDL.LU.64 R10, [R1+0x1e48] ;  /* 0x001e4800010a7983 */ /* 0x002ea40000300a00 */
[----:B------:R-:W2:Y:S01]  /*20130*/  LDL.LU.64 R8, [R1+0x1e40] ;  /* 0x001e400001087983 */ /* 0x000ea20000300a00 */
[----:B0-----:R-:W3:Y:S01]  /*20140*/  LDL.LU R20, [R1+0x160] ;  /* 0x0001600001147983 */ /* 0x001ee20000300800 */
[----:B------:R-:W3:Y:S02]  /*20150*/  LDL.LU R21, [R1+0x164] ;  /* 0x0001640001157983 */ /* 0x000ee40000300800 */
[----:B----4-:R-:W4:Y:S02]  /*20160*/  LDL.LU R22, [R1+0x168] ;  /* 0x0001680001167983 */ /* 0x010f240000300800 */
[----:B------:R-:W4:Y:S01]  /*20170*/  LDL.LU R23, [R1+0x16c] ;  /* 0x00016c0001177983 */ /* 0x000f220000300800 */
[C---:B--2---:R-:W-:Y:S11]  /*20180*/  HMMA.16816.F32 R16, R8.reuse, R4, R16 ;  /* 0x000000040810723c */ /* 0x044ff60000001810 */
[----:B------:R-:W-:Y:S11]  /*20190*/  @!UPT UIADD3 URZ, URZ, URZ, URZ ;  /* 0x0000003f3f3ff290 */ /* 0x000ff6000fffe03f */
[----:B------:R-:W-:Y:S01]  /*201a0*/  @!UPT UIADD3 URZ, URZ, URZ, URZ ;  /* 0x0000003f3f3ff290 */ /* 0x000fe2000fffe03f */
[----:B------:R0:W-:Y:S01]  /*201b0*/  STL.64 [R1+0x130], R16 ;  /* 0x0001301001007387 */ /* 0x0001e20000100a00 */
[----:B------:R1:W-:Y:S02]  /*201c0*/  STL.64 [R1+0x138], R18 ;  /* 0x0001381201007387 */ /* 0x0003e40000100a00 */
[----:B0-----:R-:W-:Y:S02]  /*201d0*/  IMAD.MOV.U32 R17, RZ, RZ, R4 ;  /* 0x000000ffff117224 */ /* 0x001fe400078e0004 */
[----:B------:R-:W-:Y:S02]  /*201e0*/  IMAD.MOV.U32 R16, RZ, RZ, R5 ;  /* 0x000000ffff107224 */ /* 0x000fe400078e0005 */
[----:B------:R-:W3:Y:S02]  /*201f0*/  LDL.LU.64 R4, [R1+0x1e38] ;  /* 0x001e380001047983 */ /* 0x000ee40000300a00 */
[----:B---3--:R-:W-:Y:S01]  /*20200*/  HMMA.16816.F32 R24, R8, R4, R24 ;  /* 0x000000040818723c */ /* 0x008fe20000001818 */
[----:B-1----:R-:W-:-:S02]  /*20210*/  IMAD.MOV.U32 R19, RZ, RZ, R4 ;  /* 0x000000ffff137224 */ /* 0x002fc400078e0004 */
[----:B------:R-:W-:Y:S11]  /*20220*/  IMAD.MOV.U32 R18, RZ, RZ, R5 ;  /* 0x000000ffff127224 */ /* 0x000ff600078e0005 */
[----:B------:R-:W-:Y:S09]  /*20230*/  @!UPT UIADD3 URZ, URZ, URZ, URZ ;  /* 0x0000003f3f3ff290 */ /* 0x000ff2000fffe03f */
[----:B------:R-:W-:Y:S01]  /*20240*/  STL.64 [R1+0x110], R24 ;  /* 0x0001101801007387 */ /* 0x000fe20000100a00 */
[----:B------:R0:W-:Y:S03]  /*20250*/  STL.64 [R1+0x118], R26 ;  /* 0x0001181a01007387 */ /* 0x0001e60000100a00 */
[----:B0-----:R-:W2:Y:S01]  /*20260*/  LDL.LU.64 R26, [R1+0x1e30] ;  /* 0x001e3000011a7983 */ /* 0x001ea20000300a00 */
[----:B------:R-:W3:Y:S02]  /*20270*/  LDL.LU.64 R24, [R1+0x1e28] ;  /* 0x001e280001187983 */ /* 0x000ee40000300a00 */
[----:B------:R-:W4:Y:S02]  /*20280*/  LDL.LU.64 R4, [R1+0x1e20] ;  /* 0x001e200001047983 */ /* 0x000f240000300a00 */
[----:B------:R-:W-:Y:S01]  /*20290*/  STL.64 [R1+0x1e00], R18 ;  /* 0x001e001201007387 */ /* 0x000fe20000100a00 */
[----:B------:R0:W-:Y:S04]  /*202a0*/  STL.64 [R1+0x1df8], R16 ;  /* 0x001df81001007387 */ /* 0x0001e80000100a00 */
[----:B0-----:R-:W2:Y:S01]  /*202b0*/  LDL.LU R16, [R1+0x1d0] ;  /* 0x0001d00001107983 */ /* 0x001ea20000300800 */
[----:B------:R-:W-:-:S02]  /*202c0*/  IMAD.MOV.U32 R17, RZ, RZ, R29 ;  /* 0x000000ffff117224 */ /* 0x000fc400078e001d */
[----:B------:R-:W2:Y:S01]  /*202d0*/  LDL.LU R29, [R1+0x1e18] ;  /* 0x001e1800011d7983 */ /* 0x000ea20000300800 */
[----:B----4-:R-:W-:Y:S11]  /*202e0*/  HMMA.16816.F32 R20, R8, R4, R20 ;  /* 0x000000040814723c */ /* 0x010ff60000001814 */
[----:B------:R-:W-:Y:S11]  /*202f0*/  @!UPT UIADD3 URZ, URZ, URZ, URZ ;  /* 0x0000003f3f3ff290 */ /* 0x000ff6000fffe03f */
[----:B------:R-:W-:Y:S01]  /*20300*/  @!UPT UIADD3 URZ, URZ, URZ, URZ ;  /* 0x0000003f3f3ff290 */ /* 0x000fe2000fffe03f */
[----:B------:R0:W-:Y:S01]  /*20310*/  STL.64 [R1+0xf0], R20 ;  /* 0x0000f01401007387 */ /* 0x0001e20000100a00 */
[----:B------:R-:W-:Y:S02]  /*20320*/  STL.64 [R1+0xf8], R22 ;  /* 0x0000f81601007387 */ /* 0x000fe40000100a00 */
[----:B------:R-:W3:Y:S02]  /*20330*/  LDL.LU.64 R6, [R1+0x1e10] ;  /* 0x001e100001067983 */ /* 0x000ee40000300a00 */
[----:B0-----:R-:W-:Y:S02]  /*20340*/  IMAD.MOV.U32 R21, RZ, RZ, R4 ;  /* 0x000000ffff157224 */ /* 0x001fe400078e0004 */
[----:B------:R-:W-:Y:S02]  /*20350*/  IMAD.MOV.U32 R20, RZ, RZ, R5 ;  /* 0x000000ffff147224 */ /* 0x000fe400078e0005 */
[----:B------:R-:W3:Y:S01]  /*20360*/  LDL.LU.64 R4, [R1+0x1e08] ;  /* 0x001e080001047983 */ /* 0x000ee20000300a00 */
[----:B------:R-:W-:-:S02]  /*20370*/  IMAD.MOV.U32 R18, RZ, RZ, R2 ;  /* 0x000000ffff127224 */ /* 0x000fc400078e0002 */
[----:B------:R-:W-:Y:S01]  /*20380*/  IMAD.MOV.U32 R19, RZ, RZ, R0 ;  /* 0x000000ffff137224 */ /* 0x000fe200078e0000 */
[C---:B---3--:R-:W-:Y:S11]  /*20390*/  HMMA.16816.F32 R4, R8.reuse, R24, R4 ;  /* 0x000000180804723c */ /* 0x048ff60000001804 */
[----:B------:R-:W-:Y:S11]  /*203a0*/  @!UPT UIADD3 URZ, URZ, URZ, URZ ;  /* 0x0000003f3f3ff290 */ /* 0x000ff6000fffe03f */
[----:B------:R-:W-:Y:S01]  /*203b0*/  @!UPT UIADD3 URZ, URZ, URZ, URZ ;  /* 0x0000003f3f3ff290 */ /* 0x000fe2000fffe03f */
[----:B------:R-:W-:Y:S01]  /*203c0*/  STL.64 [R1+0xd0], R4 ;  /* 0x0000d00401007387 */ /* 0x000fe20000100a00 */
[----:B------:R-:W-:Y:S02]  /*203d0*/  IMAD.MOV.U32 R2, RZ, RZ, R6 ;  /* 0x000000ffff027224 */ /* 0x000fe400078e0006 */
[----:B------:R-:W-:Y:S02]  /*203e0*/  IMAD.MOV.U32 R0, RZ, RZ, R7 ;  /* 0x000000ffff007224 */ /* 0x000fe400078e0007 */
[----:B--2---:R-:W0:Y:S01]  /*203f0*/  LDSM.16.MT88.4 R4, [R29+0x4180] ;  /* 0x004180001d04783b */ /* 0x004e220000004200 */
[----:B------:R-:W-:Y:S02]  /*20400*/  STL.64 [R1+0x1d88], R26 ;  /* 0x001d881a01007387 */ /* 0x000fe40000100a00 */
[----:B------:R1:W-:Y:S02]  /*20410*/  STL.64 [R1+0x1d80], R24 ;  /* 0x001d801801007387 */ /* 0x0003e40000100a00 */
[----:B-1----:R-:W2:Y:S01]  /*20420*/  LDL.LU R24, [R1+0x1f0] ;  /* 0x0001f00001187983 */ /* 0x002ea20000300800 */
[----:B------:R-:W2:Y:S02]  /*20430*/  LDL.LU R25, [R1+0x1f4] ;  /* 0x0001f40001197983 */ /* 0x000ea40000300800 */
[----:B------:R-:W2:Y:S02]  /*20440*/  LDL.LU R26, [R1+0x1f8] ;  /* 0x0001f800011a7983 */ /* 0x000ea40000300800 */
[----:B------:R-:W2:Y:S01]  /*20450*/  LDL.LU R27, [R1+0x1fc] ;  /* 0x0001fc00011b7983 */ /* 0x000ea20000300800 */
[----:B------:R-:W-:Y:S01]  /*20460*/  STL [R1+0x1c7c], R0 ;  /* 0x001c7c0001007387 */ /* 0x000fe20000100800 */
[----:B------:R-:W-:Y:S03]  /*20470*/  STL [R1+0x1c78], R2 ;  /* 0x001c780201007387 */ /* 0x000fe60000100800 */
[----:B0-----:R-:W-:Y:S01]  /*20480*/  STL.64 [R1+0x1dd8], R6 ;  /* 0x001dd80601007387 */ /* 0x001fe20000100a00 */
[----:B------:R0:W-:Y:S03]  /*20490*/  STL.64 [R1+0x1dd0], R4 ;  /* 0x001dd00401007387 */ /* 0x0001e60000100a00 */
[----:B0-----:R-:W2:Y:S01]  /*204a0*/  LDL.LU.64 R4, [R1+0xb0] ;  /* 0x0000b00001047983 */ /* 0x001ea20000300a00 */
[----:B------:R-:W-:Y:S01]  /*204b0*/  HMMA.16816.F32 R16, R8, R12, R16 ;  /* 0x0000000c0810723c */ /* 0x000fe20000001810 */
[----:B------:R-:W-:-:S02]  /*204c0*/  IMAD.MOV.U32 R2, RZ, RZ, R12 ;  /* 0x000000ffff027224 */ /* 0x000fc400078e000c */
[----:B------:R-:W-:Y:S02]  /*204d0*/  IMAD.MOV.U32 R0, RZ, RZ, R13 ;  /* 0x000000ffff007224 */ /* 0x000fe400078e000d */
[----:B------:R-:W0:Y:S11]  /*204e0*/  LDSM.16.MT88.4 R12, [R29+0x6000] ;  /* 0x006000001d0c783b */ /* 0x000e360000004200 */
[----:B------:R-:W-:Y:S07]  /*204f0*/  @!UPT UIADD3 URZ, URZ, URZ, URZ ;  /* 0x0000003f3f3ff290 */ /* 0x000fee000fffe03f */
[----:B------:R-:W-:Y:S01]  /*20500*/  STL.64 [R1+0xa0], R16 ;  /* 0x0000a01001007387 */ /* 0x000fe20000100a00 */
[----:B------:R1:W-:Y:S03]  /*20510*/  STL.64 [R1+0xa8], R18 ;  /* 0x0000a81201007387 */ /* 0x0003e60000100a00 */
[----:B-1----:R-:W3:Y:S01]  /*20520*/  LDL.LU.64 R18, [R1+0x1e00] ;  /* 0x001e000001127983 */ /* 0x002ee20000300a00 */
[----:B------:R-:W4:Y:S03]  /*20530*/  LDL.LU.64 R16, [R1+0x1df8] ;  /* 0x001df80001107983 */ /* 0x000f260000300a00 */
[----:B0-----:R-:W-:Y:S01]  /*20540*/  STL.64 [R1+0x1d68], R14 ;  /* 0x001d680e01007387 */ /* 0x001fe20000100a00 */
[----:B------:R2:W-:Y:S02]  /*20550*/  STL.64 [R1+0x1d60], R12 ;  /* 0x001d600c01007387 */ /* 0x0005e40000100a00 */
[----:B--2---:R-:W-:Y:S11]  /*20560*/  HMMA.16816.F32 R12, R8, R4, R24 ;  /* 0x00000004080c723c */ /* 0x004ff60000001818 */
[----:B------:R-:W-:Y:S11]  /*20570*/  @!UPT UIADD3 URZ, URZ, URZ, URZ ;  /* 0x0000003f3f3ff290 */ /* 0x000ff6000fffe03f */
[----:B------:R-:W-:Y:S01]  /*20580*/  @!UPT UIADD3 URZ, URZ, URZ, URZ ;  /* 0x0000003f3f3ff290 */ /* 0x000fe2000fffe03f */
[----:B------:R0:W-:Y:S01]  /*20590*/  STL.64 [R1+0x90], R12 ;  /* 0x0000900c01007387 */ /* 0x0001e20000100a00 */
[----:B------:R-:W-:Y:S02]  /*205a0*/  STL.64 [R1+0x98], R14 ;  /* 0x0000980e01007387 */ /* 0x000fe40000100a00 */
[----:B0-----:R-:W-:Y:S02]  /*205b0*/  IMAD.MOV.U32 R12, RZ, RZ, R2 ;  /* 0x000000ffff0c7224 */ /* 0x001fe400078e0002 */
[----:B------:R-:W-:-:S05]  /*205c0*/  IMAD.MOV.U32 R13, RZ, RZ, R0 ;  /* 0x000000ffff0d7224 */ /* 0x000fca00078e0000 */
[----:B------:R0:W-:Y:S04]  /*205d0*/  STL.64 [R1+0x1d78], R12 ;  /* 0x001d780c01007387 */ /* 0x0001e80000100a00 */
[----:B0-----:R-:W2:Y:S01]  /*205e0*/  LDL.LU R12, [R1+0x260] ;  /* 0x00026000010c7983 */ /* 0x001ea20000300800 */
[----:B------:R-:W2:Y:S02]  /*205f0*/  LDL.LU R13, [R1+0x264] ;  /* 0x00026400010d7983 */ /* 0x000ea40000300800 */
[----:B------:R-:W2:Y:S02]  /*20600*/  LDL.LU R14, [R1+0x268] ;  /* 0x00026800010e7983 */ /* 0x000ea40000300800 */
[----:B------:R-:W2:Y:S02]  /*20610*/  LDL.LU R15, [R1+0x26c] ;  /* 0x00026c00010f7983 */ /* 0x000ea40000300800 */
[----:B------:R-:W-:-:S02]  /*20620*/  IMAD.MOV.U32 R24, RZ, RZ, R21 ;  /* 0x000000ffff187224 */ /* 0x000fc400078e0015 */
[----:B------:R-:W-:Y:S01]  /*20630*/  IMAD.MOV.U32 R25, RZ, RZ, R20 ;  /* 0x000000ffff197224 */ /* 0x000fe200078e0014 */
[----:B--2---:R-:W-:Y:S01]  /*20640*/  STL.64 [R1+0x1d98], R14 ;  /* 0x001d980e01007387 */ /* 0x004fe20000100a00 */
[----:B------:R0:W-:Y:S02]  /*20650*/  STL.64 [R1+0x1d90], R12 ;  /* 0x001d900c01007387 */ /* 0x0001e40000100a00 */
[----:B------:R-:W2:Y:S02]  /*20660*/  LDL.LU.64 R20, [R1+0xe0] ;  /* 0x0000e00001147983 */ /* 0x000ea40000300a00 */
[----:B------:R3:W-:Y:S01]  /*20670*/  STL.64 [R1+0x1da0], R24 ;  /* 0x001da01801007387 */ /* 0x0007e20000100a00 */
[----:B0-----:R-:W2:Y:S01]  /*20680*/  LDL.LU R12, [R1+0x270] ;  /* 0x00027000010c7983 */ /* 0x001ea20000300800 */
[----:B------:R-:W2:Y:S02]  /*20690*/  LDL.LU R13, [R1+0x274] ;  /* 0x00027400010d7983 */ /* 0x000ea40000300800 */
[----:B------:R-:W2:Y:S02]  /*206a0*/  LDL.LU R14, [R1+0x278] ;  /* 0x00027800010e7983 */ /* 0x000ea40000300800 */
[----:B------:R-:W2:Y:S02]  /*206b0*/  LDL.LU R15, [R1+0x27c] ;  /* 0x00027c00010f7983 */ /* 0x000ea40000300800 */
[----:B------:R-:W-:-:S02]  /*206c0*/  IMAD.MOV.U32 R27, RZ, RZ, R4 ;  /* 0x000000ffff1b7224 */ /* 0x000fc400078e0004 */
[----:B------:R-:W-:Y:S01]  /*206d0*/  IMAD.MOV.U32 R26, RZ, RZ, R5 ;  /* 0x000000ffff1a7224 */ /* 0x000fe200078e0005 */
[----:B--2---:R-:W-:Y:S01]  /*206e0*/  STL.64 [R1+0x1db0], R14 ;  /* 0x001db00e01007387 */ /* 0x004fe20000100a00 */
[----:B------:R-:W-:Y:S02]  /*206f0*/  STL.64 [R1+0x1da8], R12 ;  /* 0x001da80c01007387 */ /* 0x000fe40000100a00 */
[----:B------:R-:W2:Y:S02]  /*20700*/  LDL.LU R4, [R1+0x360] ;  /* 0x0003600001047983 */ /* 0x000ea40000300800 */
[----:B------:R-:W2:Y:S01]  /*20710*/  LDL.LU R5, [R1+0x364] ;  /* 0x0003640001057983 */ /* 0x000ea20000300800 */
[----:B------:R-:W2:Y:S01]  /*20720*/  LDL.LU R6, [R1+0x368] ;  /* 0x0003680001067983 */ /* 0x000ea20000300800 */
[----:B------:R-:W2:Y:S02]  /*20730*/  LDL.LU R7, [R1+0x36c] ;  /* 0x00036c0001077983 */ /* 0x000ea40000300800 */
[----:B---3--:R-:W-:-:S02]  /*20740*/  IMAD.MOV.U32 R24, RZ, RZ, R19 ;  /* 0x000000ffff187224 */ /* 0x008fc400078e0013 */
[----:B------:R-:W-:Y:S01]  /*20750*/  IMAD.MOV.U32 R25, RZ, RZ, R18 ;  /* 0x000000ffff197224 */ /* 0x000fe200078e0012 */
[----:B--2---:R-:W-:Y:S01]  /*20760*/  STL.64 [R1+0x1de8], R6 ;  /* 0x001de80601007387 */ /* 0x004fe20000100a00 */
[----:B------:R0:W-:Y:S03]  /*20770*/  STL.64 [R1+0x1de0], R4 ;  /* 0x001de00401007387 */ /* 0x0001e60000100a00 */
[----:B0-----:R-:W2:Y:S01]  /*20780*/  LDL.LU R4, [R1+0x370] ;  /* 0x0003700001047983 */ /* 0x001ea20000300800 */
[----:B------:R-:W2:Y:S02]  /*20790*/  LDL.LU R5, [R1+0x374] ;  /* 0x0003740001057983 */ /* 0x000ea40000300800 */
[----:B------:R-:W2:Y:S02]  /*207a0*/  LDL.LU R6, [R1+0x378] ;  /* 0x0003780001067983 */ /* 0x000ea40000300800 */
[----:B------:R-:W2:Y:S01]  /*207b0*/  LDL.LU R7, [R1+0x37c] ;  /* 0x00037c0001077983 */ /* 0x000ea20000300800 */
[----:B------:R4:W-:Y:S01]  /*207c0*/  STL.64 [R1+0x1db8], R24 ;  /* 0x001db81801007387 */ /* 0x0009e20000100a00 */
[----:B------:R-:W3:Y:S02]  /*207d0*/  LDL.LU R12, [R1+0x280] ;  /* 0x00028000010c7983 */ /* 0x000ee40000300800 */
[----:B------:R-:W3:Y:S02]  /*207e0*/  LDL.LU R13, [R1+0x284] ;  /* 0x00028400010d7983 */ /* 0x000ee40000300800 */
[----:B------:R-:W3:Y:S01]  /*207f0*/  LDL.LU R14, [R1+0x288] ;  /* 0x00028800010e7983 */ /* 0x000ee20000300800 */
[----:B------:R-:W3:Y:S01]  /*20800*/  LDL.LU R15, [R1+0x28c] ;  /* 0x00028c00010f7983 */ /* 0x000ee20000300800 */
[----:B----4-:R-:W-:-:S02]  /*20810*/  IMAD.MOV.U32 R24, RZ, RZ, R17 ;  /* 0x000000ffff187224 */ /* 0x010fc400078e0011 */
[----:B------:R-:W-:Y:S02]  /*20820*/  IMAD.MOV.U32 R25, RZ, RZ, R16 ;  /* 0x000000ffff197224 */ /* 0x000fe400078e0010 */
[----:B------:R-:W0:Y:S01]  /*20830*/  LDSM.16.MT88.4 R16, [R29+0x6080] ;  /* 0x006080001d10783b */ /* 0x000e220000004200 */
[----:B------:R-:W-:Y:S02]  /*20840*/  IMAD.MOV.U32 R2, RZ, RZ, R20 ;  /* 0x000000ffff027224 */ /* 0x000fe400078e0014 */
[----:B------:R-:W-:Y:S01]  /*20850*/  IMAD.MOV.U32 R0, RZ, RZ, R21 ;  /* 0x000000ffff007224 */ /* 0x000fe200078e0015 */
[----:B--2---:R-:W-:Y:S01]  /*20860*/  HMMA.16816.F32 R4, R8, R20, R4 ;  /* 0x000000140804723c */ /* 0x004fe20000001804 */
[----:B------:R-:W1:Y:S04]  /*20870*/  LDSM.16.MT88.4 R20, [R29+0x6100] ;  /* 0x006100001d14783b */ /* 0x000e680000004200 */
[----:B---3--:R-:W-:Y:S01]  /*20880*/  STL.64 [R1+0x1dc8], R14 ;  /* 0x001dc80e01007387 */ /* 0x008fe20000100a00 */
[----:B------:R2:W-:Y:S03]  /*20890*/  STL.64 [R1+0x1dc0], R12 ;  /* 0x001dc00c01007387 */ /* 0x0005e60000100a00 */
[----:B--2---:R-:W2:Y:S01]  /*208a0*/  LDL.LU R12, [R1+0x350] ;  /* 0x00035000010c7983 */ /* 0x004ea20000300800 */
[----:B------:R-:W2:Y:S02]  /*208b0*/  LDL.LU R13, [R1+0x354] ;  /* 0x00035400010d7983 */ /* 0x000ea40000300800 */
[----:B------:R-:W2:Y:S02]  /*208c0*/  LDL.LU R14, [R1+0x358] ;  /* 0x00035800010e7983 */ /* 0x000ea40000300800 */
[----:B------:R-:W2:Y:S01]  /*208d0*/  LDL.LU R15, [R1+0x35c] ;  /* 0x00035c00010f7983 */ /* 0x000ea20000300800 */
[----:B0-----:R-:W-:Y:S01]  /*208e0*/  STL.64 [R1+0x1cc0], R18 ;  /* 0x001cc01201007387 */ /* 0x001fe20000100a00 */
[----:B------:R0:W-:Y:S02]  /*208f0*/  STL.64 [R1+0x1cb8], R16 ;  /* 0x001cb81001007387 */ /* 0x0001e40000100a00 */
[----:B0-----:R-:W-:-:S02]  /*20900*/  IMAD.MOV.U32 R16, RZ, RZ, R28 ;  /* 0x000000ffff107224 */ /* 0x001fc400078e001c */
[----:B------:R-:W-:Y:S01]  /*20910*/  IMAD.MOV.U32 R17, RZ, RZ, R3 ;  /* 0x000000ffff117224 */ /* 0x000fe200078e0003 */
[----:B------:R-:W3:Y:S01]  /*20920*/  LDL.LU R28, [R1+0x1df4] ;  /* 0x001df400011c7983 */ /* 0x000ee20000300800 */
[----:B------:R-:W4:Y:S02]  /*20930*/  LDL.LU R3, [R1+0x1df0] ;  /* 0x001df00001037983 */ /* 0x000f240000300800 */
[----:B------:R-:W-:Y:S02]  /*20940*/  STL.64 [R1+0x80], R4 ;  /* 0x0000800401007387 */ /* 0x000fe40000100a00 */
[----:B------:R0:W-:Y:S02]  /*20950*/  STL.64 [R1+0x88], R6 ;  /* 0x0000880601007387 */ /* 0x0001e40000100a00 */
[----:B0-----:R-:W2:Y:S01]  /*20960*/  LDL.LU.64 R6, [R1+0x1de8] ;  /* 0x001de80001067983 */ /* 0x001ea20000300a00 */
[----:B------:R-:W2:Y:S02]  /*20970*/  LDL.LU.64 R4, [R1+0x1de0] ;  /* 0x001de00001047983 */ /* 0x000ea40000300a00 */
[----:B-1----:R-:W-:Y:S02]  /*20980*/  STL.64 [R1+0x1c30], R22 ;  /* 0x001c301601007387 */ /* 0x002fe40000100a00 */
[----:B------:R0:W-:Y:S02]  /*20990*/  STL.64 [R1+0x1c28], R20 ;  /* 0x001c281401007387 */ /* 0x0001e40000100a00 */
[----:B0-----:R-:W-:-:S02]  /*209a0*/  IMAD.MOV.U32 R20, RZ, RZ, R27 ;  /* 0x000000ffff147224 */ /* 0x001fc400078e001b */
[----:B------:R-:W-:-:S05]  /*209b0*/  IMAD.MOV.U32 R21, RZ, RZ, R26 ;  /* 0x000000ffff157224 */ /* 0x000fca00078e001a */
[----:B------:R0:W-:Y:S04]  /*209c0*/  STL.64 [R1+0x1d70], R20 ;  /* 0x001d701401007387 */ /* 0x0001e80000100a00 */
[----:B0-----:R-:W3:Y:S01]  /*209d0*/  LDL.LU R20, [R1+0x250] ;  /* 0x0002500001147983 */ /* 0x001ee20000300800 */
[----:B------:R-:W3:Y:S02]  /*209e0*/  LDL.LU R21, [R1+0x254] ;  /* 0x0002540001157983 */ /* 0x000ee40000300800 */
[----:B------:R-:W3:Y:S02]  /*209f0*/  LDL.LU R22, [R1+0x258] ;  /* 0x0002580001167983 */ /* 0x000ee40000300800 */
[----:B------:R-:W3:Y:S01]  /*20a00*/  LDL.LU R23, [R1+0x25c] ;  /* 0x00025c0001177983 */ /* 0x000ee20000300800 */
[----:B--2---:R-:W-:Y:S01]  /*20a10*/  HMMA.16816.F32 R8, R8, R16, R4 ;  /* 0x000000100808723c */ /* 0x004fe20000001804 */
[----:B------:R-:W2:Y:S01]  /*20a20*/  LDL.LU.64 R6, [R1+0x1dd8] ;  /* 0x001dd80001067983 */ /* 0x000ea20000300a00 */
[----:B------:R-:W2:Y:S02]  /*20a30*/  LDL.LU.64 R4, [R1+0x1dd0] ;  /* 0x001dd00001047983 */ /* 0x000ea40000300a00 */
[----:B------:R-:W3:Y:S11]  /*20a40*/  LDL.LU R16, [R1+0x210] ;  /* 0x0002100001107983 */ /* 0x000ef60000300800 */
[----:B------:R-:W-:Y:S08]  /*20a50*/  @!UPT UIADD3 URZ, URZ, URZ, URZ ;  /* 0x0000003f3f3ff290 */ /* 0x000ff0000fffe03f */
[----:B------:R-:W-:Y:S01]  /*20a60*/  STL.64 [R1+0x70], R8 ;  /* 0x0000700801007387 */ /* 0x000fe20000100a00 */
[----:B------:R-:W-:Y:S02]  /*20a70*/  STL.64 [R1+0x78], R10 ;  /* 0x0000780a01007387 */ /* 0x000fe40000100a00 */
[----:B------:R-:W0:Y:S04]  /*20a80*/  LDSM.16.MT88.4 R8, [R29+0x6180] ;  /* 0x006180001d08783b */ /* 0x000e280000004200 */
[----:B------:R-:W3:Y:S01]  /*20a90*/  LDL.LU R17, [R1+0x214] ;  /* 0x0002140001117983 */ /* 0x000ee20000300800 */
[----:B------:R-:W3:Y:S01]  /*20aa0*/  LDL.LU R18, [R1+0x218] ;  /* 0x0002180001127983 */ /* 0x000ee20000300800 */
[----:B------:R-:W3:Y:S03]  /*20ab0*/  LDL.LU R19, [R1+0x21c] ;  /* 0x00021c0001137983 */ /* 0x000ee60000300800 */
[----:B0-----:R0:W-:Y:S01]  /*20ac0*/  STL [R1+0x1b90], R8 ;  /* 0x001b900801007387 */ /* 0x0011e20000100800 */
[----:B------:R1:W-:Y:S02]  /*20ad0*/  STL [R1+0x1b8c], R9 ;  /* 0x001b8c0901007387 */ /* 0x0003e40000100800 */
[----:B------:R4:W-:Y:S02]  /*20ae0*/  STL [R1+0x1b88], R10 ;  /* 0x001b880a01007387 */ /* 0x0009e40000100800 */
[----:B------:R4:W-:Y:S01]  /*20af0*/  STL [R1+0x1b84], R11 ;  /* 0x001b840b01007387 */ /* 0x0009e20000100800 */
[----:B0-----:R-:W3:Y:S01]  /*20b00*/  LDL.LU R8, [R1+0x240] ;  /* 0x0002400001087983 */ /* 0x001ee20000300800 */
[----:B-1----:R-:W3:Y:S02]  /*20b10*/  LDL.LU R9, [R1+0x244] ;  /* 0x0002440001097983 */ /* 0x002ee40000300800 */
[----:B----4-:R-:W4:Y:S02]  /*20b20*/  LDL.LU R10, [R1+0x248] ;  /* 0x00024800010a7983 */ /* 0x010f240000300800 */
[----:B------:R-:W4:Y:S01]  /*20b30*/  LDL.LU R11, [R1+0x24c] ;  /* 0x00024c00010b7983 */ /* 0x000f220000300800 */
[----:B------:R-:W-:Y:S01]  /*20b40*/  STL [R1+0x1b80], R29 ;  /* 0x001b801d01007387 */ /* 0x000fe20000100800 */
[C---:B--2---:R-:W-:Y:S03]  /*20b50*/  HMMA.16816.F32 R24, R4.reuse, R24, R12 ;  /* 0x000000180418723c */ /* 0x044fe6000000180c */
[----:B------:R-:W2:Y:S01]  /*20b60*/  LDL.LU.64 R14, [R1+0x1dc8] ;  /* 0x001dc800010e7983 */ /* 0x000ea20000300a00 */
[----:B------:R-:W2:Y:S11]  /*20b70*/  LDL.LU.64 R12, [R1+0x1dc0] ;  /* 0x001dc000010c7983 */ /* 0x000eb60000300a00 */
[----:B------:R-:W-:Y:S08]  /*20b80*/  @!UPT UIADD3 URZ, URZ, URZ, URZ ;  /* 0x0000003f3f3ff290 */ /* 0x000ff0000fffe03f */
[----:B------:R0:W-:Y:S01]  /*20b90*/  STL.64 [R1+0x60], R24 ;  /* 0x0000601801007387 */ /* 0x0001e20000100a00 */
[----:B------:R2:W-:Y:S03]  /*20ba0*/  STL.64 [R1+0x68], R26 ;  /* 0x0000681a01007387 */ /* 0x0005e60000100a00 */
[----:B0-----:R-:W2:Y:S02]  /*20bb0*/  LDL.LU.64 R24, [R1+0x1db8] ;  /* 0x001db80001187983 */ /* 0x001ea40000300a00 */
[C---:B--2---:R-:W-:Y:S02]  /*20bc0*/  HMMA.16816.F32 R24, R4.reuse, R24, R12 ;  /* 0x000000180418723c */ /* 0x044fe4000000180c */
[----:B------:R-:W2:Y:S01]  /*20bd0*/  LDL.LU.64 R14, [R1+0x1db0] ;  /* 0x001db000010e7983 */ /* 0x000ea20000300a00 */
[----:B------:R-:W2:Y:S11]  /*20be0*/  LDL.LU.64 R12, [R1+0x1da8] ;  /* 0x001da800010c7983 */ /* 0x000eb60000300a00 */
[----:B------:R-:W-:Y:S09]  /*20bf0*/  @!UPT UIADD3 URZ, URZ, URZ, URZ ;  /* 0x0000003f3f3ff290 */ /* 0x000ff2000fffe03f */
[----:B------:R0:W-:Y:S01]  /*20c00*/  STL.64 [R1+0x50], R24 ;  /* 0x0000501801007387 */ /* 0x0001e20000100a00 */
        /* <DEDUP_REMOVED lines=8> */
[----:B0-----:R-:W2:Y:S01]  /*20c90*/  LDL.LU.64 R26, [R1+0x1d88] ;  /* 0x001d8800011a7983 */ /* 0x001ea20000300a00 */
[----:B------:R-:W2:Y:S02]  /*20ca0*/  LDL.LU.64 R24, [R1+0x1d80] ;  /* 0x001d800001187983 */ /* 0x000ea40000300a00 */
[C---:B--2---:R-:W-:Y:S11]  /*20cb0*/  HMMA.16816.F32 R12, R4.reuse, R24, R12 ;  /* 0x00000018040c723c */ /* 0x044ff6000000180c */
[----:B------:R-:W-:Y:S11]  /*20cc0*/  @!UPT UIADD3 URZ, URZ, URZ, URZ ;  /* 0x0000003f3f3ff290 */ /* 0x000ff6000fffe03f */
[----:B------:R-:W-:Y:S01]  /*20cd0*/  @!UPT UIADD3 URZ, URZ, URZ, URZ ;  /* 0x0000003f3f3ff290 */ /* 0x000fe2000fffe03f */
[----:B------:R0:W-:Y:S01]  /*20ce0*/  STL.64 [R1+0x30], R12 ;  /* 0x0000300c01007387 */ /* 0x0001e20000100a00 */
[----:B------:R3:W-:Y:S03]  /*20cf0*/  STL.64 [R1+0x38], R14 ;  /* 0x0000380e01007387 */ /* 0x0007e60000100a00 */
[----:B0-----:R-:W3:Y:S01]  /*20d00*/  LDL.LU.64 R12, [R1+0x1d78] ;  /* 0x001d7800010c7983 */ /* 0x001ee20000300a00 */
[----:B------:R-:W-:Y:S01]  /*20d10*/  STL.64 [R1+0x1d28], R26 ;  /* 0x001d281a01007387 */ /* 0x000fe20000100a00 */
[C---:B---3--:R-:W-:Y:S02]  /*20d20*/  HMMA.16816.F32 R12, R4.reuse, R12, R20 ;  /* 0x0000000c040c723c */ /* 0x048fe40000001814 */
[----:B------:R-:W4:Y:S11]  /*20d30*/  LDL.LU.64 R20, [R1+0x1d70] ;  /* 0x001d700001147983 */ /* 0x000f360000300a00 */
[----:B------:R-:W-:Y:S10]  /*20d40*/  @!UPT UIADD3 URZ, URZ, URZ, URZ ;  /* 0x0000003f3f3ff290 */ /* 0x000ff4000fffe03f */
[----:B------:R-:W-:Y:S01]  /*20d50*/  STL.64 [R1+0x120], R12 ;  /* 0x0001200c01007387 */ /* 0x000fe20000100a00 */
[----:B------:R-:W-:Y:S02]  /*20d60*/  IMAD.MOV.U32 R29, RZ, RZ, R15 ;  /* 0x000000ffff1d7224 */ /* 0x000fe400078e000f */
[----:B------:R0:W-:Y:S02]  /*20d70*/  STL [R1+0x128], R14 ;  /* 0x0001280e01007387 */ /* 0x0001e40000100800 */
[----:B0-----:R-:W2:Y:S01]  /*20d80*/  LDL.LU.64 R14, [R1+0x1d68] ;  /* 0x001d6800010e7983 */ /* 0x001ea20000300a00 */
[----:B------:R-:W2:Y:S02]  /*20d90*/  LDL.LU.64 R12, [R1+0x1d60] ;  /* 0x001d6000010c7983 */ /* 0x000ea40000300a00 */
[----:B------:R-:W-:Y:S01]  /*20da0*/  STL [R1+0x1b94], R29 ;  /* 0x001b941d01007387 */ /* 0x000fe20000100800 */
[----:B----4-:R-:W-:Y:S11]  /*20db0*/  HMMA.16816.F32 R20, R4, R20, R8 ;  /* 0x000000140414723c */ /* 0x010ff60000001808 */
[----:B------:R-:W-:Y:S11]  /*20dc0*/  @!UPT UIADD3 URZ, URZ, URZ, URZ ;  /* 0x0000003f3f3ff290 */ /* 0x000ff6000fffe03f */
[----:B------:R-:W-:Y:S02]  /*20dd0*/  @!UPT UIADD3 URZ, URZ, URZ, URZ ;  /* 0x0000003f3f3ff290 */ /* 0x000fe4000fffe03f */
[----:B------:R-:W-:Y:S02]  /*20de0*/  IMAD.MOV.U32 R8, RZ, RZ, R20 ;  /* 0x000000ffff087224 */ /* 0x000fe400078e0014 */
[----:B------:R-:W-:Y:S01]  /*20df0*/  IMAD.MOV.U32 R9, RZ, RZ, R21 ;  /* 0x000000ffff097224 */ /* 0x000fe200078e0015 */
[----:B------:R-:W3:Y:S01]  /*20e00*/  LDL.LU R20, [R1+0x1c0] ;  /* 0x0001c00001147983 */ /* 0x000ee20000300800 */
[----:B------:R-:W3:Y:S02]  /*20e10*/  LDL.LU R21, [R1+0x1c4] ;  /* 0x0001c40001157983 */ /* 0x000ee40000300800 */
[----:B------:R-:W-:Y:S02]  /*20e20*/  IMAD.MOV.U32 R10, RZ, RZ, R22 ;  /* 0x000000ffff0a7224 */ /* 0x000fe400078e0016 */
[----:B------:R-:W-:Y:S02]  /*20e30*/  IMAD.MOV.U32 R11, RZ, RZ, R23 ;  /* 0x000000ffff0b7224 */ /* 0x000fe400078e0017 */
[----:B------:R-:W-:-:S02]  /*20e40*/  IMAD.MOV.U32 R22, RZ, RZ, R3 ;  /* 0x000000ffff167224 */ /* 0x000fc400078e0003 */
[----:B------:R-:W-:Y:S01]  /*20e50*/  IMAD.MOV.U32 R23, RZ, RZ, R28 ;  /* 0x000000ffff177224 */ /* 0x000fe200078e001c */
[----:B------:R-:W4:Y:S01]  /*20e60*/  LDL.LU R3, [R1+0x1d5c] ;  /* 0x001d5c0001037983 */ /* 0x000f220000300800 */
[----:B------:R-:W2:Y:S03]  /*20e70*/  LDL.LU R28, [R1+0x1d58] ;  /* 0x001d5800011c7983 */ /* 0x000ea60000300800 */
[----:B------:R0:W-:Y:S04]  /*20e80*/  STL.64 [R1+0x1c90], R22 ;  /* 0x001c901601007387 */ /* 0x0001e80000100a00 */
[----:B---3--:R1:W-:Y:S01]  /*20e90*/  STL.64 [R1+0x1c88], R20 ;  /* 0x001c881401007387 */ /* 0x0083e20000100a00 */
[----:B0-----:R-:W3:Y:S02]  /*20ea0*/  LDL R22, [R1+0x18] ;  /* 0x0000180001167983 */ /* 0x001ee40000100800 */
[----:B------:R-:W3:Y:S02]  /*20eb0*/  LDL R23, [R1+0x1c] ;  /* 0x00001c0001177983 */ /* 0x000ee40000100800 */
[----:B------:R-:W-:-:S02]  /*20ec0*/  IMAD.MOV.U32 R24, RZ, RZ, R2 ;  /* 0x000000ffff187224 */ /* 0x000fc400078e0002 */
[----:B------:R-:W-:Y:S01]  /*20ed0*/  IMAD.MOV.U32 R25, RZ, RZ, R0 ;  /* 0x000000ffff197224 */ /* 0x000fe200078e0000 */
[----:B---3--:R0:W-:Y:S01]  /*20ee0*/  STL.64 [R1+0x1d40], R22 ;  /* 0x001d401601007387 */ /* 0x0081e20000100a00 */
[----:B-1----:R-:W3:Y:S02]  /*20ef0*/  LDL.LU R20, [R1+0x230] ;  /* 0x0002300001147983 */ /* 0x002ee40000300800 */
[----:B------:R-:W3:Y:S01]  /*20f00*/  LDL.LU R21, [R1+0x234] ;  /* 0x0002340001157983 */ /* 0x000ee20000300800 */
[----:B0-----:R-:W3:Y:S01]  /*20f10*/  LDL.LU R22, [R1+0x238] ;  /* 0x0002380001167983 */ /* 0x001ee20000300800 */
[----:B------:R-:W-:Y:S02]  /*20f20*/  STL.64 [R1+0x1ba0], R10 ;  /* 0x001ba00a01007387 */ /* 0x000fe40000100a00 */
[----:B------:R0:W-:Y:S02]  /*20f30*/  STL.64 [R1+0x1b98], R8 ;  /* 0x001b980801007387 */ /* 0x0001e40000100a00 */
[----:B0-----:R-:W4:Y:S01]  /*20f40*/  LDL.LU.64 R8, [R1+0x100] ;  /* 0x0001000001087983 */ /* 0x001f220000300a00 */
[----:B------:R-:W4:Y:S02]  /*20f50*/  LDL.LU.64 R10, [R1+0x108] ;  /* 0x00010800010a7983 */ /* 0x000f240000300a00 */
[----:B--2---:R-:W-:-:S07]  /*20f60*/  IMAD.MOV.U32 R23, RZ, RZ, R28 ;  /* 0x000000ffff177224 */ /* 0x004fce00078e001c */
[C---:B---3--:R-:W-:Y:S08]  /*20f70*/  HMMA.16816.F32 R24, R4.reuse, R24, R20 ;  /* 0x000000180418723c */ /* 0x048ff00000001814 */
[----:B----4-:R-:W-:Y:S11]  /*20f80*/  HMMA.16816.F32 R4, R4, R8, R16 ;  /* 0x000000080404723c */ /* 0x010ff60000001810 */
[----:B------:R-:W-:Y:S05]  /*20f90*/  @!UPT UIADD3 URZ, URZ, URZ, URZ ;  /* 0x0000003f3f3ff290 */ /* 0x000fea000fffe03f */
[----:B------:R-:W-:Y:S01]  /*20fa0*/  IMAD.MOV.U32 R29, RZ, RZ, R27 ;  /* 0x000000ffff1d7224 */ /* 0x000fe200078e001b */
[----:B------:R-:W-:Y:S01]  /*20fb0*/  STL.64 [R1+0x170], R24 ;  /* 0x0001701801007387 */ /* 0x000fe20000100a00 */
[----:B------:R-:W-:Y:S03]  /*20fc0*/  STL [R1+0x178], R26 ;  /* 0x0001781a01007387 */ /* 0x000fe60000100800 */
[----:B------:R-:W-:Y:S04]  /*20fd0*/  STL [R1+0x1c80], R29 ;  /* 0x001c801d01007387 */ /* 0x000fe80000100800 */
[----:B------:R-:W-:Y:S01]  /*20fe0*/  STL.64 [R1+0x190], R4 ;  /* 0x0001900401007387 */ /* 0x000fe20000100a00 */
[----:B------:R-:W-:Y:S02]  /*20ff0*/  STL [R1+0x198], R6 ;  /* 0x0001980601007387 */ /* 0x000fe40000100800 */
[----:B------:R0:W-:Y:S02]  /*21000*/  STL.64 [R1+0x1cd8], R10 ;  /* 0x001cd80a01007387 */ /* 0x0001e40000100a00 */
[----:B------:R-:W2:Y:S01]  /*21010*/  LDL.LU R16, [R1+0x2b0] ;  /* 0x0002b00001107983 */ /* 0x000ea20000300800 */
[----:B------:R-:W2:Y:S01]  /*21020*/  LDL.LU R17, [R1+0x2b4] ;  /* 0x0002b40001117983 */ /* 0x000ea20000300800 */
[----:B------:R-:W3:Y:S02]  /*21030*/  LDL.LU R18, [R1+0x2b8] ;  /* 0x0002b80001127983 */ /* 0x000ee40000300800 */
[----:B------:R-:W3:Y:S02]  /*21040*/  LDL.LU R19, [R1+0x2bc] ;  /* 0x0002bc0001137983 */ /* 0x000ee40000300800 */
[----:B------:R-:W4:Y:S01]  /*21050*/  LDL.LU R8, [R1+0x2e0] ;  /* 0x0002e00001087983 */ /* 0x000f220000300800 */
[----:B------:R-:W4:Y:S04]  /*21060*/  LDL.LU R9, [R1+0x2e4] ;  /* 0x0002e40001097983 */ /* 0x000f280000300800 */
[----:B0-----:R-:W2:Y:S01]  /*21070*/  LDL.LU R10, [R1+0x2e8] ;  /* 0x0002e800010a7983 */ /* 0x001ea20000300800 */
[----:B------:R-:W2:Y:S02]  /*21080*/  LDL.LU R11, [R1+0x2ec] ;  /* 0x0002ec00010b7983 */ /* 0x000ea40000300800 */
[----:B------:R-:W2:Y:S02]  /*21090*/  LDL.LU R24, [R1+0x2c0] ;  /* 0x0002c00001187983 */ /* 0x000ea40000300800 */
[----:B------:R-:W2:Y:S01]  /*210a0*/  LDL.LU R25, [R1+0x2c4] ;  /* 0x0002c40001197983 */ /* 0x000ea20000300800 */
[----:B------:R-:W2:Y:S01]  /*210b0*/  LDL.LU R26, [R1+0x2c8] ;  /* 0x0002c800011a7983 */ /* 0x000ea20000300800 */
[----:B------:R-:W2:Y:S02]  /*210c0*/  LDL.LU R27, [R1+0x2cc] ;  /* 0x0002cc00011b7983 */ /* 0x000ea40000300800 */
[----:B------:R-:W3:Y:S01]  /*210d0*/  LDL.64 R22, [R1+0x28] ;  /* 0x0000280001167983 */ /* 0x000ee20000100a00 */
        /* <DEDUP_REMOVED lines=11> */
[----:B------:R-:W2:Y:S01]  /*21190*/  LDL.LU R27, [R1+0x22c] ;  /* 0x00022c00011b7983 */ /* 0x000ea20000300800 */
[----:B------:R0:W-:Y:S01]  /*211a0*/  STL.64 [R1+0x1ce8], R10 ;  /* 0x001ce80a01007387 */ /* 0x0001e20000100a00 */
[----:B----4-:R1:W-:Y:S03]  /*211b0*/  STL.64 [R1+0x1ce0], R8 ;  /* 0x001ce00801007387 */ /* 0x0103e60000100a00 */
[----:B0-----:R-:W4:Y:S04]  /*211c0*/  LDL.64 R10, [R1+0xb8] ;  /* 0x0000b800010a7983 */ /* 0x001f280000100a00 */
[----:B----4-:R0:W-:Y:S01]  /*211d0*/  STL.64 [R1+0x1cf8], R10 ;  /* 0x001cf80a01007387 */ /* 0x0101e20000100a00 */
[----:B-1----:R-:W4:Y:S02]  /*211e0*/  LDL.LU R8, [R1+0x2f0] ;  /* 0x0002f00001087983 */ /* 0x002f240000300800 */
[----:B------:R-:W4:Y:S01]  /*211f0*/  LDL.LU R9, [R1+0x2f4] ;  /* 0x0002f40001097983 */ /* 0x000f220000300800 */
[----:B0-----:R-:W2:Y:S01]  /*21200*/  LDL.LU R10, [R1+0x2f8] ;  /* 0x0002f800010a7983 */ /* 0x001ea20000300800 */
[----:B------:R-:W2:Y:S03]  /*21210*/  LDL.LU R11, [R1+0x2fc] ;  /* 0x0002fc00010b7983 */ /* 0x000ea60000300800 */
[----:B--2---:R-:W-:Y:S01]  /*21220*/  STL.64 [R1+0x1d18], R10 ;  /* 0x001d180a01007387 */ /* 0x004fe20000100a00 */
[----:B----4-:R0:W-:Y:S03]  /*21230*/  STL.64 [R1+0x1d10], R8 ;  /* 0x001d100801007387 */ /* 0x0101e60000100a00 */
[----:B0-----:R-:W2:Y:S01]  /*21240*/  LDL.LU R8, [R1+0x2d0] ;  /* 0x0002d00001087983 */ /* 0x001ea20000300800 */
[----:B------:R-:W2:Y:S02]  /*21250*/  LDL.LU R9, [R1+0x2d4] ;  /* 0x0002d40001097983 */ /* 0x000ea40000300800 */
[----:B------:R-:W2:Y:S02]  /*21260*/  LDL.LU R10, [R1+0x2d8] ;  /* 0x0002d800010a7983 */ /* 0x000ea40000300800 */
[----:B------:R-:W2:Y:S01]  /*21270*/  LDL.LU R11, [R1+0x2dc] ;  /* 0x0002dc00010b7983 */ /* 0x000ea20000300800 */
[----:B---3--:R0:W-:Y:S01]  /*21280*/  STL.64 [R1+0x1cd0], R18 ;  /* 0x001cd01201007387 */ /* 0x0081e20000100a00 */
[----:B------:R1:W-:Y:S03]  /*21290*/  STL.64 [R1+0x1cc8], R16 ;  /* 0x001cc81001007387 */ /* 0x0003e60000100a00 */
[----:B0-----:R-:W3:Y:S01]  /*212a0*/  LDL.LU.64 R18, [R1+0xe8] ;  /* 0x0000e80001127983 */ /* 0x001ee20000300a00 */
[----:B------:R-:W-:Y:S03]  /*212b0*/  HMMA.16816.F32 R24, R12, R22, R24 ;  /* 0x000000160c18723c */ /* 0x000fe60000001818 */
[----:B---3--:R0:W-:Y:S01]  /*212c0*/  STL.64 [R1+0x1cf0], R18 ;  /* 0x001cf01201007387 */ /* 0x0081e20000100a00 */
[----:B-1----:R-:W3:Y:S02]  /*212d0*/  LDL.LU R16, [R1+0x300] ;  /* 0x0003000001107983 */ /* 0x002ee40000300800 */
[----:B------:R-:W3:Y:S01]  /*212e0*/  LDL.LU R17, [R1+0x304] ;  /* 0x0003040001117983 */ /* 0x000ee20000300800 */
[----:B0-----:R-:W4:Y:S01]  /*212f0*/  LDL.LU R18, [R1+0x308] ;  /* 0x0003080001127983 */ /* 0x001f220000300800 */
[----:B------:R-:W4:Y:S02]  /*21300*/  LDL.LU R19, [R1+0x30c] ;  /* 0x00030c0001137983 */ /* 0x000f240000300800 */
[----:B------:R-:W-:-:S02]  /*21310*/  IMAD.MOV.U32 R28, RZ, RZ, R7 ;  /* 0x000000ffff1c7224 */ /* 0x000fc400078e0007 */
[----:B------:R-:W-:Y:S02]  /*21320*/  IMAD.MOV.U32 R2, RZ, RZ, R22 ;  /* 0x000000ffff027224 */ /* 0x000fe400078e0016 */
[----:B------:R-:W-:Y:S01]  /*21330*/  IMAD.MOV.U32 R0, RZ, RZ, R23 ;  /* 0x000000ffff007224 */ /* 0x000fe200078e0017 */
[----:B----4-:R0:W-:Y:S01]  /*21340*/  STL.64 [R1+0x1d08], R18 ;  /* 0x001d081201007387 */ /* 0x0101e20000100a00 */
[----:B---3--:R-:W-:Y:S03]  /*21350*/  STL.64 [R1+0x1d00], R16 ;  /* 0x001d001001007387 */ /* 0x008fe60000100a00 */
[----:B0-----:R-:W3:Y:S01]  /*21360*/  LDL.64 R18, [R1+0xc8] ;  /* 0x0000c80001127983 */ /* 0x001ee20000100a00 */
[----:B------:R-:W4:Y:S02]  /*21370*/  LDL.LU.64 R6, [R1+0x8] ;  /* 0x0000080001067983 */ /* 0x000f240000300a00 */
[----:B------:R-:W-:Y:S02]  /*21380*/  STL [R1+0x1c84], R28 ;  /* 0x001c841c01007387 */ /* 0x000fe40000100800 */
[----:B------:R-:W-:Y:S01]  /*21390*/  STL.64 [R1+0x1f0], R24 ;  /* 0x0001f01801007387 */ /* 0x000fe20000100a00 */
[----:B------:R0:W-:Y:S04]  /*213a0*/  STL.64 [R1+0x1f8], R26 ;  /* 0x0001f81a01007387 */ /* 0x0001e80000100a00 */
[----:B0-----:R-:W2:Y:S01]  /*213b0*/  LDL.LU.64 R26, [R1+0x1d50] ;  /* 0x001d5000011a7983 */ /* 0x001ea20000300a00 */
[----:B------:R-:W2:Y:S02]  /*213c0*/  LDL.LU.64 R24, [R1+0x1d48] ;  /* 0x001d480001187983 */ /* 0x000ea40000300a00 */
[----:B------:R-:W2:Y:S02]  /*213d0*/  LDL.LU.64 R22, [R1+0x1d40] ;  /* 0x001d400001167983 */ /* 0x000ea40000300a00 */
[C---:B--2---:R-:W-:Y:S11]  /*213e0*/  HMMA.16816.F32 R24, R12.reuse, R22, R24 ;  /* 0x000000160c18723c */ /* 0x044ff60000001818 */
[----:B------:R-:W-:Y:S11]  /*213f0*/  @!UPT UIADD3 URZ, URZ, URZ, URZ ;  /* 0x0000003f3f3ff290 */ /* 0x000ff6000fffe03f */
[----:B------:R-:W-:Y:S01]  /*21400*/  @!UPT UIADD3 URZ, URZ, URZ, URZ ;  /* 0x0000003f3f3ff290 */ /* 0x000fe2000fffe03f */
[----:B------:R-:W-:Y:S01]  /*21410*/  STL.64 [R1+0x210], R24 ;  /* 0x0002101801007387 */ /* 0x000fe20000100a00 */
[----:B------:R0:W-:Y:S03]  /*21420*/  STL.64 [R1+0x218], R26 ;  /* 0x0002181a01007387 */ /* 0x0001e60000100a00 */
[----:B0-----:R-:W4:Y:S01]  /*21430*/  LDL.LU.64 R26, [R1+0x1d38] ;  /* 0x001d3800011a7983 */ /* 0x001f220000300a00 */
[----:B------:R-:W4:Y:S02]  /*21440*/  LDL.LU.64 R24, [R1+0x1d30] ;  /* 0x001d300001187983 */ /* 0x000f240000300a00 */
[----:B------:R-:W-:Y:S01]  /*21450*/  STL.64 [R1+0x1ca0], R22 ;  /* 0x001ca01601007387 */ /* 0x000fe20000100a00 */
[C---:B----4-:R-:W-:Y:S11]  /*21460*/  HMMA.16816.F32 R24, R12.reuse, R6, R24 ;  /* 0x000000060c18723c */ /* 0x050ff60000001818 */
[----:B------:R-:W-:Y:S11]  /*21470*/  @!UPT UIADD3 URZ, URZ, URZ, URZ ;  /* 0x0000003f3f3ff290 */ /* 0x000ff6000fffe03f */
[----:B------:R-:W-:Y:S01]  /*21480*/  @!UPT UIADD3 URZ, URZ, URZ, URZ ;  /* 0x0000003f3f3ff290 */ /* 0x000fe2000fffe03f */
[----:B------:R-:W-:Y:S01]  /*21490*/  STL.64 [R1+0x220], R24 ;  /* 0x0002201801007387 */ /* 0x000fe20000100a00 */
[----:B------:R0:W-:Y:S03]  /*214a0*/  STL.64 [R1+0x228], R26 ;  /* 0x0002281a01007387 */ /* 0x0001e60000100a00 */
[----:B0-----:R-:W2:Y:S01]  /*214b0*/  LDL.LU.64 R26, [R1+0x1d28] ;  /* 0x001d2800011a7983 */ /* 0x001ea20000300a00 */
[----:B------:R0:W-:Y:S02]  /*214c0*/  STL.64 [R1+0x1c98], R6 ;  /* 0x001c980601007387 */ /* 0x0001e40000100a00 */
[----:B------:R-:W4:Y:S02]  /*214d0*/  LDL.LU R4, [R1+0x200] ;  /* 0x0002000001047983 */ /* 0x000f240000300800 */
[----:B--2---:R-:W-:Y:S02]  /*214e0*/  IMAD.MOV.U32 R5, RZ, RZ, R26 ;  /* 0x000000ffff057224 */ /* 0x004fe400078e001a */
[----:B0-----:R-:W-:Y:S01]  /*214f0*/  IMAD.MOV.U32 R6, RZ, RZ, R27 ;  /* 0x000000ffff067224 */ /* 0x001fe200078e001b */
[----:B------:R-:W2:Y:S01]  /*21500*/  LDL.LU R26, [R1+0x1d24] ;  /* 0x001d2400011a7983 */ /* 0x000ea20000300800 */
[----:B------:R-:W2:Y:S02]  /*21510*/  LDL.LU R27, [R1+0x1d20] ;  /* 0x001d2000011b7983 */ /* 0x000ea40000300800 */
[----:B------:R-:W3:Y:S01]  /*21520*/  LDL.LU R7, [R1+0x20c] ;  /* 0x00020c0001077983 */ /* 0x000ee20000300800 */
[----:B--2---:R-:W-:Y:S01]  /*21530*/  HMMA.16816.F32 R8, R12, R26, R8 ;  /* 0x0000001a0c08723c */ /* 0x004fe20000001808 */
[----:B---3--:R-:W-:Y:S01]  /*21540*/  STL.64 [R1+0x1cb0], R6 ;  /* 0x001cb00601007387 */ /* 0x008fe20000100a00 */
[----:B----4-:R0:W-:Y:S03]  /*21550*/  STL.64 [R1+0x1ca8], R4 ;  /* 0x001ca80401007387 */ /* 0x0101e60000100a00 */
[----:B0-----:R-:W2:Y:S01]  /*21560*/  LDL.LU R4, [R1+0x290] ;  /* 0x0002900001047983 */ /* 0x001ea20000300800 */
[----:B------:R-:W2:Y:S02]  /*21570*/  LDL.LU R5, [R1+0x294] ;  /* 0x0002940001057983 */ /* 0x000ea40000300800 */
[----:B------:R-:W2:Y:S11]  /*21580*/  LDL.LU R6, [R1+0x298] ;  /* 0x0002980001067983 */ /* 0x000eb60000300800 */
[----:B------:R-:W-:Y:S04]  /*21590*/  @!UPT UIADD3 URZ, URZ, URZ, URZ ;  /* 0x0000003f3f3ff290 */ /* 0x000fe8000fffe03f */
[----:B------:R-:W-:Y:S01]  /*215a0*/  STL.64 [R1+0x240], R8 ;  /* 0x0002400801007387 */ /* 0x000fe20000100a00 */
[----:B------:R0:W-:Y:S03]  /*215b0*/  STL.64 [R1+0x248], R10 ;  /* 0x0002480a01007387 */ /* 0x0001e60000100a00 */
[----:B0-----:R-:W3:Y:S01]  /*215c0*/  LDL.LU.64 R10, [R1+0x1d18] ;  /* 0x001d1800010a7983 */ /* 0x001ee20000300a00 */
[----:B------:R-:W3:Y:S02]  /*215d0*/  LDL.LU.64 R8, [R1+0x1d10] ;  /* 0x001d100001087983 */ /* 0x000ee40000300a00 */
[----:B------:R-:W-:Y:S02]  /*215e0*/  IMAD.MOV.U32 R22, RZ, RZ, R2 ;  /* 0x000000ffff167224 */ /* 0x000fe400078e0002 */
[----:B------:R-:W-:Y:S02]  /*215f0*/  IMAD.MOV.U32 R23, RZ, RZ, R0 ;  /* 0x000000ffff177224 */ /* 0x000fe400078e0000 */
[----:B------:R-:W-:-:S02]  /*21600*/  IMAD.MOV.U32 R0, RZ, RZ, R18 ;  /* 0x000000ffff007224 */ /* 0x000fc400078e0012 */
[----:B------:R-:W-:Y:S02]  /*21610*/  IMAD.MOV.U32 R2, RZ, RZ, R19 ;  /* 0x000000ffff027224 */ /* 0x000fe400078e0013 */
[----:B------:R-:W-:Y:S01]  /*21620*/  IMAD.MOV.U32 R7, RZ, RZ, R3 ;  /* 0x000000ffff077224 */ /* 0x000fe200078e0003 */
[C---:B---3--:R-:W-:Y:S01]  /*21630*/  HMMA.16816.F32 R8, R12.reuse, R18, R8 ;  /* 0x000000120c08723c */ /* 0x048fe20000001808 */
[----:B------:R-:W3:Y:S01]  /*21640*/  LDL.LU.64 R18, [R1+0x1d08] ;  /* 0x001d080001127983 */ /* 0x000ee20000300a00 */
[----:B------:R-:W3:Y:S11]  /*21650*/  LDL.LU.64 R16, [R1+0x1d00] ;  /* 0x001d000001107983 */ /* 0x000ef60000300a00 */
[----:B------:R-:W-:Y:S10]  /*21660*/  @!UPT UIADD3 URZ, URZ, URZ, URZ ;  /* 0x0000003f3f3ff290 */ /* 0x000ff4000fffe03f */
[----:B------:R-:W-:Y:S01]  /*21670*/  STL.64 [R1+0x2a0], R8 ;  /* 0x0002a00801007387 */ /* 0x000fe20000100a00 */
[----:B------:R0:W-:Y:S02]  /*21680*/  STL [R1+0x2a8], R10 ;  /* 0x0002a80a01007387 */ /* 0x0001e40000100800 */
[----:B------:R-:W-:Y:S02]  /*21690*/  IMAD.MOV.U32 R3, RZ, RZ, R11 ;  /* 0x000000ffff037224 */ /* 0x000fe400078e000b */
[----:B0-----:R-:W3:Y:S03]  /*216a0*/  LDL.LU.64 R10, [R1+0x1cf8] ;  /* 0x001cf800010a7983 */ /* 0x001ee60000300a00 */
[----:B------:R-:W-:Y:S01]  /*216b0*/  STL [R1+0x1af8], R3 ;  /* 0x001af80301007387 */ /* 0x000fe20000100800 */
[----:B---3--:R-:W-:Y:S01]  /*216c0*/  HMMA.16816.F32 R16, R12, R10, R16 ;  /* 0x0000000a0c10723c */ /* 0x008fe20000001810 */
[----:B------:R-:W-:-:S02]  /*216d0*/  IMAD.MOV.U32 R28, RZ, RZ, R10 ;  /* 0x000000ffff1c7224 */ /* 0x000fc400078e000a */
        /* <DEDUP_REMOVED lines=8> */
[----:B------:R-:W-:Y:S11]  /*21760*/  IMAD.MOV.U32 R3, RZ, RZ, R19 ;  /* 0x000000ffff037224 */ /* 0x000ff600078e0013 */
[----:B------:R-:W-:Y:S11]  /*21770*/  @!UPT UIADD3 URZ, URZ, URZ, URZ ;  /* 0x0000003f3f3ff290 */ /* 0x000ff6000fffe03f */
[----:B------:R0:W-:Y:S01]  /*21780*/  STL.64 [R1+0x2f0], R8 ;  /* 0x0002f00801007387 */ /* 0x0001e20000100a00 */
[----:B------:R1:W-:Y:S02]  /*21790*/  STL.64 [R1+0x2f8], R10 ;  /* 0x0002f80a01007387 */ /* 0x0003e40000100a00 */
[----:B0-----:R-:W-:Y:S01]  /*217a0*/  IMAD.MOV.U32 R8, RZ, RZ, R18 ;  /* 0x000000ffff087224 */ /* 0x001fe200078e0012 */
[----:B-1----:R-:W3:Y:S01]  /*217b0*/  LDL.LU.64 R10, [R1+0x1cd8] ;  /* 0x001cd800010a7983 */ /* 0x002ee20000300a00 */
[----:B------:R-:W3:Y:S02]  /*217c0*/  LDL.LU.64 R18, [R1+0x1cd0] ;  /* 0x001cd00001127983 */ /* 0x000ee40000300a00 */
[----:B------:R-:W3:Y:S02]  /*217d0*/  LDL.LU.64 R16, [R1+0x1cc8] ;  /* 0x001cc80001107983 */ /* 0x000ee40000300a00 */
[----:B---3--:R-:W-:Y:S01]  /*217e0*/  HMMA.16816.F32 R12, R12, R10, R16 ;  /* 0x0000000a0c0c723c */ /* 0x008fe20000001810 */
[----:B------:R-:W2:Y:S01]  /*217f0*/  LDL.LU.64 R18, [R1+0x1cc0] ;  /* 0x001cc00001127983 */ /* 0x000ea20000300a00 */
[----:B------:R-:W2:Y:S11]  /*21800*/  LDL.LU.64 R16, [R1+0x1cb8] ;  /* 0x001cb80001107983 */ /* 0x000eb60000300a00 */
[----:B------:R-:W-:Y:S10]  /*21810*/  @!UPT UIADD3 URZ, URZ, URZ, URZ ;  /* 0x0000003f3f3ff290 */ /* 0x000ff4000fffe03f */
[----:B------:R-:W-:Y:S01]  /*21820*/  STL.64 [R1+0x2e0], R12 ;  /* 0x0002e00c01007387 */ /* 0x000fe20000100a00 */
[----:B------:R0:W-:Y:S02]  /*21830*/  STL.64 [R1+0x2e8], R14 ;  /* 0x0002e80e01007387 */ /* 0x0001e40000100a00 */
[----:B0-----:R-:W-:Y:S02]  /*21840*/  IMAD.MOV.U32 R14, RZ, RZ, R8 ;  /* 0x000000ffff0e7224 */ /* 0x001fe400078e0008 */
[----:B------:R-:W-:-:S05]  /*21850*/  IMAD.MOV.U32 R15, RZ, RZ, R3 ;  /* 0x000000ffff0f7224 */ /* 0x000fca00078e0003 */
[----:B------:R0:W-:Y:S01]  /*21860*/  STL.64 [R1+0x1c48], R14 ;  /* 0x001c480e01007387 */ /* 0x0001e20000100a00 */
[----:B------:R-:W3:Y:S02]  /*21870*/  LDL.LU R12, [R1+0x1e0] ;  /* 0x0001e000010c7983 */ /* 0x000ee40000300800 */
[----:B------:R-:W3:Y:S01]  /*21880*/  LDL.LU R13, [R1+0x1e4] ;  /* 0x0001e400010d7983 */ /* 0x000ee20000300800 */
[----:B0-----:R-:W3:Y:S01]  /*21890*/  LDL.LU R14, [R1+0x1e8] ;  /* 0x0001e800010e7983 */ /* 0x001ee20000300800 */
[----:B------:R-:W3:Y:S01]  /*218a0*/  LDL.LU R15, [R1+0x1ec] ;  /* 0x0001ec00010f7983 */ /* 0x000ee20000300800 */
        /* <DEDUP_REMOVED lines=8> */
[----:B------:R-:W3:Y:S11]  /*21930*/  LDL.LU.64 R6, [R1+0x1c98] ;  /* 0x001c980001067983 */ /* 0x000ef60000300a00 */
[----:B------:R-:W-:Y:S10]  /*21940*/  @!UPT UIADD3 URZ, URZ, URZ, URZ ;  /* 0x0000003f3f3ff290 */ /* 0x000ff4000fffe03f */
[----:B------:R-:W-:Y:S01]  /*21950*/  STL.64 [R1+0x340], R20 ;  /* 0x0003401401007387 */ /* 0x000fe20000100a00 */
[----:B------:R0:W-:Y:S03]  /*21960*/  STL.64 [R1+0x348], R22 ;  /* 0x0003481601007387 */ /* 0x0001e60000100a00 */
[----:B0-----:R-:W2:Y:S01]  /*21970*/  LDL.LU.64 R22, [R1+0x1c90] ;  /* 0x001c900001167983 */ /* 0x001ea20000300a00 */
[----:B------:R-:W2:Y:S01]  /*21980*/  LDL.LU.64 R20, [R1+0x1c88] ;  /* 0x001c880001147983 */ /* 0x000ea20000300a00 */
[----:B---3--:R-:W-:Y:S01]  /*21990*/  HMMA.16816.F32 R12, R16, R6, R12 ;  /* 0x00000006100c723c */ /* 0x008fe2000000180c */
[----:B------:R-:W-:Y:S02]  /*219a0*/  IMAD.MOV.U32 R8, RZ, RZ, R6 ;  /* 0x000000ffff087224 */ /* 0x000fe400078e0006 */
[----:B------:R-:W-:-:S05]  /*219b0*/  IMAD.MOV.U32 R3, RZ, RZ, R7 ;  /* 0x000000ffff037224 */ /* 0x000fca00078e0007 */
[----:B--2---:R-:W-:Y:S11]  /*219c0*/  HMMA.16816.F32 R4, R16, R26, R20 ;  /* 0x0000001a1004723c */ /* 0x004ff60000001814 */
[----:B------:R-:W-:Y:S04]  /*219d0*/  @!UPT UIADD3 URZ, URZ, URZ, URZ ;  /* 0x0000003f3f3ff290 */ /* 0x000fe8000fffe03f */
[----:B------:R-:W-:Y:S01]  /*219e0*/  STL.64 [R1+0x330], R12 ;  /* 0x0003300c01007387 */ /* 0x000fe20000100a00 */
[----:B------:R-:W-:Y:S02]  /*219f0*/  STL.64 [R1+0x338], R14 ;  /* 0x0003380e01007387 */ /* 0x000fe40000100a00 */
[----:B------:R-:W-:Y:S02]  /*21a00*/  STL.64 [R1+0x1c40], R10 ;  /* 0x001c400a01007387 */ /* 0x000fe40000100a00 */
[----:B------:R-:W-:Y:S03]  /*21a10*/  STL [R1+0x1c38], R8 ;  /* 0x001c380801007387 */ /* 0x000fe60000100800 */
[----:B------:R0:W-:Y:S01]  /*21a20*/  STL.64 [R1+0x328], R6 ;  /* 0x0003280601007387 */ /* 0x0001e20000100a00 */
[----:B------:R-:W-:Y:S02]  /*21a30*/  IMAD.MOV.U32 R24, RZ, RZ, R4 ;  /* 0x000000ffff187224 */ /* 0x000fe400078e0004 */
[----:B------:R-:W-:-:S02]  /*21a40*/  IMAD.MOV.U32 R25, RZ, RZ, R5 ;  /* 0x000000ffff197224 */ /* 0x000fc400078e0005 */
[----:B------:R-:W2:Y:S01]  /*21a50*/  LDL.LU R4, [R1+0x80] ;  /* 0x0000800001047983 */ /* 0x000ea20000300800 */
[----:B------:R-:W2:Y:S04]  /*21a60*/  LDL.LU R5, [R1+0x84] ;  /* 0x0000840001057983 */ /* 0x000ea80000300800 */
[----:B0-----:R-:W3:Y:S01]  /*21a70*/  LDL.LU R6, [R1+0x88] ;  /* 0x0000880001067983 */ /* 0x001ee20000300800 */
[----:B------:R-:W3:Y:S03]  /*21a80*/  LDL.LU R7, [R1+0x8c] ;  /* 0x00008c0001077983 */ /* 0x000ee60000300800 */
[----:B---3--:R-:W-:Y:S01]  /*21a90*/  STL.64 [R1+0x1bb8], R6 ;  /* 0x001bb80601007387 */ /* 0x008fe20000100a00 */
[----:B--2---:R0:W-:Y:S03]  /*21aa0*/  STL.64 [R1+0x1bb0], R4 ;  /* 0x001bb00401007387 */ /* 0x0041e60000100a00 */
[----:B0-----:R-:W2:Y:S01]  /*21ab0*/  LDL.LU R4, [R1+0x90] ;  /* 0x0000900001047983 */ /* 0x001ea20000300800 */
[----:B------:R-:W2:Y:S02]  /*21ac0*/  LDL.LU R5, [R1+0x94] ;  /* 0x0000940001057983 */ /* 0x000ea40000300800 */
[----:B------:R-:W3:Y:S02]  /*21ad0*/  LDL.LU R6, [R1+0x98] ;  /* 0x0000980001067983 */ /* 0x000ee40000300800 */
[----:B------:R-:W3:Y:S01]  /*21ae0*/  LDL.LU R7, [R1+0x9c] ;  /* 0x00009c0001077983 */ /* 0x000ee20000300800 */
[----:B------:R-:W4:Y:S01]  /*21af0*/  LDL.LU R20, [R1+0x150] ;  /* 0x0001500001147983 */ /* 0x000f220000300800 */
[----:B------:R-:W4:Y:S02]  /*21b00*/  LDL.LU R21, [R1+0x154] ;  /* 0x0001540001157983 */ /* 0x000f240000300800 */
[----:B------:R-:W2:Y:S02]  /*21b10*/  LDL.LU R22, [R1+0x158] ;  /* 0x0001580001167983 */ /* 0x000ea40000300800 */
[----:B------:R-:W2:Y:S02]  /*21b20*/  LDL.LU R23, [R1+0x15c] ;  /* 0x00015c0001177983 */ /* 0x000ea40000300800 */
[----:B--2---:R-:W-:Y:S01]  /*21b30*/  STL.64 [R1+0x1c58], R22 ;  /* 0x001c581601007387 */ /* 0x004fe20000100a00 */
[----:B----4-:R0:W-:Y:S02]  /*21b40*/  STL.64 [R1+0x1c50], R20 ;  /* 0x001c501401007387 */ /* 0x0101e40000100a00 */
[----:B------:R-:W2:Y:S02]  /*21b50*/  LDL.LU R8, [R1+0x180] ;  /* 0x0001800001087983 */ /* 0x000ea40000300800 */
[----:B------:R-:W2:Y:S01]  /*21b60*/  LDL.LU R9, [R1+0x184] ;  /* 0x0001840001097983 */ /* 0x000ea20000300800 */
[----:B------:R-:W4:Y:S01]  /*21b70*/  LDL.LU R10, [R1+0x188] ;  /* 0x00018800010a7983 */ /* 0x000f220000300800 */
[----:B------:R-:W4:Y:S02]  /*21b80*/  LDL.LU R11, [R1+0x18c] ;  /* 0x00018c00010b7983 */ /* 0x000f240000300800 */
[----:B------:R-:W-:-:S02]  /*21b90*/  IMAD.MOV.U32 R14, RZ, RZ, R28 ;  /* 0x000000ffff0e7224 */ /* 0x000fc400078e001c */
[----:B------:R-:W-:Y:S01]  /*21ba0*/  IMAD.MOV.U32 R15, RZ, RZ, R29 ;  /* 0x000000ffff0f7224 */ /* 0x000fe200078e001d */
[----:B----4-:R1:W-:Y:S01]  /*21bb0*/  STL.64 [R1+0x1c68], R10 ;  /* 0x001c680a01007387 */ /* 0x0103e20000100a00 */
[----:B--2---:R-:W-:Y:S02]  /*21bc0*/  STL.64 [R1+0x1c60], R8 ;  /* 0x001c600801007387 */ /* 0x004fe40000100a00 */
[----:B------:R-:W2:Y:S02]  /*21bd0*/  LDL.LU R28, [R1+0x1c84] ;  /* 0x001c8400011c7983 */ /* 0x000ea40000300800 */
[----:B------:R-:W4:Y:S01]  /*21be0*/  LDL.LU R29, [R1+0x1c80] ;  /* 0x001c8000011d7983 */ /* 0x000f220000300800 */
[----:B------:R3:W-:Y:S01]  /*21bf0*/  STL.64 [R1+0x1c70], R14 ;  /* 0x001c700e01007387 */ /* 0x0007e20000100a00 */
[----:B0-----:R-:W2:Y:S02]  /*21c00*/  LDL.LU R20, [R1+0x1a0] ;  /* 0x0001a00001147983 */ /* 0x001ea40000300800 */
[----:B------:R-:W2:Y:S02]  /*21c10*/  LDL.LU R21, [R1+0x1a4] ;  /* 0x0001a40001157983 */ /* 0x000ea40000300800 */
[----:B------:R-:W2:Y:S01]  /*21c20*/  LDL.LU R22, [R1+0x1a8] ;  /* 0x0001a80001167983 */ /* 0x000ea20000300800 */
[----:B------:R-:W2:Y:S01]  /*21c30*/  LDL.LU R23, [R1+0x1ac] ;  /* 0x0001ac0001177983 */ /* 0x000ea20000300800 */
[----:B-1----:R-:W-:-:S02]  /*21c40*/  IMAD.MOV.U32 R10, RZ, RZ, R0 ;  /* 0x000000ffff0a7224 */ /* 0x002fc400078e0000 */
[----:B------:R-:W-:Y:S01]  /*21c50*/  IMAD.MOV.U32 R11, RZ, RZ, R2 ;  /* 0x000000ffff0b7224 */ /* 0x000fe200078e0002 */
[----:B------:R-:W2:Y:S01]  /*21c60*/  LDL.LU R0, [R1+0x1c7c] ;  /* 0x001c7c0001007983 */ /* 0x000ea20000300800 */
[----:B------:R-:W2:Y:S02]  /*21c70*/  LDL.LU R2, [R1+0x1c78] ;  /* 0x001c780001027983 */ /* 0x000ea40000300800 */
[----:B------:R-:W2:Y:S02]  /*21c80*/  LDL.LU R12, [R1+0x1b0] ;  /* 0x0001b000010c7983 */ /* 0x000ea40000300800 */
[----:B------:R-:W2:Y:S01]  /*21c90*/  LDL.LU R13, [R1+0x1b4] ;  /* 0x0001b400010d7983 */ /* 0x000ea20000300800 */
[----:B---3--:R-:W2:Y:S01]  /*21ca0*/  LDL.LU R14, [R1+0x1b8] ;  /* 0x0001b800010e7983 */ /* 0x008ea20000300800 */
[----:B------:R-:W2:Y:S02]  /*21cb0*/  LDL.LU R15, [R1+0x1bc] ;  /* 0x0001bc00010f7983 */ /* 0x000ea40000300800 */
[----:B------:R-:W-:Y:S02]  /*21cc0*/  STL.64 [R1+0x1bc8], R6 ;  /* 0x001bc80601007387 */ /* 0x000fe40000100a00 */
[----:B------:R0:W-:Y:S02]  /*21cd0*/  STL.64 [R1+0x1bc0], R4 ;  /* 0x001bc00401007387 */ /* 0x0001e40000100a00 */
[----:B0-----:R-:W3:Y:S01]  /*21ce0*/  LDL.LU R4, [R1+0xa0] ;  /* 0x0000a00001047983 */ /* 0x001ee20000300800 */
[----:B------:R-:W3:Y:S02]  /*21cf0*/  LDL.LU R5, [R1+0xa4] ;  /* 0x0000a40001057983 */ /* 0x000ee40000300800 */
[----:B------:R-:W2:Y:S02]  /*21d00*/  LDL.LU R6, [R1+0xa8] ;  /* 0x0000a80001067983 */ /* 0x000ea40000300800 */
[----:B------:R-:W2:Y:S02]  /*21d10*/  LDL.LU R7, [R1+0xac] ;  /* 0x0000ac0001077983 */ /* 0x000ea40000300800 */
[----:B--2---:R-:W-:Y:S01]  /*21d20*/  STL.64 [R1+0x1be8], R6 ;  /* 0x001be80601007387 */ /* 0x004fe20000100a00 */
[----:B---3--:R0:W-:Y:S03]  /*21d30*/  STL.64 [R1+0x1be0], R4 ;  /* 0x001be00401007387 */ /* 0x0081e60000100a00 */
[----:B0-----:R-:W2:Y:S01]  /*21d40*/  LDL.LU R4, [R1+0xf0] ;  /* 0x0000f00001047983 */ /* 0x001ea20000300800 */
[----:B------:R-:W2:Y:S02]  /*21d50*/  LDL.LU R5, [R1+0xf4] ;  /* 0x0000f40001057983 */ /* 0x000ea40000300800 */
[----:B------:R-:W3:Y:S02]  /*21d60*/  LDL.LU R6, [R1+0xf8] ;  /* 0x0000f80001067983 */ /* 0x000ee40000300800 */
[----:B------:R-:W3:Y:S02]  /*21d70*/  LDL.LU R7, [R1+0xfc] ;  /* 0x0000fc0001077983 */ /* 0x000ee40000300800 */
[----:B---3--:R0:W-:Y:S01]  /*21d80*/  STL.64 [R1+0x1bf8], R6 ;  /* 0x001bf80601007387 */ /* 0x0081e20000100a00 */
[----:B--2---:R-:W-:Y:S03]  /*21d90*/  STL.64 [R1+0x1bf0], R4 ;  /* 0x001bf00401007387 */ /* 0x004fe60000100a00 */
[----:B0-----:R-:W2:Y:S04]  /*21da0*/  LDL.LU.64 R6, [R1+0x18] ;  /* 0x0000180001067983 */ /* 0x001ea80000300a00 */
[----:B--2---:R0:W-:Y:S04]  /*21db0*/  STL.64 [R1+0x1c10], R6 ;  /* 0x001c100601007387 */ /* 0x0041e80000100a00 */
[----:B0-----:R-:W2:Y:S01]  /*21dc0*/  LDL.LU.64 R6, [R1+0x28] ;  /* 0x0000280001067983 */ /* 0x001ea20000300a00 */
[----:B------:R-:W-:Y:S02]  /*21dd0*/  STL [R1+0x1afc], R25 ;  /* 0x001afc1901007387 */ /* 0x000fe40000100800 */
[----:B------:R0:W-:Y:S02]  /*21de0*/  STL [R1+0x1a80], R24 ;  /* 0x001a801801007387 */ /* 0x0001e40000100800 */
[----:B0-----:R-:W3:Y:S01]  /*21df0*/  LDL R24, [R1+0x38c] ;  /* 0x00038c0001187983 */ /* 0x001ee20000100800 */
[----:B------:R-:W-:Y:S03]  /*21e00*/  STL.64 [R1+0x1c08], R26 ;  /* 0x001c081a01007387 */ /* 0x000fe60000100a00 */
[----:B---3--:R0:W-:Y:S04]  /*21e10*/  STL [R1+0x1c00], R24 ;  /* 0x001c001801007387 */ /* 0x0081e80000100800 */
[----:B0-----:R-:W3:Y:S01]  /*21e20*/  LDL.LU R24, [R1+0x110] ;  /* 0x0001100001187983 */ /* 0x001ee20000300800 */
[----:B------:R-:W3:Y:S02]  /*21e30*/  LDL.LU R25, [R1+0x114] ;  /* 0x0001140001197983 */ /* 0x000ee40000300800 */
[----:B------:R-:W2:Y:S02]  /*21e40*/  LDL.LU R26, [R1+0x118] ;  /* 0x00011800011a7983 */ /* 0x000ea40000300800 */
[----:B------:R-:W2:Y:S01]  /*21e50*/  LDL.LU R27, [R1+0x11c] ;  /* 0x00011c00011b7983 */ /* 0x000ea20000300800 */
[C---:B------:R-:W-:Y:S01]  /*21e60*/  HMMA.16816.F32 R8, R16.reuse, R10, R12 ;  /* 0x0000000a1008723c */ /* 0x040fe2000000180c */
[----:B--2---:R-:W-:Y:S01]  /*21e70*/  STL.64 [R1+0x1c20], R26 ;  /* 0x001c201a01007387 */ /* 0x004fe20000100a00 */
[----:B---3--:R0:W-:Y:S03]  /*21e80*/  STL.64 [R1+0x1c18], R24 ;  /* 0x001c181801007387 */ /* 0x0081e60000100a00 */
[----:B0-----:R-:W2:Y:S01]  /*21e90*/  LDL.LU R24, [R1+0x130] ;  /* 0x0001300001187983 */ /* 0x001ea20000300800 */
[----:B------:R-:W2:Y:S02]  /*21ea0*/  LDL.LU R25, [R1+0x134] ;  /* 0x0001340001197983 */ /* 0x000ea40000300800 */
[----:B------:R-:W2:Y:S02]  /*21eb0*/  LDL.LU R26, [R1+0x138] ;  /* 0x00013800011a7983 */ /* 0x000ea40000300800 */
[----:B------:R-:W2:Y:S01]  /*21ec0*/  LDL.LU R27, [R1+0x13c] ;  /* 0x00013c00011b7983 */ /* 0x000ea20000300800 */
[----:B------:R-:W3:Y:S11]  /*21ed0*/  LDL.LU.64 R14, [R1+0x1c70] ;  /* 0x001c7000010e7983 */ /* 0x000ef60000300a00 */
[----:B------:R-:W-:Y:S01]  /*21ee0*/  @!UPT UIADD3 URZ, URZ, URZ, URZ ;  /* 0x0000003f3f3ff290 */ /* 0x000fe2000fffe03f */
[----:B------:R-:W-:Y:S02]  /*21ef0*/  STL.64 [R1+0x310], R8 ;  /* 0x0003100801007387 */ /* 0x000fe40000100a00 */
[----:B------:R0:W-:Y:S02]  /*21f00*/  STL.64 [R1+0x318], R10 ;  /* 0x0003180a01007387 */ /* 0x0001e40000100a00 */
[----:B0-----:R-:W2:Y:S01]  /*21f10*/  LDL.LU.64 R10, [R1+0x1c68] ;  /* 0x001c6800010a7983 */ /* 0x001ea20000300a00 */
[----:B------:R-:W2:Y:S01]  /*21f20*/  LDL.LU.64 R8, [R1+0x1c60] ;  /* 0x001c600001087983 */ /* 0x000ea20000300a00 */
[C---:B---3--:R-:W-:Y:S02]  /*21f30*/  HMMA.16816.F32 R12, R16.reuse, R14, R20 ;  /* 0x0000000e100c723c */ /* 0x048fe40000001814 */
[----:B------:R-:W3:Y:S01]  /*21f40*/  LDL.LU.64 R22, [R1+0x1c58] ;  /* 0x001c580001167983 */ /* 0x000ee20000300a00 */
[----:B------:R-:W3:Y:S11]  /*21f50*/  LDL.LU.64 R20, [R1+0x1c50] ;  /* 0x001c500001147983 */ /* 0x000ef60000300a00 */
[----:B------:R-:W-:Y:S09]  /*21f60*/  @!UPT UIADD3 URZ, URZ, URZ, URZ ;  /* 0x0000003f3f3ff290 */ /* 0x000ff2000fffe03f */
[----:B------:R-:W-:Y:S01]  /*21f70*/  STL.64 [R1+0x1c0], R12 ;  /* 0x0001c00c01007387 */ /* 0x000fe20000100a00 */
[----:B------:R0:W-:Y:S03]  /*21f80*/  STL.64 [R1+0x1c8], R14 ;  /* 0x0001c80e01007387 */ /* 0x0001e60000100a00 */
[----:B0-----:R-:W2:Y:S02]  /*21f90*/  LDL.LU.64 R14, [R1+0x1c48] ;  /* 0x001c4800010e7983 */ /* 0x001ea40000300a00 */
[C---:B--2---:R-:W-:Y:S11]  /*21fa0*/  HMMA.16816.F32 R8, R16.reuse, R14, R8 ;  /* 0x0000000e1008723c */ /* 0x044ff60000001808 */
[----:B------:R-:W-:Y:S11]  /*21fb0*/  @!UPT UIADD3 URZ, URZ, URZ, URZ ;  /* 0x0000003f3f3ff290 */ /* 0x000ff6000fffe03f */
[----:B------:R-:W-:Y:S01]  /*21fc0*/  @!UPT UIADD3 URZ, URZ, URZ, URZ ;  /* 0x0000003f3f3ff290 */ /* 0x000fe2000fffe03f */
[----:B------:R-:W-:Y:S01]  /*21fd0*/  STL.64 [R1+0x300], R8 ;  /* 0x0003000801007387 */ /* 0x000fe20000100a00 */
[----:B------:R0:W-:Y:S03]  /*21fe0*/  STL.64 [R1+0x308], R10 ;  /* 0x0003080a01007387 */ /* 0x0001e60000100a00 */
[----:B0-----:R-:W3:Y:S01]  /*21ff0*/  LDL.LU.64 R10, [R1+0x1c40] ;  /* 0x001c4000010a7983 */ /* 0x001ee20000300a00 */
[----:B------:R-:W2:Y:S01]  /*22000*/  LDL.LU R8, [R1+0x1c38] ;  /* 0x001c380001087983 */ /* 0x000ea20000300800 */
[----:B---3--:R-:W-:Y:S02]  /*22010*/  HMMA.16816.F32 R16, R16, R10, R20 ;  /* 0x0000000a1010723c */ /* 0x008fe40000001814 */
[----:B------:R-:W3:Y:S01]  /*22020*/  LDL.LU.64 R22, [R1+0x1c30] ;  /* 0x001c300001167983 */ /* 0x000ee20000300a00 */
[----:B------:R-:W3:Y:S11]  /*22030*/  LDL.LU.64 R20, [R1+0x1c28] ;  /* 0x001c280001147983 */ /* 0x000ef60000300a00 */
[----:B------:R-:W-:Y:S09]  /*22040*/  @!UPT UIADD3 URZ, URZ, URZ, URZ ;  /* 0x0000003f3f3ff290 */ /* 0x000ff2000fffe03f */
[----:B------:R-:W-:Y:S01]  /*22050*/  STL.64 [R1+0x2c0], R16 ;  /* 0x0002c01001007387 */ /* 0x000fe20000100a00 */
[----:B------:R2:W-:Y:S02]  /*22060*/  STL.64 [R1+0x2c8], R18 ;  /* 0x0002c81201007387 */ /* 0x0005e40000100a00 */
[----:B--2---:R-:W-:Y:S02]  /*22070*/  IMAD.MOV.U32 R18, RZ, RZ, R8 ;  /* 0x000000ffff127224 */ /* 0x004fe400078e0008 */
[----:B------:R-:W-:Y:S02]  /*22080*/  IMAD.MOV.U32 R19, RZ, RZ, R3 ;  /* 0x000000ffff137224 */ /* 0x000fe400078e0003 */
[----:B------:R-:W-:Y:S02]  /*22090*/  IMAD.MOV.U32 R8, RZ, RZ, R6 ;  /* 0x000000ffff087224 */ /* 0x000fe400078e0006 */
[----:B------:R-:W-:Y:S01]  /*220a0*/  IMAD.MOV.U32 R3, RZ, RZ, R7 ;  /* 0x000000ffff037224 */ /* 0x000fe200078e0007 */
[C---:B---3--:R-:W-:Y:S11]  /*220b0*/  HMMA.16816.F32 R24, R20.reuse, R6, R24 ;  /* 0x000000061418723c */ /* 0x048ff60000001818 */
[----:B------:R-:W-:Y:S11]  /*220c0*/  @!UPT UIADD3 URZ, URZ, URZ, URZ ;  /* 0x0000003f3f3ff290 */ /* 0x000ff6000fffe03f */
[----:B------:R-:W-:Y:S01]  /*220d0*/  @!UPT UIADD3 URZ, URZ, URZ, URZ ;  /* 0x0000003f3f3ff290 */ /* 0x000fe2000fffe03f */
        /* <DEDUP_REMOVED lines=12> */
[----:B------:R-:W3:Y:S02]  /*221a0*/  LDL.LU R24, [R1+0x1c00] ;  /* 0x001c000001187983 */ /* 0x000ee40000300800 */
[----:B------:R-:W2:Y:S02]  /*221b0*/  LDL.LU.64 R6, [R1+0x1bf8] ;  /* 0x001bf80001067983 */ /* 0x000ea40000300a00 */
[----:B------:R-:W2:Y:S01]  /*221c0*/  LDL.LU.64 R4, [R1+0x1bf0] ;  /* 0x001bf00001047983 */ /* 0x000ea20000300a00 */
[----:B------:R0:W-:Y:S01]  /*221d0*/  STL.64 [R1+0x1bd8], R14 ;  /* 0x001bd80e01007387 */ /* 0x0001e20000100a00 */
[----:B------:R-:W-:Y:S03]  /*221e0*/  STL [R1+0x1bd0], R12 ;  /* 0x001bd00c01007387 */ /* 0x000fe60000100800 */
[----:B0-----:R-:W3:Y:S01]  /*221f0*/  LDL.LU.64 R14, [R1+0xc8] ;  /* 0x0000c800010e7983 */ /* 0x001ee20000300a00 */
[----:B--2---:R-:W-:Y:S11]  /*22200*/  HMMA.16816.F32 R4, R20, R18, R4 ;  /* 0x000000121404723c */ /* 0x004ff60000001804 */
[----:B------:R-:W-:Y:S11]  /*22210*/  @!UPT UIADD3 URZ, URZ, URZ, URZ ;  /* 0x0000003f3f3ff290 */ /* 0x000ff6000fffe03f */
[----:B------:R-:W-:Y:S01]  /*22220*/  @!UPT UIADD3 URZ, URZ, URZ, URZ ;  /* 0x0000003f3f3ff290 */ /* 0x000fe2000fffe03f */
[----:B------:R-:W-:Y:S01]  /*22230*/  STL.64 [R1+0x280], R4 ;  /* 0x0002800401007387 */ /* 0x000fe20000100a00 */
[----:B------:R0:W-:Y:S03]  /*22240*/  STL.64 [R1+0x288], R6 ;  /* 0x0002880601007387 */ /* 0x0001e60000100a00 */
[----:B0-----:R-:W2:Y:S01]  /*22250*/  LDL.LU.64 R6, [R1+0x1be8] ;  /* 0x001be80001067983 */ /* 0x001ea20000300a00 */
[----:B------:R-:W2:Y:S02]  /*22260*/  LDL.LU.64 R4, [R1+0x1be0] ;  /* 0x001be00001047983 */ /* 0x000ea40000300a00 */
[----:B------:R0:W-:Y:S02]  /*22270*/  STL.64 [R1+0x1b50], R18 ;  /* 0x001b501201007387 */ /* 0x0001e40000100a00 */
[----:B------:R-:W2:Y:S01]  /*22280*/  LDL.LU R16, [R1+0xd0] ;  /* 0x0000d00001107983 */ /* 0x000ea20000300800 */
[----:B------:R-:W2:Y:S01]  /*22290*/  LDL.LU R17, [R1+0xd4] ;  /* 0x0000d40001117983 */ /* 0x000ea20000300800 */
[----:B0-----:R-:W-:-:S02]  /*222a0*/  IMAD.MOV.U32 R18, RZ, RZ, R2 ;  /* 0x000000ffff127224 */ /* 0x001fc400078e0002 */
[----:B------:R-:W-:Y:S01]  /*222b0*/  IMAD.MOV.U32 R19, RZ, RZ, R0 ;  /* 0x000000ffff137224 */ /* 0x000fe200078e0000 */
[----:B------:R0:W-:Y:S01]  /*222c0*/  STL.64 [R1+0x1b60], R26 ;  /* 0x001b601a01007387 */ /* 0x0001e20000100a00 */
[----:B---3--:R-:W-:Y:S02]  /*222d0*/  STL [R1+0x1b58], R24 ;  /* 0x001b581801007387 */ /* 0x008fe40000100800 */
[----:B------:R-:W-:-:S03]  /*222e0*/  IMAD.MOV.U32 R13, RZ, RZ, R15 ;  /* 0x000000ffff0d7224 */ /* 0x000fc600078e000f */
[C---:B--2---:R-:W-:Y:S08]  /*222f0*/  HMMA.16816.F32 R16, R20.reuse, R26, R16 ;  /* 0x0000001a1410723c */ /* 0x044ff00000001810 */
[----:B------:R-:W-:Y:S11]  /*22300*/  HMMA.16816.F32 R4, R20, R14, R4 ;  /* 0x0000000e1404723c */ /* 0x000ff60000001804 */
[----:B------:R-:W-:Y:S04]  /*22310*/  @!UPT UIADD3 URZ, URZ, URZ, URZ ;  /* 0x0000003f3f3ff290 */ /* 0x000fe8000fffe03f */
[----:B------:R1:W-:Y:S01]  /*22320*/  STL.64 [R1+0x270], R16 ;  /* 0x0002701001007387 */ /* 0x0003e20000100a00 */
[----:B------:R-:W-:Y:S02]  /*22330*/  STL.64 [R1+0x278], R18 ;  /* 0x0002781201007387 */ /* 0x000fe40000100a00 */
[----:B0-----:R-:W2:Y:S06]  /*22340*/  LDL.LU.64 R26, [R1+0xb8] ;  /* 0x0000b800011a7983 */ /* 0x001eac0000300a00 */
[----:B------:R-:W-:Y:S02]  /*22350*/  IMAD.MOV.U32 R2, RZ, RZ, R6 ;  /* 0x000000ffff027224 */ /* 0x000fe400078e0006 */
[----:B------:R-:W-:-:S02]  /*22360*/  IMAD.MOV.U32 R0, RZ, RZ, R7 ;  /* 0x000000ffff007224 */ /* 0x000fc400078e0007 */
[----:B-1----:R-:W-:Y:S02]  /*22370*/  IMAD.MOV.U32 R16, RZ, RZ, R14 ;  /* 0x000000ffff107224 */ /* 0x002fe400078e000e */
[----:B------:R-:W3:Y:S01]  /*22380*/  LDL.LU.64 R14, [R1+0x1bd8] ;  /* 0x001bd800010e7983 */ /* 0x000ee20000300a00 */
[----:B------:R-:W2:Y:S02]  /*22390*/  LDL.LU R12, [R1+0x1bd0] ;  /* 0x001bd000010c7983 */ /* 0x000ea40000300800 */
[----:B------:R0:W-:Y:S02]  /*223a0*/  STL.64 [R1+0x260], R4 ;  /* 0x0002600401007387 */ /* 0x0001e40000100a00 */
[----:B------:R-:W2:Y:S01]  /*223b0*/  LDL.LU.64 R6, [R1+0x1bc8] ;  /* 0x001bc80001067983 */ /* 0x000ea20000300a00 */
[----:B0-----:R-:W2:Y:S01]  /*223c0*/  LDL.LU.64 R4, [R1+0x1bc0] ;  /* 0x001bc00001047983 */ /* 0x001ea20000300a00 */
[----:B------:R-:W-:Y:S02]  /*223d0*/  STL [R1+0x19bc], R0 ;  /* 0x0019bc0001007387 */ /* 0x000fe40000100800 */
[----:B------:R-:W-:Y:S01]  /*223e0*/  STL [R1+0x19b8], R2 ;  /* 0x0019b80201007387 */ /* 0x000fe20000100800 */
[C---:B--2---:R-:W-:Y:S11]  /*223f0*/  HMMA.16816.F32 R4, R20.reuse, R26, R4 ;  /* 0x0000001a1404723c */ /* 0x044ff60000001804 */
[----:B------:R-:W-:Y:S11]  /*22400*/  @!UPT UIADD3 URZ, URZ, URZ, URZ ;  /* 0x0000003f3f3ff290 */ /* 0x000ff6000fffe03f */
[----:B------:R-:W-:Y:S01]  /*22410*/  @!UPT UIADD3 URZ, URZ, URZ, URZ ;  /* 0x0000003f3f3ff290 */ /* 0x000fe2000fffe03f */
[----:B------:R-:W-:Y:S01]  /*22420*/  STL.64 [R1+0x250], R4 ;  /* 0x0002500401007387 */ /* 0x000fe20000100a00 */
[----:B------:R0:W-:Y:S03]  /*22430*/  STL.64 [R1+0x258], R6 ;  /* 0x0002580601007387 */ /* 0x0001e60000100a00 */
[----:B0-----:R-:W2:Y:S01]  /*22440*/  LDL.LU.64 R6, [R1+0x1bb8] ;  /* 0x001bb80001067983 */ /* 0x001ea20000300a00 */
[----:B------:R-:W2:Y:S02]  /*22450*/  LDL.LU.64 R4, [R1+0x1bb0] ;  /* 0x001bb00001047983 */ /* 0x000ea40000300a00 */
[----:B---3--:R-:W-:Y:S01]  /*22460*/  STL.64 [R1+0x1b18], R14 ;  /* 0x001b180e01007387 */ /* 0x008fe20000100a00 */
[----:B--2---:R-:W-:Y:S11]  /*22470*/  HMMA.16816.F32 R4, R20, R14, R4 ;  /* 0x0000000e1404723c */ /* 0x004ff60000001804 */
[----:B------:R-:W-:Y:S11]  /*22480*/  @!UPT UIADD3 URZ, URZ, URZ, URZ ;  /* 0x0000003f3f3ff290 */ /* 0x000ff6000fffe03f */
[----:B------:R-:W-:Y:S01]  /*22490*/  @!UPT UIADD3 URZ, URZ, URZ, URZ ;  /* 0x0000003f3f3ff290 */ /* 0x000fe2000fffe03f */
[----:B------:R0:W-:Y:S01]  /*224a0*/  STL.64 [R1+0x230], R4 ;  /* 0x0002300401007387 */ /* 0x0001e20000100a00 */
[----:B------:R1:W-:Y:S03]  /*224b0*/  STL.64 [R1+0x238], R6 ;  /* 0x0002380601007387 */ /* 0x0003e60000100a00 */
[----:B0-----:R-:W2:Y:S01]  /*224c0*/  LDL.LU R4, [R1+0x30] ;  /* 0x0000300001047983 */ /* 0x001ea20000300800 */
[----:B------:R-:W2:Y:S02]  /*224d0*/  LDL.LU R5, [R1+0x34] ;  /* 0x0000340001057983 */ /* 0x000ea40000300800 */
[----:B-1----:R-:W3:Y:S02]  /*224e0*/  LDL.LU R6, [R1+0x38] ;  /* 0x0000380001067983 */ /* 0x002ee40000300800 */
[----:B------:R-:W3:Y:S02]  /*224f0*/  LDL.LU R7, [R1+0x3c] ;  /* 0x00003c0001077983 */ /* 0x000ee40000300800 */
[----:B------:R-:W-:-:S02]  /*22500*/  IMAD.MOV.U32 R2, RZ, RZ, R26 ;  /* 0x000000ffff027224 */ /* 0x000fc400078e001a */
[----:B------:R-:W-:Y:S02]  /*22510*/  IMAD.MOV.U32 R0, RZ, RZ, R27 ;  /* 0x000000ffff007224 */ /* 0x000fe400078e001b */
[----:B------:R-:W-:Y:S02]  /*22520*/  IMAD.MOV.U32 R18, RZ, RZ, R12 ;  /* 0x000000ffff127224 */ /* 0x000fe400078e000c */
[----:B------:R-:W-:Y:S02]  /*22530*/  IMAD.MOV.U32 R19, RZ, RZ, R9 ;  /* 0x000000ffff137224 */ /* 0x000fe400078e0009 */
[----:B------:R-:W-:Y:S02]  /*22540*/  IMAD.MOV.U32 R14, RZ, RZ, R2 ;  /* 0x000000ffff0e7224 */ /* 0x000fe400078e0002 */
[----:B------:R-:W-:Y:S01]  /*22550*/  IMAD.MOV.U32 R15, RZ, RZ, R0 ;  /* 0x000000ffff0f7224 */ /* 0x000fe200078e0000 */
[----:B---3--:R0:W-:Y:S01]  /*22560*/  STL.64 [R1+0x1b70], R6 ;  /* 0x001b700601007387 */ /* 0x0081e20000100a00 */
[----:B--2---:R1:W-:Y:S03]  /*22570*/  STL.64 [R1+0x1b68], R4 ;  /* 0x001b680401007387 */ /* 0x0043e60000100a00 */
[----:B------:R-:W-:Y:S02]  /*22580*/  STL.64 [R1+0x1b30], R14 ;  /* 0x001b300e01007387 */ /* 0x000fe40000100a00 */
[----:B------:R-:W-:Y:S02]  /*22590*/  STL.64 [R1+0x1b78], R18 ;  /* 0x001b781201007387 */ /* 0x000fe40000100a00 */
[----:B0-----:R-:W-:-:S02]  /*225a0*/  IMAD.MOV.U32 R6, RZ, RZ, R8 ;  /* 0x000000ffff067224 */ /* 0x001fc400078e0008 */
[----:B------:R-:W-:-:S05]  /*225b0*/  IMAD.MOV.U32 R7, RZ, RZ, R3 ;  /* 0x000000ffff077224 */ /* 0x000fca00078e0003 */
[----:B------:R0:W-:Y:S01]  /*225c0*/  STL.64 [R1+0x1ba8], R6 ;  /* 0x001ba80601007387 */ /* 0x0001e20000100a00 */
[----:B-1----:R-:W2:Y:S02]  /*225d0*/  LDL.LU R4, [R1+0x70] ;  /* 0x0000700001047983 */ /* 0x002ea40000300800 */
[----:B------:R-:W2:Y:S01]  /*225e0*/  LDL.LU R5, [R1+0x74] ;  /* 0x0000740001057983 */ /* 0x000ea20000300800 */
[----:B0-----:R-:W2:Y:S01]  /*225f0*/  LDL.LU R6, [R1+0x78] ;  /* 0x0000780001067983 */ /* 0x001ea20000300800 */
[----:B------:R-:W2:Y:S02]  /*22600*/  LDL.LU R7, [R1+0x7c] ;  /* 0x00007c0001077983 */ /* 0x000ea40000300800 */
[----:B------:R-:W-:Y:S02]  /*22610*/  IMAD.MOV.U32 R14, RZ, RZ, R16 ;  /* 0x000000ffff0e7224 */ /* 0x000fe400078e0010 */
[----:B------:R-:W3:Y:S01]  /*22620*/  LDL.LU R16, [R1+0x60] ;  /* 0x0000600001107983 */ /* 0x000ee20000300800 */
[----:B------:R-:W3:Y:S02]  /*22630*/  LDL.LU R17, [R1+0x64] ;  /* 0x0000640001117983 */ /* 0x000ee40000300800 */
[----:B------:R-:W3:Y:S02]  /*22640*/  LDL.LU R18, [R1+0x68] ;  /* 0x0000680001127983 */ /* 0x000ee40000300800 */
[----:B------:R-:W-:Y:S01]  /*22650*/  IMAD.MOV.U32 R15, RZ, RZ, R13 ;  /* 0x000000ffff0f7224 */ /* 0x000fe200078e000d */
[----:B------:R-:W3:Y:S01]  /*22660*/  LDL.LU R19, [R1+0x6c] ;  /* 0x00006c0001137983 */ /* 0x000ee20000300800 */
[----:B------:R-:W3:Y:S02]  /*22670*/  LDL.LU R24, [R1+0x50] ;  /* 0x0000500001187983 */ /* 0x000ee40000300800 */
[----:B------:R-:W3:Y:S02]  /*22680*/  LDL.LU R25, [R1+0x54] ;  /* 0x0000540001197983 */ /* 0x000ee40000300800 */
[----:B------:R-:W3:Y:S01]  /*22690*/  LDL.LU R26, [R1+0x58] ;  /* 0x00005800011a7983 */ /* 0x000ee20000300800 */
[----:B------:R-:W3:Y:S01]  /*226a0*/  LDL.LU R27, [R1+0x5c] ;  /* 0x00005c00011b7983 */ /* 0x000ee20000300800 */
[----:B------:R0:W-:Y:S02]  /*226b0*/  STL.64 [R1+0x1b48], R14 ;  /* 0x001b480e01007387 */ /* 0x0001e40000100a00 */
[----:B------:R-:W-:-:S02]  /*226c0*/  IMAD.MOV.U32 R3, RZ, RZ, R11 ;  /* 0x000000ffff037224 */ /* 0x000fc400078e000b */
[----:B------:R-:W3:Y:S01]  /*226d0*/  LDL.LU R12, [R1+0x40] ;  /* 0x00004000010c7983 */ /* 0x000ee20000300800 */
[----:B------:R-:W3:Y:S04]  /*226e0*/  LDL.LU R13, [R1+0x44] ;  /* 0x00004400010d7983 */ /* 0x000ee80000300800 */
[----:B0-----:R-:W3:Y:S01]  /*226f0*/  LDL.LU R14, [R1+0x48] ;  /* 0x00004800010e7983 */ /* 0x001ee20000300800 */
[----:B------:R-:W3:Y:S01]  /*22700*/  LDL.LU R15, [R1+0x4c] ;  /* 0x00004c00010f7983 */ /* 0x000ee20000300800 */
[----:B--2---:R-:W-:Y:S02]  /*22710*/  HMMA.16816.F32 R20, R20, R10, R4 ;  /* 0x0000000a1414723c */ /* 0x004fe40000001804 */
[----:B------:R-:W3:Y:S05]  /*22720*/  LDL.LU.64 R6, [R1+0x1ba8] ;  /* 0x001ba80001067983 */ /* 0x000eea0000300a00 */
[----:B------:R-:W-:-:S02]  /*22730*/  IMAD.MOV.U32 R4, RZ, RZ, R10 ;  /* 0x000000ffff047224 */ /* 0x000fc400078e000a */
[----:B------:R-:W2:Y:S01]  /*22740*/  LDL.LU.64 R10, [R1+0x1ba0] ;  /* 0x001ba000010a7983 */ /* 0x000ea20000300a00 */
[----:B------:R-:W2:Y:S11]  /*22750*/  LDL.LU.64 R8, [R1+0x1b98] ;  /* 0x001b980001087983 */ /* 0x000eb60000300a00 */
[----:B------:R-:W-:Y:S03]  /*22760*/  @!UPT UIADD3 URZ, URZ, URZ, URZ ;  /* 0x0000003f3f3ff290 */ /* 0x000fe6000fffe03f */
[----:B------:R-:W-:Y:S02]  /*22770*/  IMAD.MOV.U32 R0, RZ, RZ, R22 ;  /* 0x000000ffff007224 */ /* 0x000fe400078e0016 */
[----:B------:R-:W-:Y:S02]  /*22780*/  IMAD.MOV.U32 R2, RZ, RZ, R23 ;  /* 0x000000ffff027224 */ /* 0x000fe400078e0017 */
[----:B------:R-:W-:Y:S02]  /*22790*/  IMAD.MOV.U32 R22, RZ, RZ, R4 ;  /* 0x000000ffff167224 */ /* 0x000fe400078e0004 */
[----:B------:R-:W-:Y:S01]  /*227a0*/  IMAD.MOV.U32 R23, RZ, RZ, R3 ;  /* 0x000000ffff177224 */ /* 0x000fe200078e0003 */
[----:B------:R0:W-:Y:S04]  /*227b0*/  STL.64 [R1+0x200], R20 ;  /* 0x0002001401007387 */ /* 0x0001e80000100a00 */
[----:B------:R1:W-:Y:S04]  /*227c0*/  STL.64 [R1+0x1b10], R22 ;  /* 0x001b101601007387 */ /* 0x0003e80000100a00 */
[----:B0-----:R-:W2:Y:S01]  /*227d0*/  LDL.LU R20, [R1+0x170] ;  /* 0x0001700001147983 */ /* 0x001ea20000300800 */
[----:B------:R-:W2:Y:S03]  /*227e0*/  LDL.LU R21, [R1+0x174] ;  /* 0x0001740001157983 */ /* 0x000ea60000300800 */
[----:B-1----:R-:W2:Y:S01]  /*227f0*/  LDL.LU R22, [R1+0x178] ;  /* 0x0001780001167983 */ /* 0x002ea20000300800 */
[----:B----4-:R-:W-:-:S02]  /*22800*/  IMAD.MOV.U32 R23, RZ, RZ, R29 ;  /* 0x000000ffff177224 */ /* 0x010fc400078e001d */
[----:B------:R-:W4:Y:S03]  /*22810*/  LDL.LU R29, [R1+0x1b94] ;  /* 0x001b9400011d7983 */ /* 0x000f260000300800 */
[----:B--2---:R-:W-:Y:S01]  /*22820*/  STL.64 [R1+0x1b28], R22 ;  /* 0x001b281601007387 */ /* 0x004fe20000100a00 */
[----:B------:R0:W-:Y:S02]  /*22830*/  STL.64 [R1+0x1b20], R20 ;  /* 0x001b201401007387 */ /* 0x0001e40000100a00 */
[----:B0-----:R-:W-:Y:S02]  /*22840*/  IMAD.MOV.U32 R20, RZ, RZ, R8 ;  /* 0x000000ffff147224 */ /* 0x001fe400078e0008 */
[----:B------:R-:W-:Y:S01]  /*22850*/  IMAD.MOV.U32 R21, RZ, RZ, R9 ;  /* 0x000000ffff157224 */ /* 0x000fe200078e0009 */
[----:B------:R-:W3:Y:S01]  /*22860*/  LDL.LU R8, [R1+0x1b90] ;  /* 0x001b900001087983 */ /* 0x000ee20000300800 */
[----:B------:R-:W3:Y:S02]  /*22870*/  LDL.LU R9, [R1+0x1b8c] ;  /* 0x001b8c0001097983 */ /* 0x000ee40000300800 */
[----:B------:R-:W-:-:S02]  /*22880*/  IMAD.MOV.U32 R22, RZ, RZ, R10 ;  /* 0x000000ffff167224 */ /* 0x000fc400078e000a */
[----:B------:R-:W-:Y:S01]  /*22890*/  IMAD.MOV.U32 R23, RZ, RZ, R11 ;  /* 0x000000ffff177224 */ /* 0x000fe200078e000b */
[----:B------:R-:W3:Y:S01]  /*228a0*/  LDL.LU R10, [R1+0x1b88] ;  /* 0x001b8800010a7983 */ /* 0x000ee20000300800 */
[----:B------:R-:W3:Y:S03]  /*228b0*/  LDL.LU R11, [R1+0x1b84] ;  /* 0x001b8400010b7983 */ /* 0x000ee60000300800 */
[----:B------:R-:W-:Y:S01]  /*228c0*/  STL.64 [R1+0x1b40], R22 ;  /* 0x001b401601007387 */ /* 0x000fe20000100a00 */
[----:B------:R0:W-:Y:S03]  /*228d0*/  STL.64 [R1+0x1b38], R20 ;  /* 0x001b381401007387 */ /* 0x0001e60000100a00 */
[----:B0-----:R-:W2:Y:S01]  /*228e0*/  LDL.LU R20, [R1+0x120] ;  /* 0x0001200001147983 */ /* 0x001ea20000300800 */
[----:B------:R-:W2:Y:S02]  /*228f0*/  LDL.LU R21, [R1+0x124] ;  /* 0x0001240001157983 */ /* 0x000ea40000300800 */
[----:B------:R-:W2:Y:S02]  /*22900*/  LDL.LU R22, [R1+0x128] ;  /* 0x0001280001167983 */ /* 0x000ea40000300800 */
[----:B----4-:R-:W-:-:S02]  /*22910*/  IMAD.MOV.U32 R23, RZ, RZ, R29 ;  /* 0x000000ffff177224 */ /* 0x010fc400078e001d */
[----:B------:R-:W4:Y:S01]  /*22920*/  LDL.LU R29, [R1+0x1b80] ;  /* 0x001b8000011d7983 */ /* 0x000f220000300800 */
[----:B------:R-:W-:Y:S02]  /*22930*/  STL [R1+0x19d4], R2 ;  /* 0x0019d40201007387 */ /* 0x000fe40000100800 */
[----:B------:R-:W-:Y:S01]  /*22940*/  STL [R1+0x19d0], R0 ;  /* 0x0019d00001007387 */ /* 0x000fe20000100800 */
[C---:B---3--:R-:W-:Y:S01]  /*22950*/  HMMA.16816.F32 R4, R8.reuse, R6, R16 ;  /* 0x000000060804723c */ /* 0x048fe20000001810 */
[----:B------:R-:W3:Y:S11]  /*22960*/  LDL.LU.64 R18, [R1+0x1b78] ;  /* 0x001b780001127983 */ /* 0x000ef60000300a00 */
[----:B------:R-:W-:Y:S11]  /*22970*/  @!UPT UIADD3 URZ, URZ, URZ, URZ ;  /* 0x0000003f3f3ff290 */ /* 0x000ff6000fffe03f */
[----:B------:R-:W-:Y:S01]  /*22980*/  STL.64 [R1+0x1e0], R4 ;  /* 0x0001e00401007387 */ /* 0x000fe20000100a00 */
[----:B------:R0:W-:Y:S03]  /*22990*/  STL.64 [R1+0x1e8], R6 ;  /* 0x0001e80601007387 */ /* 0x0001e60000100a00 */
[----:B0-----:R-:W2:Y:S01]  /*229a0*/  LDL.LU.64 R6, [R1+0x1b70] ;  /* 0x001b700001067983 */ /* 0x001ea20000300a00 */
[----:B------:R-:W2:Y:S01]  /*229b0*/  LDL.LU.64 R4, [R1+0x1b68] ;  /* 0x001b680001047983 */ /* 0x000ea20000300a00 */
[C---:B---3--:R-:W-:Y:S02]  /*229c0*/  HMMA.16816.F32 R16, R8.reuse, R18, R24 ;  /* 0x000000120810723c */ /* 0x048fe40000001818 */
[----:B------:R-:W2:Y:S01]  /*229d0*/  LDL.LU.64 R26, [R1+0x1b60] ;  /* 0x001b6000011a7983 */ /* 0x000ea20000300a00 */
[----:B------:R-:W3:Y:S11]  /*229e0*/  LDL.LU R24, [R1+0x1b58] ;  /* 0x001b580001187983 */ /* 0x000ef60000300800 */
[----:B------:R-:W-:Y:S09]  /*229f0*/  @!UPT UIADD3 URZ, URZ, URZ, URZ ;  /* 0x0000003f3f3ff290 */ /* 0x000ff2000fffe03f */
[----:B------:R-:W-:Y:S01]  /*22a00*/  STL.64 [R1+0x1d0], R16 ;  /* 0x0001d01001007387 */ /* 0x000fe20000100a00 */
[----:B------:R0:W-:Y:S03]  /*22a10*/  STL.64 [R1+0x1d8], R18 ;  /* 0x0001d81201007387 */ /* 0x0001e60000100a00 */
[----:B0-----:R-:W2:Y:S02]  /*22a20*/  LDL.LU.64 R18, [R1+0x1b50] ;  /* 0x001b500001127983 */ /* 0x001ea40000300a00 */
[C---:B--2---:R-:W-:Y:S08]  /*22a30*/  HMMA.16816.F32 R16, R8.reuse, R18, R12 ;  /* 0x000000120810723c */ /* 0x044ff0000000180c */
[----:B------:R-:W-:Y:S01]  /*22a40*/  HMMA.16816.F32 R12, R8, R26, R4 ;  /* 0x0000001a080c723c */ /* 0x000fe20000001804 */
[----:B----4-:R-:W0:Y:S11]  /*22a50*/  LDSM.16.MT88.4 R4, [R29+0x8000] ;  /* 0x008000001d04783b */ /* 0x010e360000004200 */
[----:B------:R-:W-:Y:S03]  /*22a60*/  @!UPT UIADD3 URZ, URZ, URZ, URZ ;  /* 0x0000003f3f3ff290 */ /* 0x000fe6000fffe03f */
[----:B------:R-:W-:Y:S01]  /*22a70*/  STL.64 [R1+0x1b0], R16 ;  /* 0x0001b01001007387 */ /* 0x000fe20000100a00 */
[----:B------:R-:W-:Y:S03]  /*22a80*/  STL.64 [R1+0x1b8], R18 ;  /* 0x0001b81201007387 */ /* 0x000fe60000100a00 */
[----:B0-----:R-:W-:Y:S04]  /*22a90*/  STL.64 [R1+0x1b08], R6 ;  /* 0x001b080601007387 */ /* 0x001fe80000100a00 */
[----:B------:R-:W-:Y:S02]  /*22aa0*/  STL.64 [R1+0x1a0], R12 ;  /* 0x0001a00c01007387 */ /* 0x000fe40000100a00 */
[----:B------:R-:W-:Y:S02]  /*22ab0*/  STL.64 [R1+0x1a8], R14 ;  /* 0x0001a80e01007387 */ /* 0x000fe40000100a00 */
[----:B---3--:R-:W0:Y:S04]  /*22ac0*/  LDSM.16.M88.4 R12, [R24+0x10080] ;  /* 0x01008000180c783b */ /* 0x008e280000000200 */
[----:B------:R1:W-:Y:S04]  /*22ad0*/  STL.64 [R1+0x1b00], R4 ;  /* 0x001b000401007387 */ /* 0x0003e80000100a00 */
[----:B-1----:R-:W2:Y:S01]  /*22ae0*/  LDL.LU R4, [R1+0x190] ;  /* 0x0001900001047983 */ /* 0x002ea20000300800 */
[----:B------:R-:W2:Y:S02]  /*22af0*/  LDL.LU R5, [R1+0x194] ;  /* 0x0001940001057983 */ /* 0x000ea40000300800 */
[----:B------:R-:W2:Y:S01]  /*22b00*/  LDL.LU R6, [R1+0x198] ;  /* 0x0001980001067983 */ /* 0x000ea20000300800 */
[----:B0-----:R-:W-:Y:S01]  /*22b10*/  STL.64 [R1+0xf0], R12 ;  /* 0x0000f00c01007387 */ /* 0x001fe20000100a00 */
[----:B------:R0:W-:Y:S03]  /*22b20*/  STL.64 [R1+0xf8], R14 ;  /* 0x0000f80e01007387 */ /* 0x0001e60000100a00 */
[----:B0-----:R-:W3:Y:S01]  /*22b30*/  LDL.LU.64 R14, [R1+0x1b48] ;  /* 0x001b4800010e7983 */ /* 0x001ee20000300a00 */
[----:B------:R-:W-:-:S02]  /*22b40*/  IMAD.MOV.U32 R17, RZ, RZ, R12 ;  /* 0x000000ffff117224 */ /* 0x000fc400078e000c */
[----:B------:R-:W-:Y:S02]  /*22b50*/  IMAD.MOV.U32 R16, RZ, RZ, R13 ;  /* 0x000000ffff107224 */ /* 0x000fe400078e000d */
[----:B---3--:R-:W-:Y:S01]  /*22b60*/  HMMA.16816.F32 R12, R8, R14, R20 ;  /* 0x0000000e080c723c */ /* 0x008fe20000001814 */
[----:B------:R-:W3:Y:S01]  /*22b70*/  LDL.LU.64 R22, [R1+0x1b40] ;  /* 0x001b400001167983 */ /* 0x000ee20000300a00 */
[----:B------:R-:W3:Y:S11]  /*22b80*/  LDL.LU.64 R20, [R1+0x1b38] ;  /* 0x001b380001147983 */ /* 0x000ef60000300a00 */
[----:B------:R-:W-:Y:S10]  /*22b90*/  @!UPT UIADD3 URZ, URZ, URZ, URZ ;  /* 0x0000003f3f3ff290 */ /* 0x000ff4000fffe03f */
[----:B------:R-:W-:Y:S01]  /*22ba0*/  STL.64 [R1+0x180], R12 ;  /* 0x0001800c01007387 */ /* 0x000fe20000100a00 */
[----:B------:R-:W-:Y:S02]  /*22bb0*/  STL.64 [R1+0x188], R14 ;  /* 0x0001880e01007387 */ /* 0x000fe40000100a00 */
[----:B------:R-:W0:Y:S02]  /*22bc0*/  LDSM.16.M88.4 R12, [R24+0x10880] ;  /* 0x01088000180c783b */ /* 0x000e240000000200 */
[----:B0-----:R-:W-:Y:S02]  /*22bd0*/  STL.64 [R1+0xd0], R12 ;  /* 0x0000d00c01007387 */ /* 0x001fe40000100a00 */
[----:B------:R0:W-:Y:S02]  /*22be0*/  STL.64 [R1+0xd8], R14 ;  /* 0x0000d80e01007387 */ /* 0x0001e40000100a00 */
        /* <DEDUP_REMOVED lines=11> */
[----:B------:R-:W-:Y:S02]  /*22ca0*/  IMAD.MOV.U32 R27, RZ, RZ, R12 ;  /* 0x000000ffff1b7224 */ /* 0x000fe400078e000c */
[----:B------:R-:W-:Y:S02]  /*22cb0*/  IMAD.MOV.U32 R26, RZ, RZ, R13 ;  /* 0x000000ffff1a7224 */ /* 0x000fe400078e000d */
[----:B------:R-:W-:Y:S01]  /*22cc0*/  IMAD.MOV.U32 R2, RZ, RZ, R14 ;  /* 0x000000ffff027224 */ /* 0x000fe200078e000e */
[----:B------:R-:W-:Y:S01]  /*22cd0*/  STL.64 [R1+0xc8], R14 ;  /* 0x0000c80e01007387 */ /* 0x000fe20000100a00 */
[----:B------:R-:W-:-:S02]  /*22ce0*/  IMAD.MOV.U32 R0, RZ, RZ, R15 ;  /* 0x000000ffff007224 */ /* 0x000fc400078e000f */
[----:B------:R-:W0:Y:S02]  /*22cf0*/  LDSM.16.M88.4 R12, [R24+0x11880] ;  /* 0x01188000180c783b */ /* 0x000e240000000200 */
[----:B0-----:R-:W-:Y:S02]  /*22d00*/  STL.64 [R1+0xb0], R12 ;  /* 0x0000b00c01007387 */ /* 0x001fe40000100a00 */
[----:B------:R0:W-:Y:S02]  /*22d10*/  STL.64 [R1+0xb8], R14 ;  /* 0x0000b80e01007387 */ /* 0x0001e40000100a00 */
[----:B0-----:R-:W3:Y:S01]  /*22d20*/  LDL.LU.64 R14, [R1+0x1b18] ;  /* 0x001b1800010e7983 */ /* 0x001ee20000300a00 */
[----:B------:R-:W-:Y:S02]  /*22d30*/  IMAD.MOV.U32 R25, RZ, RZ, R12 ;  /* 0x000000ffff197224 */ /* 0x000fe400078e000c */
[----:B------:R-:W-:Y:S02]  /*22d40*/  IMAD.MOV.U32 R3, RZ, RZ, R13 ;  /* 0x000000ffff037224 */ /* 0x000fe400078e000d */
[----:B------:R-:W-:Y:S01]  /*22d50*/  IMAD.MOV.U32 R7, RZ, RZ, R28 ;  /* 0x000000ffff077224 */ /* 0x000fe200078e001c */
[----:B---3--:R-:W-:Y:S01]  /*22d60*/  HMMA.16816.F32 R12, R8, R14, R20 ;  /* 0x0000000e080c723c */ /* 0x008fe20000001814 */
[----:B------:R-:W2:Y:S11]  /*22d70*/  LDL.LU.64 R22, [R1+0x1b10] ;  /* 0x001b100001167983 */ /* 0x000eb60000300a00 */
[----:B------:R-:W-:Y:S11]  /*22d80*/  @!UPT UIADD3 URZ, URZ, URZ, URZ ;  /* 0x0000003f3f3ff290 */ /* 0x000ff6000fffe03f */
[----:B------:R-:W-:Y:S01]  /*22d90*/  STL.64 [R1+0x150], R12 ;  /* 0x0001500c01007387 */ /* 0x000fe20000100a00 */
[----:B------:R-:W-:Y:S02]  /*22da0*/  STL.64 [R1+0x158], R14 ;  /* 0x0001580e01007387 */ /* 0x000fe40000100a00 */
[----:B------:R-:W0:Y:S04]  /*22db0*/  LDSM.16.M88.4 R12, [R24+0x12080] ;  /* 0x01208000180c783b */ /* 0x000e280000000200 */
[----:B0-----:R-:W-:-:S05]  /*22dc0*/  IMAD.MOV.U32 R28, RZ, RZ, R15 ;  /* 0x000000ffff1c7224 */ /* 0x001fca00078e000f */
[----:B------:R-:W-:Y:S01]  /*22dd0*/  STL [R1+0x1920], R28 ;  /* 0x0019201c01007387 */ /* 0x000fe20000100800 */
[----:B--2---:R-:W-:Y:S03]  /*22de0*/  HMMA.16816.F32 R8, R8, R22, R4 ;  /* 0x000000160808723c */ /* 0x004fe60000001804 */
[----:B------:R-:W2:Y:S01]  /*22df0*/  LDL.LU.64 R6, [R1+0x1b08] ;  /* 0x001b080001067983 */ /* 0x000ea20000300a00 */
[----:B------:R-:W2:Y:S02]  /*22e00*/  LDL.LU.64 R4, [R1+0x1b00] ;  /* 0x001b000001047983 */ /* 0x000ea40000300a00 */
[----:B------:R-:W-:Y:S02]  /*22e10*/  STL.64 [R1+0xa0], R12 ;  /* 0x0000a00c01007387 */ /* 0x000fe40000100a00 */
[----:B------:R-:W-:Y:S11]  /*22e20*/  STL.64 [R1+0xa8], R14 ;  /* 0x0000a80e01007387 */ /* 0x000ff60000100a00 */
[----:B------:R-:W-:Y:S04]  /*22e30*/  @!UPT UIADD3 URZ, URZ, URZ, URZ ;  /* 0x0000003f3f3ff290 */ /* 0x000fe8000fffe03f */
[----:B------:R0:W-:Y:S01]  /*22e40*/  STL.64 [R1+0x140], R8 ;  /* 0x0001400801007387 */ /* 0x0001e20000100a00 */
[----:B------:R-:W-:Y:S02]  /*22e50*/  STL.64 [R1+0x148], R10 ;  /* 0x0001480a01007387 */ /* 0x000fe40000100a00 */
[----:B------:R-:W-:Y:S02]  /*22e60*/  STL.64 [R1+0x1aa8], R12 ;  /* 0x001aa80c01007387 */ /* 0x000fe40000100a00 */
[----:B------:R-:W3:Y:S01]  /*22e70*/  LDL.LU R20, [R1+0x2f0] ;  /* 0x0002f00001147983 */ /* 0x000ee20000300800 */
[----:B------:R-:W3:Y:S01]  /*22e80*/  LDL.LU R21, [R1+0x2f4] ;  /* 0x0002f40001157983 */ /* 0x000ee20000300800 */
[----:B------:R-:W4:Y:S02]  /*22e90*/  LDL.LU R22, [R1+0x2f8] ;  /* 0x0002f80001167983 */ /* 0x000f240000300800 */
[----:B------:R-:W4:Y:S02]  /*22ea0*/  LDL.LU R23, [R1+0x2fc] ;  /* 0x0002fc0001177983 */ /* 0x000f240000300800 */
[----:B0-----:R-:W-:-:S02]  /*22eb0*/  IMAD.MOV.U32 R8, RZ, RZ, R25 ;  /* 0x000000ffff087224 */ /* 0x001fc400078e0019 */
[----:B------:R-:W-:Y:S01]  /*22ec0*/  IMAD.MOV.U32 R9, RZ, RZ, R3 ;  /* 0x000000ffff097224 */ /* 0x000fe200078e0003 */
[----:B------:R-:W2:Y:S01]  /*22ed0*/  LDL.LU R25, [R1+0x1afc] ;  /* 0x001afc0001197983 */ /* 0x000ea20000300800 */
[----:B------:R-:W2:Y:S03]  /*22ee0*/  LDL.LU R3, [R1+0x1af8] ;  /* 0x001af80001037983 */ /* 0x000ea60000300800 */
[----:B------:R0:W-:Y:S02]  /*22ef0*/  STL.64 [R1+0x1ab0], R8 ;  /* 0x001ab00801007387 */ /* 0x0001e40000100a00 */
[----:B0-----:R-:W-:Y:S02]  /*22f00*/  IMAD.MOV.U32 R8, RZ, RZ, R27 ;  /* 0x000000ffff087224 */ /* 0x001fe400078e001b */
[----:B------:R-:W-:-:S05]  /*22f10*/  IMAD.MOV.U32 R9, RZ, RZ, R26 ;  /* 0x000000ffff097224 */ /* 0x000fca00078e001a */
[----:B------:R0:W-:Y:S02]  /*22f20*/  STL.64 [R1+0x1ac8], R8 ;  /* 0x001ac80801007387 */ /* 0x0001e40000100a00 */
[----:B0-----:R-:W-:Y:S02]  /*22f30*/  IMAD.MOV.U32 R8, RZ, RZ, R19 ;  /* 0x000000ffff087224 */ /* 0x001fe400078e0013 */
[----:B------:R-:W-:-:S05]  /*22f40*/  IMAD.MOV.U32 R9, RZ, RZ, R18 ;  /* 0x000000ffff097224 */ /* 0x000fca00078e0012 */
[----:B------:R-:W-:Y:S01]  /*22f50*/  STL.64 [R1+0x1ae0], R8 ;  /* 0x001ae00801007387 */ /* 0x000fe20000100a00 */
[----:B------:R-:W2:Y:S02]  /*22f60*/  LDL.LU R12, [R1+0x240] ;  /* 0x00024000010c7983 */ /* 0x000ea40000300800 */
[----:B------:R-:W2:Y:S02]  /*22f70*/  LDL.LU R13, [R1+0x244] ;  /* 0x00024400010d7983 */ /* 0x000ea40000300800 */
[----:B------:R-:W2:Y:S01]  /*22f80*/  LDL.LU R14, [R1+0x248] ;  /* 0x00024800010e7983 */ /* 0x000ea20000300800 */
[----:B------:R-:W2:Y:S04]  /*22f90*/  LDL.LU R15, [R1+0x24c] ;  /* 0x00024c00010f7983 */ /* 0x000ea80000300800 */
        /* <DEDUP_REMOVED lines=12> */
[----:B------:R-:W-:-:S02]  /*23060*/  IMAD.MOV.U32 R8, RZ, RZ, R17 ;  /* 0x000000ffff087224 */ /* 0x000fc400078e0011 */
[----:B------:R-:W-:Y:S02]  /*23070*/  IMAD.MOV.U32 R9, RZ, RZ, R16 ;  /* 0x000000ffff097224 */ /* 0x000fe400078e0010 */
[----:B------:R-:W0:Y:S04]  /*23080*/  LDSM.16.M88.4 R16, [R24+0x12880] ;  /* 0x012880001810783b */ /* 0x000e280000000200 */
[----:B--2---:R-:W-:Y:S01]  /*23090*/  STL.64 [R1+0x1af0], R14 ;  /* 0x001af00e01007387 */ /* 0x004fe20000100a00 */
[----:B------:R1:W-:Y:S03]  /*230a0*/  STL.64 [R1+0x1ae8], R12 ;  /* 0x001ae80c01007387 */ /* 0x0003e60000100a00 */
[----:B-1----:R-:W2:Y:S01]  /*230b0*/  LDL.LU R12, [R1+0x1f0] ;  /* 0x0001f000010c7983 */ /* 0x002ea20000300800 */
[----:B------:R-:W2:Y:S02]  /*230c0*/  LDL.LU R13, [R1+0x1f4] ;  /* 0x0001f400010d7983 */ /* 0x000ea40000300800 */
[----:B------:R-:W2:Y:S02]  /*230d0*/  LDL.LU R14, [R1+0x1f8] ;  /* 0x0001f800010e7983 */ /* 0x000ea40000300800 */
[----:B------:R-:W2:Y:S01]  /*230e0*/  LDL.LU R15, [R1+0x1fc] ;  /* 0x0001fc00010f7983 */ /* 0x000ea20000300800 */
[----:B----4-:R-:W-:Y:S01]  /*230f0*/  STL.64 [R1+0x1a90], R22 ;  /* 0x001a901601007387 */ /* 0x010fe20000100a00 */
[----:B---3--:R1:W-:Y:S03]  /*23100*/  STL.64 [R1+0x1a88], R20 ;  /* 0x001a881401007387 */ /* 0x0083e60000100a00 */
[----:B-1----:R-:W3:Y:S01]  /*23110*/  LDL.LU R20, [R1+0x2d0] ;  /* 0x0002d00001147983 */ /* 0x002ee20000300800 */
[----:B------:R-:W3:Y:S02]  /*23120*/  LDL.LU R21, [R1+0x2d4] ;  /* 0x0002d40001157983 */ /* 0x000ee40000300800 */
[----:B------:R-:W4:Y:S02]  /*23130*/  LDL.LU R22, [R1+0x2d8] ;  /* 0x0002d80001167983 */ /* 0x000f240000300800 */
[----:B------:R-:W4:Y:S01]  /*23140*/  LDL.LU R23, [R1+0x2dc] ;  /* 0x0002dc0001177983 */ /* 0x000f220000300800 */
[----:B--2---:R-:W-:Y:S01]  /*23150*/  HMMA.16816.F32 R8, R4, R8, R12 ;  /* 0x000000080408723c */ /* 0x004fe2000000180c */
[----:B----4-:R-:W-:Y:S01]  /*23160*/  STL.64 [R1+0x1aa0], R22 ;  /* 0x001aa01601007387 */ /* 0x010fe20000100a00 */
[----:B---3--:R1:W-:Y:S11]  /*23170*/  STL.64 [R1+0x1a98], R20 ;  /* 0x001a981401007387 */ /* 0x0083f60000100a00 */
[----:B------:R-:W-:Y:S11]  /*23180*/  @!UPT UIADD3 URZ, URZ, URZ, URZ ;  /* 0x0000003f3f3ff290 */ /* 0x000ff6000fffe03f */
[----:B------:R-:W-:Y:S01]  /*23190*/  IMAD.MOV.U32 R28, RZ, RZ, R10 ;  /* 0x000000ffff1c7224 */ /* 0x000fe200078e000a */
[----:B-1----:R-:W2:Y:S01]  /*231a0*/  LDL.LU R20, [R1+0x2a0] ;  /* 0x0002a00001147983 */ /* 0x002ea20000300800 */
[----:B------:R-:W2:Y:S02]  /*231b0*/  LDL.LU R21, [R1+0x2a4] ;  /* 0x0002a40001157983 */ /* 0x000ea40000300800 */
[----:B------:R-:W2:Y:S02]  /*231c0*/  LDL.LU R22, [R1+0x2a8] ;  /* 0x0002a80001167983 */ /* 0x000ea40000300800 */
[----:B------:R-:W3:Y:S02]  /*231d0*/  LDL.LU.64 R14, [R1+0x1af0] ;  /* 0x001af000010e7983 */ /* 0x000ee40000300a00 */
[----:B------:R-:W-:Y:S01]  /*231e0*/  IMAD.MOV.U32 R23, RZ, RZ, R3 ;  /* 0x000000ffff177224 */ /* 0x000fe200078e0003 */
[----:B------:R-:W3:Y:S01]  /*231f0*/  LDL.LU.64 R12, [R1+0x1ae8] ;  /* 0x001ae800010c7983 */ /* 0x000ee20000300a00 */
[----:B------:R-:W-:Y:S02]  /*23200*/  STL.64 [R1+0x130], R8 ;  /* 0x0001300801007387 */ /* 0x000fe40000100a00 */
[----:B------:R-:W-:-:S02]  /*23210*/  IMAD.MOV.U32 R3, RZ, RZ, R11 ;  /* 0x000000ffff037224 */ /* 0x000fc400078e000b */
[----:B------:R-:W1:Y:S01]  /*23220*/  LDSM.16.M88.4 R8, [R24+0x13080] ;  /* 0x013080001808783b */ /* 0x000e620000000200 */
[----:B0-----:R-:W-:Y:S02]  /*23230*/  STL.64 [R1+0x90], R16 ;  /* 0x0000901001007387 */ /* 0x001fe40000100a00 */
[----:B------:R-:W-:Y:S02]  /*23240*/  STL.64 [R1+0x98], R18 ;  /* 0x0000981201007387 */ /* 0x000fe40000100a00 */
[----:B------:R-:W-:Y:S01]  /*23250*/  STL [R1+0x1964], R3 ;  /* 0x0019640301007387 */ /* 0x000fe20000100800 */
[----:B------:R-:W-:Y:S04]  /*23260*/  STL [R1+0x1960], R28 ;  /* 0x0019601c01007387 */ /* 0x000fe80000100800 */
[----:B-1----:R0:W-:Y:S01]  /*23270*/  STL.64 [R1+0x80], R8 ;  /* 0x0000800801007387 */ /* 0x0021e20000100a00 */
[----:B------:R3:W-:Y:S03]  /*23280*/  STL.64 [R1+0x88], R10 ;  /* 0x0000880a01007387 */ /* 0x0007e60000100a00 */
[----:B0-----:R-:W3:Y:S02]  /*23290*/  LDL.LU.64 R8, [R1+0x1ae0] ;  /* 0x001ae00001087983 */ /* 0x001ee40000300a00 */
[----:B---3--:R-:W-:Y:S02]  /*232a0*/  HMMA.16816.F32 R8, R4, R8, R12 ;  /* 0x000000080408723c */ /* 0x008fe4000000180c */
[----:B------:R-:W3:Y:S01]  /*232b0*/  LDL.LU.64 R14, [R1+0x1ad8] ;  /* 0x001ad800010e7983 */ /* 0x000ee20000300a00 */
[----:B------:R-:W3:Y:S11]  /*232c0*/  LDL.LU.64 R12, [R1+0x1ad0] ;  /* 0x001ad000010c7983 */ /* 0x000ef60000300a00 */
[----:B------:R-:W-:Y:S09]  /*232d0*/  @!UPT UIADD3 URZ, URZ, URZ, URZ ;  /* 0x0000003f3f3ff290 */ /* 0x000ff2000fffe03f */
[----:B------:R-:W-:Y:S01]  /*232e0*/  STL.64 [R1+0x120], R8 ;  /* 0x0001200801007387 */ /* 0x000fe20000100a00 */
[----:B------:R-:W-:Y:S02]  /*232f0*/  STL.64 [R1+0x128], R10 ;  /* 0x0001280a01007387 */ /* 0x000fe40000100a00 */
[----:B------:R-:W0:Y:S02]  /*23300*/  LDSM.16.M88.4 R8, [R24+0x13880] ;  /* 0x013880001808783b */ /* 0x000e240000000200 */
[----:B0-----:R0:W-:Y:S02]  /*23310*/  STL.64 [R1+0x70], R8 ;  /* 0x0000700801007387 */ /* 0x0011e40000100a00 */
[----:B------:R-:W-:Y:S02]  /*23320*/  IMAD.MOV.U32 R24, RZ, RZ, R8 ;  /* 0x000000ffff187224 */ /* 0x000fe400078e0008 */
[----:B------:R3:W-:Y:S02]  /*23330*/  STL.64 [R1+0x78], R10 ;  /* 0x0000780a01007387 */ /* 0x0007e40000100a00 */
[----:B------:R-:W-:-:S02]  /*23340*/  IMAD.MOV.U32 R27, RZ, RZ, R9 ;  /* 0x000000ffff1b7224 */ /* 0x000fc400078e0009 */
[----:B0-----:R-:W3:Y:S02]  /*23350*/  LDL.LU.64 R8, [R1+0x1ac8] ;  /* 0x001ac80001087983 */ /* 0x001ee40000300a00 */
[----:B---3--:R-:W-:Y:S02]  /*23360*/  HMMA.16816.F32 R8, R4, R8, R12 ;  /* 0x000000080408723c */ /* 0x008fe4000000180c */
[----:B------:R-:W3:Y:S01]  /*23370*/  LDL.LU.64 R14, [R1+0x1ac0] ;  /* 0x001ac000010e7983 */ /* 0x000ee20000300a00 */
[----:B------:R-:W3:Y:S11]  /*23380*/  LDL.LU.64 R12, [R1+0x1ab8] ;  /* 0x001ab800010c7983 */ /* 0x000ef60000300a00 */
[----:B------:R-:W-:Y:S09]  /*23390*/  @!UPT UIADD3 URZ, URZ, URZ, URZ ;  /* 0x0000003f3f3ff290 */ /* 0x000ff2000fffe03f */
[----:B------:R0:W-:Y:S04]  /*233a0*/  STL.64 [R1+0x110], R8 ;  /* 0x0001100801007387 */ /* 0x0001e80000100a00 */
[----:B0-----:R-:W3:Y:S01]  /*233b0*/  LDL.LU.64 R8, [R1+0x1ab0] ;  /* 0x001ab00001087983 */ /* 0x001ee20000300a00 */
[----:B------:R-:W-:Y:S02]  /*233c0*/  IMAD.MOV.U32 R28, RZ, RZ, R11 ;  /* 0x000000ffff1c7224 */ /* 0x000fe400078e000b */
[----:B------:R-:W-:-:S03]  /*233d0*/  IMAD.MOV.U32 R3, RZ, RZ, R10 ;  /* 0x000000ffff037224 */ /* 0x000fc600078e000a */
[----:B------:R-:W-:Y:S02]  /*233e0*/  STL [R1+0x196c], R28 ;  /* 0x00196c1c01007387 */ /* 0x000fe40000100800 */
[----:B------:R-:W-:Y:S01]  /*233f0*/  STL [R1+0x1968], R3 ;  /* 0x0019680301007387 */ /* 0x000fe20000100800 */
[C---:B---3--:R-:W-:Y:S01]  /*23400*/  HMMA.16816.F32 R8, R4.reuse, R8, R12 ;  /* 0x000000080408723c */ /* 0x048fe2000000180c */
[----:B------:R-:W2:Y:S11]  /*23410*/  LDL.LU.64 R12, [R1+0x1aa8] ;  /* 0x001aa800010c7983 */ /* 0x000eb60000300a00 */
[----:B------:R-:W-:Y:S11]  /*23420*/  @!UPT UIADD3 URZ, URZ, URZ, URZ ;  /* 0x0000003f3f3ff290 */ /* 0x000ff6000fffe03f */
[----:B------:R-:W-:Y:S01]  /*23430*/  STL.64 [R1+0x100], R8 ;  /* 0x0001000801007387 */ /* 0x000fe20000100a00 */
[----:B------:R-:W-:Y:S02]  /*23440*/  STL.64 [R1+0x108], R10 ;  /* 0x0001080a01007387 */ /* 0x000fe40000100a00 */
[----:B------:R-:W-:Y:S01]  /*23450*/  LDSM.16.MT88.4 R8, [R29+0x8080] ;  /* 0x008080001d08783b */ /* 0x000fe20000004200 */
[C---:B--2---:R-:W-:Y:S11]  /*23460*/  HMMA.16816.F32 R20, R4.reuse, R12, R20 ;  /* 0x0000000c0414723c */ /* 0x044ff60000001814 */
[----:B------:R-:W-:Y:S11]  /*23470*/  @!UPT UIADD3 URZ, URZ, URZ, URZ ;  /* 0x0000003f3f3ff290 */ /* 0x000ff6000fffe03f */
[----:B------:R-:W-:Y:S01]  /*23480*/  @!UPT UIADD3 URZ, URZ, URZ, URZ ;  /* 0x0000003f3f3ff290 */ /* 0x000fe2000fffe03f */
[----:B------:R-:W-:Y:S01]  /*23490*/  STL.64 [R1+0xe0], R20 ;  /* 0x0000e01401007387 */ /* 0x000fe20000100a00 */
[----:B------:R0:W-:Y:S03]  /*234a0*/  STL.64 [R1+0xe8], R22 ;  /* 0x0000e81601007387 */ /* 0x0001e60000100a00 */
[----:B0-----:R-:W2:Y:S01]  /*234b0*/  LDL.LU.64 R22, [R1+0x1aa0] ;  /* 0x001aa00001167983 */ /* 0x001ea20000300a00 */
[----:B------:R-:W2:Y:S02]  /*234c0*/  LDL.LU.64 R20, [R1+0x1a98] ;  /* 0x001a980001147983 */ /* 0x000ea40000300a00 */
[----:B------:R-:W-:Y:S02]  /*234d0*/  IMAD.MOV.U32 R26, RZ, RZ, R12 ;  /* 0x000000ffff1a7224 */ /* 0x000fe400078e000c */
[----:B------:R-:W-:Y:S02]  /*234e0*/  IMAD.MOV.U32 R3, RZ, RZ, R13 ;  /* 0x000000ffff037224 */ /* 0x000fe400078e000d */
[----:B------:R-:W0:Y:S04]  /*234f0*/  LDSM.16.MT88.4 R12, [R29+0x8100] ;  /* 0x008100001d0c783b */ /* 0x000e280000004200 */
[----:B0-----:R-:W-:Y:S01]  /*23500*/  STL.64 [R1+0x1a08], R14 ;  /* 0x001a080e01007387 */ /* 0x001fe20000100a00 */
[----:B------:R0:W-:Y:S03]  /*23510*/  STL.64 [R1+0x1a00], R12 ;  /* 0x001a000c01007387 */ /* 0x0001e60000100a00 */
        /* <DEDUP_REMOVED lines=12> */
[----:B------:R0:W-:Y:S02]  /*235e0*/  STL.64 [R1+0x1970], R16 ;  /* 0x0019701001007387 */ /* 0x0001e40000100a00 */
[----:B0-----:R-:W-:-:S02]  /*235f0*/  IMAD.MOV.U32 R16, RZ, RZ, R24 ;  /* 0x000000ffff107224 */ /* 0x001fc400078e0018 */
[----:B------:R-:W4:Y:S01]  /*23600*/  LDL.LU R24, [R1+0x1a80] ;  /* 0x001a800001187983 */ /* 0x000f220000300800 */
[----:B---3--:R-:W-:Y:S01]  /*23610*/  STL.64 [R1+0x1a10], R12 ;  /* 0x001a100c01007387 */ /* 0x008fe20000100a00 */
[----:B--2---:R-:W-:Y:S11]  /*23620*/  HMMA.16816.F32 R20, R4, R12, R20 ;  /* 0x0000000c0414723c */ /* 0x004ff60000001814 */
[----:B------:R-:W-:Y:S11]  /*23630*/  @!UPT UIADD3 URZ, URZ, URZ, URZ ;  /* 0x0000003f3f3ff290 */ /* 0x000ff6000fffe03f */
[----:B------:R-:W-:Y:S01]  /*23640*/  @!UPT UIADD3 URZ, URZ, URZ, URZ ;  /* 0x0000003f3f3ff290 */ /* 0x000fe2000fffe03f */
[----:B------:R-:W-:Y:S01]  /*23650*/  STL.64 [R1+0x50], R20 ;  /* 0x0000501401007387 */ /* 0x000fe20000100a00 */
[----:B------:R-:W-:Y:S02]  /*23660*/  STL.64 [R1+0x58], R22 ;  /* 0x0000581601007387 */ /* 0x000fe40000100a00 */
[----:B------:R-:W0:Y:S02]  /*23670*/  LDSM.16.MT88.4 R20, [R29+0xa000] ;  /* 0x00a000001d14783b */ /* 0x000e240000004200 */
[----:B0-----:R-:W-:Y:S02]  /*23680*/  STL.64 [R1+0x18c0], R22 ;  /* 0x0018c01601007387 */ /* 0x001fe40000100a00 */
[----:B------:R0:W-:Y:S02]  /*23690*/  STL.64 [R1+0x18b8], R20 ;  /* 0x0018b81401007387 */ /* 0x0001e40000100a00 */
[----:B0-----:R-:W2:Y:S01]  /*236a0*/  LDL.LU.64 R20, [R1+0xd0] ;  /* 0x0000d00001147983 */ /* 0x001ea20000300a00 */
[----:B------:R-:W-:-:S03]  /*236b0*/  IMAD.MOV.U32 R17, RZ, RZ, R27 ;  /* 0x000000ffff117224 */ /* 0x000fc600078e001b */
[----:B--2---:R0:W-:Y:S04]  /*236c0*/  STL.64 [R1+0x1a78], R20 ;  /* 0x001a781401007387 */ /* 0x0041e80000100a00 */
[----:B0-----:R-:W2:Y:S01]  /*236d0*/  LDL.LU R20, [R1+0x2e0] ;  /* 0x0002e00001147983 */ /* 0x001ea20000300800 */
[----:B------:R-:W2:Y:S02]  /*236e0*/  LDL.LU R21, [R1+0x2e4] ;  /* 0x0002e40001157983 */ /* 0x000ea40000300800 */
[----:B------:R-:W2:Y:S02]  /*236f0*/  LDL.LU R22, [R1+0x2e8] ;  /* 0x0002e80001167983 */ /* 0x000ea40000300800 */
[----:B------:R-:W2:Y:S02]  /*23700*/  LDL.LU R23, [R1+0x2ec] ;  /* 0x0002ec0001177983 */ /* 0x000ea40000300800 */
[----:B------:R-:W-:-:S02]  /*23710*/  IMAD.MOV.U32 R12, RZ, RZ, R15 ;  /* 0x000000ffff0c7224 */ /* 0x000fc400078e000f */
[----:B------:R-:W-:Y:S01]  /*23720*/  IMAD.MOV.U32 R13, RZ, RZ, R14 ;  /* 0x000000ffff0d7224 */ /* 0x000fe200078e000e */
[----:B--2---:R-:W-:Y:S11]  /*23730*/  HMMA.16816.F32 R4, R4, R16, R20 ;  /* 0x000000100404723c */ /* 0x004ff60000001814 */
[----:B------:R-:W-:Y:S11]  /*23740*/  @!UPT UIADD3 URZ, URZ, URZ, URZ ;  /* 0x0000003f3f3ff290 */ /* 0x000ff6000fffe03f */
[----:B------:R-:W-:Y:S01]  /*23750*/  @!UPT UIADD3 URZ, URZ, URZ, URZ ;  /* 0x0000003f3f3ff290 */ /* 0x000fe2000fffe03f */
[----:B------:R-:W-:Y:S01]  /*23760*/  STL.64 [R1+0x30], R4 ;  /* 0x0000300401007387 */ /* 0x000fe20000100a00 */
[----:B------:R-:W-:Y:S02]  /*23770*/  STL.64 [R1+0x38], R6 ;  /* 0x0000380601007387 */ /* 0x000fe40000100a00 */
[----:B------:R0:W-:Y:S02]  /*23780*/  STL.64 [R1+0x1a28], R12 ;  /* 0x001a280c01007387 */ /* 0x0001e40000100a00 */
[----:B------:R-:W1:Y:S04]  /*23790*/  LDSM.16.MT88.4 R4, [R29+0xa080] ;  /* 0x00a080001d04783b */ /* 0x000e680000004200 */
[----:B0-----:R-:W-:Y:S02]  /*237a0*/  IMAD.MOV.U32 R12, RZ, RZ, R26 ;  /* 0x000000ffff0c7224 */ /* 0x001fe400078e001a */
[----:B------:R-:W-:-:S05]  /*237b0*/  IMAD.MOV.U32 R13, RZ, RZ, R3 ;  /* 0x000000ffff0d7224 */ /* 0x000fca00078e0003 */
[----:B------:R0:W-:Y:S01]  /*237c0*/  STL.64 [R1+0x1a60], R12 ;  /* 0x001a600c01007387 */ /* 0x0001e20000100a00 */
[----:B------:R-:W2:Y:S02]  /*237d0*/  LDL.LU R26, [R1+0x328] ;  /* 0x00032800011a7983 */ /* 0x000ea40000300800 */
[----:B------:R-:W2:Y:S01]  /*237e0*/  LDL.LU R27, [R1+0x32c] ;  /* 0x00032c00011b7983 */ /* 0x000ea20000300800 */
[----:B0-----:R-:W3:Y:S01]  /*237f0*/  LDL.LU R12, [R1+0x330] ;  /* 0x00033000010c7983 */ /* 0x001ee20000300800 */
[----:B------:R-:W3:Y:S02]  /*23800*/  LDL.LU R13, [R1+0x334] ;  /* 0x00033400010d7983 */ /* 0x000ee40000300800 */
[----:B------:R-:W2:Y:S02]  /*23810*/  LDL.LU R14, [R1+0x338] ;  /* 0x00033800010e7983 */ /* 0x000ea40000300800 */
[----:B------:R-:W2:Y:S01]  /*23820*/  LDL.LU R15, [R1+0x33c] ;  /* 0x00033c00010f7983 */ /* 0x000ea20000300800 */
[----:B------:R-:W3:Y:S01]  /*23830*/  LDL.LU R16, [R1+0x350] ;  /* 0x0003500001107983 */ /* 0x000ee20000300800 */
[----:B------:R-:W4:Y:S02]  /*23840*/  LDL.LU R17, [R1+0x354] ;  /* 0x0003540001117983 */ /* 0x000f240000300800 */
[----:B------:R-:W4:Y:S02]  /*23850*/  LDL.LU R18, [R1+0x358] ;  /* 0x0003580001127983 */ /* 0x000f240000300800 */
[----:B------:R-:W4:Y:S01]  /*23860*/  LDL.LU R19, [R1+0x35c] ;  /* 0x00035c0001137983 */ /* 0x000f220000300800 */
[----:B------:R-:W4:Y:S04]  /*23870*/  LDL.64 R20, [R1+0xf0] ;  /* 0x0000f00001147983 */ /* 0x000f280000100a00 */
[----:B--2---:R-:W-:Y:S01]  /*23880*/  STL.64 [R1+0x1a70], R14 ;  /* 0x001a700e01007387 */ /* 0x004fe20000100a00 */
[----:B---3--:R0:W-:Y:S03]  /*23890*/  STL.64 [R1+0x1a68], R12 ;  /* 0x001a680c01007387 */ /* 0x0081e60000100a00 */
[----:B0-----:R-:W2:Y:S01]  /*238a0*/  LDL.LU R12, [R1+0x340] ;  /* 0x00034000010c7983 */ /* 0x001ea20000300800 */
[----:B------:R-:W2:Y:S02]  /*238b0*/  LDL.LU R13, [R1+0x344] ;  /* 0x00034400010d7983 */ /* 0x000ea40000300800 */
[----:B------:R-:W2:Y:S02]  /*238c0*/  LDL.LU R14, [R1+0x348] ;  /* 0x00034800010e7983 */ /* 0x000ea40000300800 */
[----:B------:R-:W2:Y:S01]  /*238d0*/  LDL.LU R15, [R1+0x34c] ;  /* 0x00034c00010f7983 */ /* 0x000ea20000300800 */
[----:B------:R-:W-:Y:S01]  /*238e0*/  STL.64 [R1+0x1a58], R26 ;  /* 0x001a581a01007387 */ /* 0x000fe20000100a00 */
[----:B----4-:R0:W-:Y:S03]  /*238f0*/  STL.64 [R1+0x1a50], R24 ;  /* 0x001a501801007387 */ /* 0x0101e60000100a00 */
[----:B0-----:R-:W3:Y:S01]  /*23900*/  LDL.LU.64 R24, [R1+0xc0] ;  /* 0x0000c00001187983 */ /* 0x001ee20000300a00 */
[----:B-1----:R-:W-:Y:S02]  /*23910*/  STL.64 [R1+0x1860], R6 ;  /* 0x0018600601007387 */ /* 0x002fe40000100a00 */
[----:B------:R0:W-:Y:S02]  /*23920*/  STL.64 [R1+0x1858], R4 ;  /* 0x0018580401007387 */ /* 0x0001e40000100a00 */
[----:B0-----:R-:W4:Y:S01]  /*23930*/  LDL.LU.64 R4, [R1+0x70] ;  /* 0x0000700001047983 */ /* 0x001f220000300a00 */
[----:B------:R-:W2:Y:S03]  /*23940*/  LDL.LU.64 R6, [R1+0x78] ;  /* 0x0000780001067983 */ /* 0x000ea60000300a00 */
[----:B--2---:R-:W-:Y:S01]  /*23950*/  STL.64 [R1+0x1a20], R6 ;  /* 0x001a200601007387 */ /* 0x004fe20000100a00 */
[----:B----4-:R0:W-:Y:S03]  /*23960*/  STL.64 [R1+0x1a18], R4 ;  /* 0x001a180401007387 */ /* 0x0101e60000100a00 */
[----:B0-----:R-:W2:Y:S01]  /*23970*/  LDL.LU R4, [R1+0x1c0] ;  /* 0x0001c00001047983 */ /* 0x001ea20000300800 */
[----:B------:R-:W2:Y:S02]  /*23980*/  LDL.LU R5, [R1+0x1c4] ;  /* 0x0001c40001057983 */ /* 0x000ea40000300800 */
[----:B------:R-:W4:Y:S02]  /*23990*/  LDL.LU R6, [R1+0x1c8] ;  /* 0x0001c80001067983 */ /* 0x000f240000300800 */
[----:B------:R-:W4:Y:S01]  /*239a0*/  LDL.LU R7, [R1+0x1cc] ;  /* 0x0001cc0001077983 */ /* 0x000f220000300800 */
[----:B------:R-:W-:Y:S01]  /*239b0*/  HMMA.16816.F32 R16, R8, R20, R16 ;  /* 0x000000140810723c */ /* 0x000fe20000001810 */
[----:B----4-:R-:W-:Y:S01]  /*239c0*/  STL.64 [R1+0x1a38], R6 ;  /* 0x001a380601007387 */ /* 0x010fe20000100a00 */
[----:B--2---:R0:W-:Y:S03]  /*239d0*/  STL.64 [R1+0x1a30], R4 ;  /* 0x001a300401007387 */ /* 0x0041e60000100a00 */
[----:B0-----:R-:W2:Y:S01]  /*239e0*/  LDL.LU R4, [R1+0x310] ;  /* 0x0003100001047983 */ /* 0x001ea20000300800 */
[----:B------:R-:W2:Y:S02]  /*239f0*/  LDL.LU R5, [R1+0x314] ;  /* 0x0003140001057983 */ /* 0x000ea40000300800 */
[----:B------:R-:W4:Y:S02]  /*23a00*/  LDL.LU R6, [R1+0x318] ;  /* 0x0003180001067983 */ /* 0x000f240000300800 */
[----:B------:R-:W4:Y:S02]  /*23a10*/  LDL.LU R7, [R1+0x31c] ;  /* 0x00031c0001077983 */ /* 0x000f240000300800 */
[----:B----4-:R-:W-:Y:S01]  /*23a20*/  STL.64 [R1+0x1a48], R6 ;  /* 0x001a480601007387 */ /* 0x010fe20000100a00 */
[----:B--2---:R0:W-:Y:S03]  /*23a30*/  STL.64 [R1+0x1a40], R4 ;  /* 0x001a400401007387 */ /* 0x0041e60000100a00 */
[----:B0-----:R-:W2:Y:S01]  /*23a40*/  LDL.LU.64 R4, [R1+0xb0] ;  /* 0x0000b00001047983 */ /* 0x001ea20000300a00 */
[----:B------:R-:W-:Y:S06]  /*23a50*/  STL [R1+0x1850], R29 ;  /* 0x0018501d01007387 */ /* 0x000fec0000100800 */
[----:B------:R0:W-:Y:S02]  /*23a60*/  STL.64 [R1+0x20], R16 ;  /* 0x0000201001007387 */ /* 0x0001e40000100a00 */
[----:B------:R1:W-:Y:S02]  /*23a70*/  STL.64 [R1+0x28], R18 ;  /* 0x0000281201007387 */ /* 0x0003e40000100a00 */
[----:B0-----:R-:W-:-:S02]  /*23a80*/  IMAD.MOV.U32 R17, RZ, RZ, R21 ;  /* 0x000000ffff117224 */ /* 0x001fc400078e0015 */
[----:B-1----:R-:W-:Y:S02]  /*23a90*/  IMAD.MOV.U32 R18, RZ, RZ, R20 ;  /* 0x000000ffff127224 */ /* 0x002fe400078e0014 */
[----:B------:R-:W4:Y:S02]  /*23aa0*/  LDL.LU.64 R20, [R1+0x1a78] ;  /* 0x001a780001147983 */ /* 0x000f240000300a00 */
[C---:B----4-:R-:W-:Y:S11]  /*23ab0*/  HMMA.16816.F32 R12, R8.reuse, R20, R12 ;  /* 0x00000014080c723c */ /* 0x050ff6000000180c */
[----:B------:R-:W-:Y:S11]  /*23ac0*/  @!UPT UIADD3 URZ, URZ, URZ, URZ ;  /* 0x0000003f3f3ff290 */ /* 0x000ff6000fffe03f */
[----:B------:R-:W-:Y:S01]  /*23ad0*/  @!UPT UIADD3 URZ, URZ, URZ, URZ ;  /* 0x0000003f3f3ff290 */ /* 0x000fe2000fffe03f */
[----:B------:R-:W-:Y:S01]  /*23ae0*/  STL.64 [R1+0x10], R12 ;  /* 0x0000100c01007387 */ /* 0x000fe20000100a00 */
[----:B------:R0:W-:Y:S03]  /*23af0*/  STL.64 [R1+0x18], R14 ;  /* 0x0000180e01007387 */ /* 0x0001e60000100a00 */
[----:B0-----:R-:W3:Y:S01]  /*23b00*/  LDL.LU.64 R14, [R1+0x1a70] ;  /* 0x001a7000010e7983 */ /* 0x001ee20000300a00 */
[----:B------:R-:W3:Y:S02]  /*23b10*/  LDL.LU.64 R12, [R1+0x1a68] ;  /* 0x001a6800010c7983 */ /* 0x000ee40000300a00 */
[----:B------:R0:W-:Y:S02]  /*23b20*/  STL.64 [R1+0x19e8], R20 ;  /* 0x0019e81401007387 */ /* 0x0001e40000100a00 */
[----:B0-----:R-:W4:Y:S01]  /*23b30*/  LDL.LU R20, [R1+0x2c0] ;  /* 0x0002c00001147983 */ /* 0x001f220000300800 */
[----:B------:R-:W4:Y:S02]  /*23b40*/  LDL.LU R21, [R1+0x2c4] ;  /* 0x0002c40001157983 */ /* 0x000f240000300800 */
[----:B------:R-:W4:Y:S02]  /*23b50*/  LDL.LU R22, [R1+0x2c8] ;  /* 0x0002c80001167983 */ /* 0x000f240000300800 */
[----:B------:R-:W4:Y:S01]  /*23b60*/  LDL.LU R23, [R1+0x2cc] ;  /* 0x0002cc0001177983 */ /* 0x000f220000300800 */
[----:B---3--:R-:W-:Y:S11]  /*23b70*/  HMMA.16816.F32 R12, R8, R24, R12 ;  /* 0x00000018080c723c */ /* 0x008ff6000000180c */
[----:B------:R-:W-:Y:S11]  /*23b80*/  @!UPT UIADD3 URZ, URZ, URZ, URZ ;  /* 0x0000003f3f3ff290 */ /* 0x000ff6000fffe03f */
[----:B------:R-:W-:Y:S01]  /*23b90*/  @!UPT UIADD3 URZ, URZ, URZ, URZ ;  /* 0x0000003f3f3ff290 */ /* 0x000fe2000fffe03f */
[----:B------:R0:W-:Y:S01]  /*23ba0*/  STL.64 [R1], R12 ;  /* 0x0000000c01007387 */ /* 0x0001e20000100a00 */
[----:B------:R1:W-:Y:S03]  /*23bb0*/  STL.64 [R1+0x8], R14 ;  /* 0x0000080e01007387 */ /* 0x0003e60000100a00 */
[----:B0-----:R-:W3:Y:S01]  /*23bc0*/  LDL.LU.64 R12, [R1+0x1a60] ;  /* 0x001a6000010c7983 */ /* 0x001ee20000300a00 */
[----:B-1----:R-:W-:Y:S02]  /*23bd0*/  IMAD.MOV.U32 R15, RZ, RZ, R24 ;  /* 0x000000ffff0f7224 */ /* 0x002fe400078e0018 */
[----:B------:R-:W-:Y:S02]  /*23be0*/  IMAD.MOV.U32 R14, RZ, RZ, R25 ;  /* 0x000000ffff0e7224 */ /* 0x000fe400078e0019 */
[----:B------:R-:W3:Y:S01]  /*23bf0*/  LDL.LU.64 R26, [R1+0x1a58] ;  /* 0x001a5800011a7983 */ /* 0x000ee20000300a00 */
[----:B------:R-:W3:Y:S01]  /*23c00*/  LDL.LU.64 R24, [R1+0x1a50] ;  /* 0x001a500001187983 */ /* 0x000ee20000300a00 */
[----:B--2---:R-:W-:-:S02]  /*23c10*/  IMAD.MOV.U32 R16, RZ, RZ, R4 ;  /* 0x000000ffff107224 */ /* 0x004fc400078e0004 */
[----:B------:R-:W-:Y:S02]  /*23c20*/  IMAD.MOV.U32 R3, RZ, RZ, R5 ;  /* 0x000000ffff037224 */ /* 0x000fe400078e0005 */
[----:B------:R-:W2:Y:S01]  /*23c30*/  LDL.LU.64 R6, [R1+0x1a48] ;  /* 0x001a480001067983 */ /* 0x000ea20000300a00 */
[----:B---3--:R-:W-:Y:S01]  /*23c40*/  HMMA.16816.F32 R24, R8, R4, R24 ;  /* 0x000000040818723c */ /* 0x008fe20000001818 */
[----:B------:R-:W2:Y:S11]  /*23c50*/  LDL.LU.64 R4, [R1+0x1a40] ;  /* 0x001a400001047983 */ /* 0x000eb60000300a00 */
[----:B------:R-:W-:Y:S11]  /*23c60*/  @!UPT UIADD3 URZ, URZ, URZ, URZ ;  /* 0x0000003f3f3ff290 */ /* 0x000ff6000fffe03f */
[----:B------:R-:W-:Y:S01]  /*23c70*/  STL.64 [R1+0x1810], R26 ;  /* 0x0018101a01007387 */ /* 0x000fe20000100a00 */
[----:B------:R0:W-:Y:S02]  /*23c80*/  STL.64 [R1+0x1808], R24 ;  /* 0x0018081801007387 */ /* 0x0001e40000100a00 */
[----:B0-----:R-:W-:Y:S02]  /*23c90*/  IMAD.MOV.U32 R24, RZ, RZ, R15 ;  /* 0x000000ffff187224 */ /* 0x001fe400078e000f */
[----:B------:R-:W-:Y:S02]  /*23ca0*/  IMAD.MOV.U32 R25, RZ, RZ, R14 ;  /* 0x000000ffff197224 */ /* 0x000fe400078e000e */
[----:B------:R-:W-:Y:S02]  /*23cb0*/  IMAD.MOV.U32 R26, RZ, RZ, R2 ;  /* 0x000000ffff1a7224 */ /* 0x000fe400078e0002 */
[----:B------:R-:W-:-:S05]  /*23cc0*/  IMAD.MOV.U32 R27, RZ, RZ, R0 ;  /* 0x000000ffff1b7224 */ /* 0x000fca00078e0000 */
[----:B------:R-:W-:Y:S01]  /*23cd0*/  STL.64 [R1+0x19e0], R26 ;  /* 0x0019e01a01007387 */ /* 0x000fe20000100a00 */
[----:B------:R0:W-:Y:S03]  /*23ce0*/  STL.64 [R1+0x19d8], R24 ;  /* 0x0019d81801007387 */ /* 0x0001e60000100a00 */
[----:B0-----:R-:W3:Y:S01]  /*23cf0*/  LDL.LU R24, [R1+0x300] ;  /* 0x0003000001187983 */ /* 0x001ee20000300800 */
[----:B------:R-:W3:Y:S02]  /*23d00*/  LDL.LU R25, [R1+0x304] ;  /* 0x0003040001197983 */ /* 0x000ee40000300800 */
[----:B------:R-:W3:Y:S02]  /*23d10*/  LDL.LU R26, [R1+0x308] ;  /* 0x00030800011a7983 */ /* 0x000ee40000300800 */
[----:B------:R-:W3:Y:S01]  /*23d20*/  LDL.LU R27, [R1+0x30c] ;  /* 0x00030c00011b7983 */ /* 0x000ee20000300800 */
[C---:B--2---:R-:W-:Y:S01]  /*23d30*/  HMMA.16816.F32 R12, R8.reuse, R12, R4 ;  /* 0x0000000c080c723c */ /* 0x044fe20000001804 */
[----:B------:R-:W2:Y:S01]  /*23d40*/  LDL.LU.64 R6, [R1+0x1a38] ;  /* 0x001a380001067983 */ /* 0x000ea20000300a00 */
[----:B------:R-:W2:Y:S11]  /*23d50*/  LDL.LU.64 R4, [R1+0x1a30] ;  /* 0x001a300001047983 */ /* 0x000eb60000300a00 */
[----:B------:R-:W-:Y:S10]  /*23d60*/  @!UPT UIADD3 URZ, URZ, URZ, URZ ;  /* 0x0000003f3f3ff290 */ /* 0x000ff4000fffe03f */
[----:B------:R0:W-:Y:S01]  /*23d70*/  STL.64 [R1+0x40], R12 ;  /* 0x0000400c01007387 */ /* 0x0001e20000100a00 */
[----:B------:R2:W-:Y:S03]  /*23d80*/  STL [R1+0x48], R14 ;  /* 0x0000480e01007387 */ /* 0x0005e60000100800 */
[----:B0-----:R-:W2:Y:S01]  /*23d90*/  LDL.LU.64 R12, [R1+0x1a28] ;  /* 0x001a2800010c7983 */ /* 0x001ea20000300a00 */
[----:B------:R-:W-:Y:S02]  /*23da0*/  IMAD.MOV.U32 R29, RZ, RZ, R15 ;  /* 0x000000ffff1d7224 */ /* 0x000fe400078e000f */
[C---:B--2---:R-:W-:Y:S01]  /*23db0*/  HMMA.16816.F32 R12, R8.reuse, R12, R4 ;  /* 0x0000000c080c723c */ /* 0x044fe20000001804 */
[----:B------:R-:W2:Y:S01]  /*23dc0*/  LDL.LU.64 R6, [R1+0x1a20] ;  /* 0x001a200001067983 */ /* 0x000ea20000300a00 */
[----:B------:R-:W4:Y:S11]  /*23dd0*/  LDL.LU.64 R4, [R1+0x1a18] ;  /* 0x001a180001047983 */ /* 0x000f360000300a00 */
[----:B------:R-:W-:Y:S10]  /*23de0*/  @!UPT UIADD3 URZ, URZ, URZ, URZ ;  /* 0x0000003f3f3ff290 */ /* 0x000ff4000fffe03f */
[----:B------:R0:W-:Y:S01]  /*23df0*/  STL.64 [R1+0x1c0], R12 ;  /* 0x0001c00c01007387 */ /* 0x0001e20000100a00 */
[----:B------:R1:W-:Y:S03]  /*23e00*/  STL.64 [R1+0x1c8], R14 ;  /* 0x0001c80e01007387 */ /* 0x0003e60000100a00 */
[----:B0-----:R-:W3:Y:S02]  /*23e10*/  LDL.LU.64 R12, [R1+0x1a10] ;  /* 0x001a1000010c7983 */ /* 0x001ee40000300a00 */
[C---:B---3--:R-:W-:Y:S08]  /*23e20*/  HMMA.16816.F32 R24, R8.reuse, R12, R24 ;  /* 0x0000000c0818723c */ /* 0x048ff00000001818 */
[----:B----4-:R-:W-:Y:S01]  /*23e30*/  HMMA.16816.F32 R8, R8, R4, R20 ;  /* 0x000000040808723c */ /* 0x010fe20000001814 */
[----:B------:R-:W-:-:S02]  /*23e40*/  IMAD.MOV.U32 R2, RZ, RZ, R12 ;  /* 0x000000ffff027224 */ /* 0x000fc400078e000c */
[----:B------:R-:W-:Y:S11]  /*23e50*/  IMAD.MOV.U32 R0, RZ, RZ, R13 ;  /* 0x000000ffff007224 */ /* 0x000ff600078e000d */
[----:B------:R-:W-:Y:S01]  /*23e60*/  @!UPT UIADD3 URZ, URZ, URZ, URZ ;  /* 0x0000003f3f3ff290 */ /* 0x000fe2000fffe03f */
[----:B------:R0:W-:Y:S01]  /*23e70*/  STL.64 [R1+0x300], R24 ;  /* 0x0003001801007387 */ /* 0x0001e20000100a00 */
[----:B------:R3:W-:Y:S02]  /*23e80*/  STL.64 [R1+0x308], R26 ;  /* 0x0003081a01007387 */ /* 0x0007e40000100a00 */
[----:B-1----:R-:W4:Y:S02]  /*23e90*/  LDL.LU.64 R14, [R1+0x1a08] ;  /* 0x001a0800010e7983 */ /* 0x002f240000300a00 */
[----:B------:R-:W4:Y:S01]  /*23ea0*/  LDL.LU.64 R12, [R1+0x1a00] ;  /* 0x001a0000010c7983 */ /* 0x000f220000300a00 */
[----:B0-----:R-:W2:Y:S02]  /*23eb0*/  LDL.LU R24, [R1+0x290] ;  /* 0x0002900001187983 */ /* 0x001ea40000300800 */
[----:B------:R-:W-:Y:S02]  /*23ec0*/  STL.64 [R1+0x2f0], R8 ;  /* 0x0002f00801007387 */ /* 0x000fe40000100a00 */
[----:B------:R-:W-:Y:S02]  /*23ed0*/  STL.64 [R1+0x2f8], R10 ;  /* 0x0002f80a01007387 */ /* 0x000fe40000100a00 */
[----:B------:R-:W2:Y:S01]  /*23ee0*/  LDL.LU R25, [R1+0x294] ;  /* 0x0002940001197983 */ /* 0x000ea20000300800 */
[----:B---3--:R-:W3:Y:S01]  /*23ef0*/  LDL.LU R26, [R1+0x298] ;  /* 0x00029800011a7983 */ /* 0x008ee20000300800 */
[----:B------:R-:W3:Y:S03]  /*23f00*/  LDL.LU R27, [R1+0x29c] ;  /* 0x00029c00011b7983 */ /* 0x000ee60000300800 */
[----:B---3--:R-:W-:Y:S01]  /*23f10*/  STL.64 [R1+0x19f8], R26 ;  /* 0x0019f81a01007387 */ /* 0x008fe20000100a00 */
[----:B--2---:R0:W-:Y:S03]  /*23f20*/  STL.64 [R1+0x19f0], R24 ;  /* 0x0019f01801007387 */ /* 0x0041e60000100a00 */
[----:B0-----:R-:W4:Y:S01]  /*23f30*/  LDL.LU R24, [R1+0x2b0] ;  /* 0x0002b00001187983 */ /* 0x001f220000300800 */
[----:B------:R-:W4:Y:S02]  /*23f40*/  LDL.LU R25, [R1+0x2b4] ;  /* 0x0002b40001197983 */ /* 0x000f240000300800 */
[----:B------:R-:W4:Y:S02]  /*23f50*/  LDL.LU R26, [R1+0x2b8] ;  /* 0x0002b800011a7983 */ /* 0x000f240000300800 */
[----:B------:R-:W4:Y:S01]  /*23f60*/  LDL.LU R27, [R1+0x2bc] ;  /* 0x0002bc00011b7983 */ /* 0x000f220000300800 */
[----:B------:R-:W-:Y:S01]  /*23f70*/  STL.64 [R1+0x1988], R6 ;  /* 0x0019880601007387 */ /* 0x000fe20000100a00 */
[----:B------:R-:W-:Y:S02]  /*23f80*/  STL.64 [R1+0x1980], R4 ;  /* 0x0019800401007387 */ /* 0x000fe40000100a00 */
[----:B------:R-:W2:Y:S02]  /*23f90*/  LDL R10, [R1+0xb8] ;  /* 0x0000b800010a7983 */ /* 0x000ea40000100800 */
[----:B------:R-:W2:Y:S02]  /*23fa0*/  LDL R11, [R1+0xbc] ;  /* 0x0000bc00010b7983 */ /* 0x000ea40000100800 */
[----:B------:R-:W-:-:S02]  /*23fb0*/  IMAD.MOV.U32 R8, RZ, RZ, R16 ;  /* 0x000000ffff087224 */ /* 0x000fc400078e0010 */
[----:B------:R-:W-:Y:S01]  /*23fc0*/  IMAD.MOV.U32 R9, RZ, RZ, R3 ;  /* 0x000000ffff097224 */ /* 0x000fe200078e0003 */
[----:B--2---:R-:W-:Y:S04]  /*23fd0*/  STL.64 [R1+0x19c8], R10 ;  /* 0x0019c80a01007387 */ /* 0x004fe80000100a00 */
[----:B------:R0:W-:Y:S02]  /*23fe0*/  STL.64 [R1+0x19c0], R8 ;  /* 0x0019c00801007387 */ /* 0x0001e40000100a00 */
[----:B0-----:R-:W2:Y:S01]  /*23ff0*/  LDL.LU R8, [R1+0x280] ;  /* 0x0002800001087983 */ /* 0x001ea20000300800 */
[----:B------:R-:W2:Y:S02]  /*24000*/  LDL.LU R9, [R1+0x284] ;  /* 0x0002840001097983 */ /* 0x000ea40000300800 */
[----:B------:R-:W2:Y:S02]  /*24010*/  LDL.LU R10, [R1+0x288] ;  /* 0x00028800010a7983 */ /* 0x000ea40000300800 */
[----:B------:R-:W2:Y:S01]  /*24020*/  LDL.LU R11, [R1+0x28c] ;  /* 0x00028c00010b7983 */ /* 0x000ea20000300800 */
[----:B------:R-:W3:Y:S01]  /*24030*/  LDL.LU R4, [R1+0x250] ;  /* 0x0002500001047983 */ /* 0x000ee20000300800 */
[----:B------:R-:W3:Y:S02]  /*24040*/  LDL.LU R5, [R1+0x254] ;  /* 0x0002540001057983 */ /* 0x000ee40000300800 */
[----:B------:R-:W2:Y:S02]  /*24050*/  LDL.LU R6, [R1+0x258] ;  /* 0x0002580001067983 */ /* 0x000ea40000300800 */
[----:B------:R-:W2:Y:S02]  /*24060*/  LDL.LU R7, [R1+0x25c] ;  /* 0x00025c0001077983 */ /* 0x000ea40000300800 */
[----:B--2---:R-:W-:Y:S01]  /*24070*/  STL.64 [R1+0x19a8], R6 ;  /* 0x0019a80601007387 */ /* 0x004fe20000100a00 */
[----:B---3--:R0:W-:Y:S03]  /*24080*/  STL.64 [R1+0x19a0], R4 ;  /* 0x0019a00401007387 */ /* 0x0081e60000100a00 */
[----:B0-----:R-:W2:Y:S01]  /*24090*/  LDL.LU.64 R4, [R1+0xa0] ;  /* 0x0000a00001047983 */ /* 0x001ea20000300a00 */
[----:B------:R-:W-:-:S02]  /*240a0*/  IMAD.MOV.U32 R21, RZ, RZ, R17 ;  /* 0x000000ffff157224 */ /* 0x000fc400078e0011 */
[----:B------:R-:W-:-:S07]  /*240b0*/  IMAD.MOV.U32 R20, RZ, RZ, R18 ;  /* 0x000000ffff147224 */ /* 0x000fce00078e0012 */
[C---:B----4-:R-:W-:Y:S01]  /*240c0*/  HMMA.16816.F32 R20, R12.reuse, R20, R24 ;  /* 0x000000140c14723c */ /* 0x050fe20000001818 */
[----:B--2---:R0:W-:Y:S04]  /*240d0*/  STL.64 [R1+0x19b0], R4 ;  /* 0x0019b00401007387 */ /* 0x0041e80000100a00 */
[----:B0-----:R-:W2:Y:S01]  /*240e0*/  LDL.LU R4, [R1+0x270] ;  /* 0x0002700001047983 */ /* 0x001ea20000300800 */
[----:B------:R-:W2:Y:S02]  /*240f0*/  LDL.LU R5, [R1+0x274] ;  /* 0x0002740001057983 */ /* 0x000ea40000300800 */
[----:B------:R-:W2:Y:S02]  /*24100*/  LDL.LU R6, [R1+0x278] ;  /* 0x0002780001067983 */ /* 0x000ea40000300800 */
[----:B------:R-:W2:Y:S01]  /*24110*/  LDL.LU R7, [R1+0x27c] ;  /* 0x00027c0001077983 */ /* 0x000ea20000300800 */
[----:B------:R-:W3:Y:S01]  /*24120*/  LDL.LU R16, [R1+0x230] ;  /* 0x0002300001107983 */ /* 0x000ee20000300800 */
[----:B------:R-:W3:Y:S02]  /*24130*/  LDL.LU R17, [R1+0x234] ;  /* 0x0002340001117983 */ /* 0x000ee40000300800 */
[----:B------:R-:W4:Y:S02]  /*24140*/  LDL.LU R18, [R1+0x238] ;  /* 0x0002380001127983 */ /* 0x000f240000300800 */
[----:B------:R-:W4:Y:S02]  /*24150*/  LDL.LU R19, [R1+0x23c] ;  /* 0x00023c0001137983 */ /* 0x000f240000300800 */
[----:B----4-:R-:W-:Y:S01]  /*24160*/  STL.64 [R1+0x1998], R18 ;  /* 0x0019981201007387 */ /* 0x010fe20000100a00 */
[----:B---3--:R0:W-:Y:S03]  /*24170*/  STL.64 [R1+0x1990], R16 ;  /* 0x0019901001007387 */ /* 0x0081e60000100a00 */
[----:B0-----:R-:W3:Y:S01]  /*24180*/  LDL.LU.64 R16, [R1+0x90] ;  /* 0x0000900001107983 */ /* 0x001ee20000300a00 */
[----:B------:R-:W4:Y:S02]  /*24190*/  LDL.LU.64 R26, [R1+0x19f8] ;  /* 0x0019f800011a7983 */ /* 0x000f240000300a00 */
[----:B------:R-:W4:Y:S02]  /*241a0*/  LDL.LU.64 R24, [R1+0x19f0] ;  /* 0x0019f00001187983 */ /* 0x000f240000300a00 */
[----:B------:R0:W-:Y:S01]  /*241b0*/  STL.64 [R1+0x350], R20 ;  /* 0x0003501401007387 */ /* 0x0001e20000100a00 */
[----:B------:R-:W-:Y:S04]  /*241c0*/  STL.64 [R1+0x358], R22 ;  /* 0x0003581601007387 */ /* 0x000fe80000100a00 */
[----:B0-----:R-:W4:Y:S02]  /*241d0*/  LDL.LU.64 R20, [R1+0x19e8] ;  /* 0x0019e80001147983 */ /* 0x001f240000300a00 */
[----:B----4-:R-:W-:Y:S01]  /*241e0*/  HMMA.16816.F32 R24, R12, R20, R24 ;  /* 0x000000140c18723c */ /* 0x010fe20000001818 */
[----:B------:R-:W-:-:S02]  /*241f0*/  IMAD.MOV.U32 R28, RZ, RZ, R20 ;  /* 0x000000ffff1c7224 */ /* 0x000fc400078e0014 */
[----:B------:R-:W-:Y:S11]  /*24200*/  IMAD.MOV.U32 R3, RZ, RZ, R21 ;  /* 0x000000ffff037224 */ /* 0x000ff600078e0015 */
[----:B------:R-:W-:Y:S09]  /*24210*/  @!UPT UIADD3 URZ, URZ, URZ, URZ ;  /* 0x0000003f3f3ff290 */ /* 0x000ff2000fffe03f */
[----:B------:R-:W-:Y:S01]  /*24220*/  STL.64 [R1+0x340], R24 ;  /* 0x0003401801007387 */ /* 0x000fe20000100a00 */
[----:B------:R0:W-:Y:S03]  /*24230*/  STL.64 [R1+0x348], R26 ;  /* 0x0003481a01007387 */ /* 0x0001e60000100a00 */
[----:B0-----:R-:W4:Y:S01]  /*24240*/  LDL.LU.64 R26, [R1+0x19e0] ;  /* 0x0019e000011a7983 */ /* 0x001f220000300a00 */
[----:B------:R-:W2:Y:S02]  /*24250*/  LDL.LU.64 R24, [R1+0x19d8] ;  /* 0x0019d80001187983 */ /* 0x000ea40000300a00 */
[----:B------:R-:W3:Y:S02]  /*24260*/  LDL.LU R20, [R1+0x140] ;  /* 0x0001400001147983 */ /* 0x000ee40000300800 */
[----:B------:R-:W3:Y:S01]  /*24270*/  LDL.LU R21, [R1+0x144] ;  /* 0x0001440001157983 */ /* 0x000ee20000300800 */
[----:B------:R-:W3:Y:S01]  /*24280*/  LDL.LU R22, [R1+0x148] ;  /* 0x0001480001167983 */ /* 0x000ee20000300800 */
[----:B------:R-:W3:Y:S01]  /*24290*/  LDL.LU R23, [R1+0x14c] ;  /* 0x00014c0001177983 */ /* 0x000ee20000300800 */
[----:B--2---:R-:W-:Y:S02]  /*242a0*/  HMMA.16816.F32 R8, R12, R24, R8 ;  /* 0x000000180c08723c */ /* 0x004fe40000001808 */
[----:B---3--:R-:W-:Y:S01]  /*242b0*/  STL.64 [R1+0x18d0], R22 ;  /* 0x0018d01601007387 */ /* 0x008fe20000100a00 */
[----:B------:R0:W-:Y:S02]  /*242c0*/  STL.64 [R1+0x18c8], R20 ;  /* 0x0018c81401007387 */ /* 0x0001e40000100a00 */
[----:B0-----:R-:W-:-:S02]  /*242d0*/  IMAD.MOV.U32 R20, RZ, RZ, R2 ;  /* 0x000000ffff147224 */ /* 0x001fc400078e0002 */
[----:B------:R-:W-:Y:S01]  /*242e0*/  IMAD.MOV.U32 R21, RZ, RZ, R0 ;  /* 0x000000ffff157224 */ /* 0x000fe200078e0000 */
[----:B------:R-:W2:Y:S01]  /*242f0*/  LDL.LU R2, [R1+0x19d4] ;  /* 0x0019d40001027983 */ /* 0x000ea20000300800 */
[----:B------:R-:W3:Y:S11]  /*24300*/  LDL.LU R0, [R1+0x19d0] ;  /* 0x0019d00001007983 */ /* 0x000ef60000300800 */
[----:B------:R-:W-:Y:S03]  /*24310*/  @!UPT UIADD3 URZ, URZ, URZ, URZ ;  /* 0x0000003f3f3ff290 */ /* 0x000fe6000fffe03f */
[----:B------:R-:W-:Y:S01]  /*24320*/  STL.64 [R1+0x330], R8 ;  /* 0x0003300801007387 */ /* 0x000fe20000100a00 */
[----:B------:R0:W-:Y:S03]  /*24330*/  STL.64 [R1+0x338], R10 ;  /* 0x0003380a01007387 */ /* 0x0001e60000100a00 */
[----:B0-----:R-:W2:Y:S01]  /*24340*/  LDL.LU.64 R10, [R1+0x19c8] ;  /* 0x0019c800010a7983 */ /* 0x001ea20000300a00 */
[----:B------:R-:W2:Y:S02]  /*24350*/  LDL.LU.64 R8, [R1+0x19c0] ;  /* 0x0019c00001087983 */ /* 0x000ea40000300a00 */
[----:B----4-:R-:W-:Y:S02]  /*24360*/  STL.64 [R1+0x1940], R26 ;  /* 0x0019401a01007387 */ /* 0x010fe40000100a00 */
[----:B------:R0:W-:Y:S02]  /*24370*/  STL.64 [R1+0x1938], R24 ;  /* 0x0019381801007387 */ /* 0x0001e40000100a00 */
[----:B0-----:R-:W4:Y:S01]  /*24380*/  LDL.LU R24, [R1+0x200] ;  /* 0x0002000001187983 */ /* 0x001f220000300800 */
[----:B------:R-:W4:Y:S01]  /*24390*/  LDL.LU R25, [R1+0x204] ;  /* 0x0002040001197983 */ /* 0x000f220000300800 */
[----:B--2---:R-:W-:Y:S01]  /*243a0*/  HMMA.16816.F32 R4, R12, R8, R4 ;  /* 0x000000080c04723c */ /* 0x004fe20000001804 */
[----:B---3--:R-:W-:-:S02]  /*243b0*/  IMAD.MOV.U32 R26, RZ, RZ, R0 ;  /* 0x000000ffff1a7224 */ /* 0x008fc400078e0000 */
[----:B------:R-:W-:Y:S01]  /*243c0*/  IMAD.MOV.U32 R27, RZ, RZ, R2 ;  /* 0x000000ffff1b7224 */ /* 0x000fe200078e0002 */
[----:B------:R-:W2:Y:S01]  /*243d0*/  LDL.LU R0, [R1+0x19bc] ;  /* 0x0019bc0001007983 */ /* 0x000ea20000300800 */
[----:B------:R-:W3:Y:S11]  /*243e0*/  LDL.LU R2, [R1+0x19b8] ;  /* 0x0019b80001027983 */ /* 0x000ef60000300800 */
[----:B------:R-:W-:Y:S07]  /*243f0*/  @!UPT UIADD3 URZ, URZ, URZ, URZ ;  /* 0x0000003f3f3ff290 */ /* 0x000fee000fffe03f */
[----:B------:R0:W-:Y:S01]  /*24400*/  STL.64 [R1+0x320], R4 ;  /* 0x0003200401007387 */ /* 0x0001e20000100a00 */
[----:B------:R-:W-:Y:S03]  /*24410*/  STL.64 [R1+0x328], R6 ;  /* 0x0003280601007387 */ /* 0x000fe60000100a00 */
[----:B0-----:R-:W4:Y:S01]  /*24420*/  LDL.LU.64 R4, [R1+0x19b0] ;  /* 0x0019b00001047983 */ /* 0x001f220000300a00 */
[----:B------:R-:W-:Y:S02]  /*24430*/  STL.64 [R1+0x1930], R10 ;  /* 0x0019300a01007387 */ /* 0x000fe40000100a00 */
[----:B------:R0:W-:Y:S02]  /*24440*/  STL.64 [R1+0x1928], R8 ;  /* 0x0019280801007387 */ /* 0x0001e40000100a00 */
[----:B0-----:R-:W4:Y:S01]  /*24450*/  LDL.LU R8, [R1+0x260] ;  /* 0x0002600001087983 */ /* 0x001f220000300800 */
[----:B------:R-:W4:Y:S02]  /*24460*/  LDL.LU R9, [R1+0x264] ;  /* 0x0002640001097983 */ /* 0x000f240000300800 */
[----:B--2---:R-:W-:-:S02]  /*24470*/  IMAD.MOV.U32 R11, RZ, RZ, R0 ;  /* 0x000000ffff0b7224 */ /* 0x004fc400078e0000 */
[----:B---3--:R-:W-:-:S07]  /*24480*/  IMAD.MOV.U32 R10, RZ, RZ, R2 ;  /* 0x000000ffff0a7224 */ /* 0x008fce00078e0002 */
[----:B----4-:R-:W-:Y:S11]  /*24490*/  HMMA.16816.F32 R8, R12, R4, R8 ;  /* 0x000000040c08723c */ /* 0x010ff60000001808 */
[----:B------:R-:W-:Y:S11]  /*244a0*/  @!UPT UIADD3 URZ, URZ, URZ, URZ ;  /* 0x0000003f3f3ff290 */ /* 0x000ff6000fffe03f */
[----:B------:R-:W-:Y:S01]  /*244b0*/  @!UPT UIADD3 URZ, URZ, URZ, URZ ;  /* 0x0000003f3f3ff290 */ /* 0x000fe2000fffe03f */
[----:B------:R0:W-:Y:S01]  /*244c0*/  STL.64 [R1+0x290], R8 ;  /* 0x0002900801007387 */ /* 0x0001e20000100a00 */
[----:B------:R1:W-:Y:S02]  /*244d0*/  STL.64 [R1+0x298], R10 ;  /* 0x0002980a01007387 */ /* 0x0003e40000100a00 */
[----:B------:R-:W2:Y:S02]  /*244e0*/  LDL.LU.64 R6, [R1+0x19a8] ;  /* 0x0019a80001067983 */ /* 0x000ea40000300a00 */
[----:B0-----:R-:W-:Y:S02]  /*244f0*/  IMAD.MOV.U32 R9, RZ, RZ, R4 ;  /* 0x000000ffff097224 */ /* 0x001fe400078e0004 */
[----:B------:R-:W-:Y:S02]  /*24500*/  IMAD.MOV.U32 R8, RZ, RZ, R5 ;  /* 0x000000ffff087224 */ /* 0x000fe400078e0005 */
[----:B------:R-:W2:Y:S01]  /*24510*/  LDL.LU.64 R4, [R1+0x19a0] ;  /* 0x0019a00001047983 */ /* 0x000ea20000300a00 */
[----:B-1----:R-:W-:-:S02]  /*24520*/  IMAD.MOV.U32 R11, RZ, RZ, R16 ;  /* 0x000000ffff0b7224 */ /* 0x002fc400078e0010 */
[----:B------:R-:W-:Y:S02]  /*24530*/  IMAD.MOV.U32 R10, RZ, RZ, R17 ;  /* 0x000000ffff0a7224 */ /* 0x000fe400078e0011 */
[----:B------:R-:W3:Y:S01]  /*24540*/  LDL.LU.64 R18, [R1+0x1998] ;  /* 0x0019980001127983 */ /* 0x000ee20000300a00 */
[C---:B--2---:R-:W-:Y:S01]  /*24550*/  HMMA.16816.F32 R4, R12.reuse, R16, R4 ;  /* 0x000000100c04723c */ /* 0x044fe20000001804 */
[----:B------:R-:W3:Y:S11]  /*24560*/  LDL.LU.64 R16, [R1+0x1990] ;  /* 0x0019900001107983 */ /* 0x000ef60000300a00 */
[----:B------:R-:W-:Y:S11]  /*24570*/  @!UPT UIADD3 URZ, URZ, URZ, URZ ;  /* 0x0000003f3f3ff290 */ /* 0x000ff6000fffe03f */
[----:B------:R0:W-:Y:S01]  /*24580*/  STL.64 [R1+0x310], R4 ;  /* 0x0003100401007387 */ /* 0x0001e20000100a00 */
[----:B------:R-:W-:Y:S02]  /*24590*/  IMAD.MOV.U32 R2, RZ, RZ, R6 ;  /* 0x000000ffff027224 */ /* 0x000fe400078e0006 */
[----:B------:R-:W-:Y:S02]  /*245a0*/  IMAD.MOV.U32 R0, RZ, RZ, R7 ;  /* 0x000000ffff007224 */ /* 0x000fe400078e0007 */
[----:B------:R-:W2:Y:S04]  /*245b0*/  LDL.LU.64 R6, [R1+0x1988] ;  /* 0x0019880001067983 */ /* 0x000ea80000300a00 */
[----:B0-----:R-:W4:Y:S01]  /*245c0*/  LDL.LU.64 R4, [R1+0x1980] ;  /* 0x0019800001047983 */ /* 0x001f220000300a00 */
[C---:B---3--:R-:W-:Y:S11]  /*245d0*/  HMMA.16816.F32 R16, R12.reuse, R20, R16 ;  /* 0x000000140c10723c */ /* 0x048ff60000001810 */
[----:B------:R-:W-:Y:S11]  /*245e0*/  @!UPT UIADD3 URZ, URZ, URZ, URZ ;  /* 0x0000003f3f3ff290 */ /* 0x000ff6000fffe03f */
[----:B------:R-:W-:Y:S01]  /*245f0*/  @!UPT UIADD3 URZ, URZ, URZ, URZ ;  /* 0x0000003f3f3ff290 */ /* 0x000fe2000fffe03f */
[----:B------:R-:W-:Y:S01]  /*24600*/  STL.64 [R1+0x2e0], R16 ;  /* 0x0002e01001007387 */ /* 0x000fe20000100a00 */
[----:B------:R0:W-:Y:S01]  /*24610*/  STL.64 [R1+0x2e8], R18 ;  /* 0x0002e81201007387 */ /* 0x0001e20000100a00 */
[----:B----4-:R-:W-:Y:S02]  /*24620*/  HMMA.16816.F32 R12, R12, R4, R24 ;  /* 0x000000040c0c723c */ /* 0x010fe40000001818 */
[----:B0-----:R-:W3:Y:S01]  /*24630*/  LDL.LU.64 R18, [R1+0x1978] ;  /* 0x0019780001127983 */ /* 0x001ee20000300a00 */
[----:B------:R-:W3:Y:S02]  /*24640*/  LDL.LU.64 R16, [R1+0x1970] ;  /* 0x0019700001107983 */ /* 0x000ee40000300a00 */
[----:B------:R0:W-:Y:S02]  /*24650*/  STL.64 [R1+0x18e8], R20 ;  /* 0x0018e81401007387 */ /* 0x0001e40000100a00 */
[----:B0-----:R-:W-:Y:S02]  /*24660*/  IMAD.MOV.U32 R20, RZ, RZ, R11 ;  /* 0x000000ffff147224 */ /* 0x001fe400078e000b */
[----:B------:R-:W-:-:S05]  /*24670*/  IMAD.MOV.U32 R21, RZ, RZ, R10 ;  /* 0x000000ffff157224 */ /* 0x000fca00078e000a */
[----:B------:R0:W-:Y:S02]  /*24680*/  STL.64 [R1+0x1900], R20 ;  /* 0x0019001401007387 */ /* 0x0001e40000100a00 */
[----:B0-----:R-:W-:Y:S02]  /*24690*/  IMAD.MOV.U32 R20, RZ, RZ, R9 ;  /* 0x000000ffff147224 */ /* 0x001fe400078e0009 */
[----:B------:R-:W-:-:S05]  /*246a0*/  IMAD.MOV.U32 R21, RZ, RZ, R8 ;  /* 0x000000ffff157224 */ /* 0x000fca00078e0008 */
[----:B------:R-:W-:Y:S01]  /*246b0*/  STL.64 [R1+0x1918], R20 ;  /* 0x0019181401007387 */ /* 0x000fe20000100a00 */
[----:B------:R-:W4:Y:S02]  /*246c0*/  LDL.LU R8, [R1+0x1b0] ;  /* 0x0001b00001087983 */ /* 0x000f240000300800 */
[----:B------:R-:W-:Y:S02]  /*246d0*/  STL.64 [R1+0x2d0], R12 ;  /* 0x0002d00c01007387 */ /* 0x000fe40000100a00 */
[----:B------:R-:W-:Y:S01]  /*246e0*/  STL.64 [R1+0x2d8], R14 ;  /* 0x0002d80e01007387 */ /* 0x000fe20000100a00 */
[----:B------:R-:W4:Y:S01]  /*246f0*/  LDL.LU R9, [R1+0x1b4] ;  /* 0x0001b40001097983 */ /* 0x000f220000300800 */
[----:B------:R-:W2:Y:S02]  /*24700*/  LDL.LU R10, [R1+0x1b8] ;  /* 0x0001b800010a7983 */ /* 0x000ea40000300800 */
[----:B------:R-:W2:Y:S02]  /*24710*/  LDL.LU R11, [R1+0x1bc] ;  /* 0x0001bc00010b7983 */ /* 0x000ea40000300800 */
[----:B------:R-:W-:-:S02]  /*24720*/  IMAD.MOV.U32 R24, RZ, RZ, R28 ;  /* 0x000000ffff187224 */ /* 0x000fc400078e001c */
[----:B------:R-:W-:Y:S01]  /*24730*/  IMAD.MOV.U32 R25, RZ, RZ, R3 ;  /* 0x000000ffff197224 */ /* 0x000fe200078e0003 */
[----:B--2---:R-:W-:Y:S01]  /*24740*/  STL.64 [R1+0x1950], R10 ;  /* 0x0019500a01007387 */ /* 0x004fe20000100a00 */
[----:B----4-:R0:W-:Y:S02]  /*24750*/  STL.64 [R1+0x1948], R8 ;  /* 0x0019480801007387 */ /* 0x0101e40000100a00 */
[----:B------:R-:W2:Y:S02]  /*24760*/  LDL.LU R28, [R1+0x196c] ;  /* 0x00196c00011c7983 */ /* 0x000ea40000300800 */
[----:B------:R-:W4:Y:S01]  /*24770*/  LDL.LU R3, [R1+0x1968] ;  /* 0x0019680001037983 */ /* 0x000f220000300800 */
[----:B------:R1:W-:Y:S04]  /*24780*/  STL.64 [R1+0x1958], R24 ;  /* 0x0019581801007387 */ /* 0x0003e80000100a00 */
[----:B0-----:R-:W2:Y:S01]  /*24790*/  LDL.LU R8, [R1+0x1d0] ;  /* 0x0001d00001087983 */ /* 0x001ea20000300800 */
[----:B------:R-:W2:Y:S02]  /*247a0*/  LDL.LU R9, [R1+0x1d4] ;  /* 0x0001d40001097983 */ /* 0x000ea40000300800 */
[----:B------:R-:W2:Y:S02]  /*247b0*/  LDL.LU R10, [R1+0x1d8] ;  /* 0x0001d800010a7983 */ /* 0x000ea40000300800 */
[----:B------:R-:W2:Y:S01]  /*247c0*/  LDL.LU R11, [R1+0x1dc] ;  /* 0x0001dc00010b7983 */ /* 0x000ea20000300800 */
[----:B-1----:R-:W3:Y:S01]  /*247d0*/  LDL.LU R24, [R1+0x1e0] ;  /* 0x0001e00001187983 */ /* 0x002ee20000300800 */
[----:B------:R-:W3:Y:S02]  /*247e0*/  LDL.LU R25, [R1+0x1e4] ;  /* 0x0001e40001197983 */ /* 0x000ee40000300800 */
[----:B------:R-:W3:Y:S02]  /*247f0*/  LDL.LU R26, [R1+0x1e8] ;  /* 0x0001e800011a7983 */ /* 0x000ee40000300800 */
[----:B------:R-:W3:Y:S01]  /*24800*/  LDL.LU R27, [R1+0x1ec] ;  /* 0x0001ec00011b7983 */ /* 0x000ee20000300800 */
[----:B------:R-:W2:Y:S01]  /*24810*/  LDL.LU R20, [R1+0x1a0] ;  /* 0x0001a00001147983 */ /* 0x000ea20000300800 */
[----:B------:R-:W2:Y:S02]  /*24820*/  LDL.LU R21, [R1+0x1a4] ;  /* 0x0001a40001157983 */ /* 0x000ea40000300800 */
[----:B------:R-:W2:Y:S02]  /*24830*/  LDL.LU R22, [R1+0x1a8] ;  /* 0x0001a80001167983 */ /* 0x000ea40000300800 */
[----:B------:R-:W2:Y:S01]  /*24840*/  LDL.LU R23, [R1+0x1ac] ;  /* 0x0001ac0001177983 */ /* 0x000ea20000300800 */
[----:B------:R-:W-:Y:S01]  /*24850*/  STL.64 [R1+0x18e0], R6 ;  /* 0x0018e00601007387 */ /* 0x000fe20000100a00 */
        /* <DEDUP_REMOVED lines=19> */
[----:B----4-:R-:W-:-:S02]  /*24990*/  IMAD.MOV.U32 R14, RZ, RZ, R3 ;  /* 0x000000ffff0e7224 */ /* 0x010fc400078e0003 */
[----:B------:R-:W-:Y:S01]  /*249a0*/  IMAD.MOV.U32 R15, RZ, RZ, R28 ;  /* 0x000000ffff0f7224 */ /* 0x000fe200078e001c */
[----:B------:R-:W4:Y:S01]  /*249b0*/  LDL.LU R3, [R1+0x1964] ;  /* 0x0019640001037983 */ /* 0x000f220000300800 */
[----:B------:R-:W3:Y:S03]  /*249c0*/  LDL.LU R28, [R1+0x1960] ;  /* 0x00196000011c7983 */ /* 0x000ee60000300800 */
[----:B------:R-:W-:Y:S04]  /*249d0*/  STL.64 [R1+0x18a8], R14 ;  /* 0x0018a80e01007387 */ /* 0x000fe80000100a00 */
[----:B--2---:R0:W-:Y:S04]  /*249e0*/  STL.64 [R1+0x18a0], R12 ;  /* 0x0018a00c01007387 */ /* 0x0041e80000100a00 */
[----:B0-----:R-:W3:Y:S01]  /*249f0*/  LDL.LU.64 R12, [R1+0xf0] ;  /* 0x0000f000010c7983 */ /* 0x001ee20000300a00 */
[----:B------:R-:W2:Y:S01]  /*24a00*/  LDL.64 R14, [R1+0xf8] ;  /* 0x0000f800010e7983 */ /* 0x000ea20000100a00 */
[C---:B---3--:R-:W-:Y:S11]  /*24a10*/  HMMA.16816.F32 R24, R16.reuse, R12, R24 ;  /* 0x0000000c1018723c */ /* 0x048ff60000001818 */
[----:B------:R-:W-:Y:S11]  /*24a20*/  @!UPT UIADD3 URZ, URZ, URZ, URZ ;  /* 0x0000003f3f3ff290 */ /* 0x000ff6000fffe03f */
[----:B------:R-:W-:Y:S01]  /*24a30*/  @!UPT UIADD3 URZ, URZ, URZ, URZ ;  /* 0x0000003f3f3ff290 */ /* 0x000fe2000fffe03f */
[----:B------:R0:W-:Y:S01]  /*24a40*/  STL.64 [R1+0x2c0], R24 ;  /* 0x0002c01801007387 */ /* 0x0001e20000100a00 */
[----:B------:R1:W-:Y:S03]  /*24a50*/  STL.64 [R1+0x2c8], R26 ;  /* 0x0002c81a01007387 */ /* 0x0003e60000100a00 */
[----:B0-----:R-:W1:Y:S02]  /*24a60*/  LDL.LU.64 R24, [R1+0x1958] ;  /* 0x0019580001187983 */ /* 0x001e640000300a00 */
[C---:B-1----:R-:W-:Y:S02]  /*24a70*/  HMMA.16816.F32 R24, R16.reuse, R24, R8 ;  /* 0x000000181018723c */ /* 0x042fe40000001808 */
[----:B------:R-:W3:Y:S01]  /*24a80*/  LDL.LU.64 R10, [R1+0x1950] ;  /* 0x00195000010a7983 */ /* 0x000ee20000300a00 */
[----:B------:R-:W3:Y:S11]  /*24a90*/  LDL.LU.64 R8, [R1+0x1948] ;  /* 0x0019480001087983 */ /* 0x000ef60000300a00 */
[----:B------:R-:W-:Y:S09]  /*24aa0*/  @!UPT UIADD3 URZ, URZ, URZ, URZ ;  /* 0x0000003f3f3ff290 */ /* 0x000ff2000fffe03f */
[----:B------:R-:W-:Y:S01]  /*24ab0*/  STL.64 [R1+0x2b0], R24 ;  /* 0x0002b01801007387 */ /* 0x000fe20000100a00 */
[----:B------:R0:W-:Y:S03]  /*24ac0*/  STL.64 [R1+0x2b8], R26 ;  /* 0x0002b81a01007387 */ /* 0x0001e60000100a00 */
[----:B0-----:R-:W2:Y:S01]  /*24ad0*/  LDL.LU.64 R26, [R1+0x1940] ;  /* 0x00194000011a7983 */ /* 0x001ea20000300a00 */
[----:B------:R-:W3:Y:S02]  /*24ae0*/  LDL.LU.64 R24, [R1+0x1938] ;  /* 0x0019380001187983 */ /* 0x000ee40000300a00 */
[----:B---3--:R-:W-:Y:S11]  /*24af0*/  HMMA.16816.F32 R8, R16, R24, R8 ;  /* 0x000000181008723c */ /* 0x008ff60000001808 */
[----:B------:R-:W-:Y:S11]  /*24b00*/  @!UPT UIADD3 URZ, URZ, URZ, URZ ;  /* 0x0000003f3f3ff290 */ /* 0x000ff6000fffe03f */
[----:B------:R-:W-:Y:S01]  /*24b10*/  @!UPT UIADD3 URZ, URZ, URZ, URZ ;  /* 0x0000003f3f3ff290 */ /* 0x000fe2000fffe03f */
[----:B------:R-:W-:Y:S01]  /*24b20*/  STL.64 [R1+0x2a0], R8 ;  /* 0x0002a00801007387 */ /* 0x000fe20000100a00 */
[----:B------:R0:W-:Y:S03]  /*24b30*/  STL.64 [R1+0x2a8], R10 ;  /* 0x0002a80a01007387 */ /* 0x0001e60000100a00 */
[----:B0-----:R-:W3:Y:S01]  /*24b40*/  LDL.LU.64 R10, [R1+0x1930] ;  /* 0x00193000010a7983 */ /* 0x001ee20000300a00 */
[----:B------:R-:W3:Y:S02]  /*24b50*/  LDL.LU.64 R8, [R1+0x1928] ;  /* 0x0019280001087983 */ /* 0x000ee40000300a00 */
[----:B--2---:R0:W-:Y:S02]  /*24b60*/  STL.64 [R1+0x18b0], R26 ;  /* 0x0018b01a01007387 */ /* 0x0041e40000100a00 */
[----:B------:R-:W2:Y:S01]  /*24b70*/  LDL.LU R24, [R1+0x130] ;  /* 0x0001300001187983 */ /* 0x000ea20000300800 */
[----:B------:R-:W2:Y:S01]  /*24b80*/  LDL.LU R25, [R1+0x134] ;  /* 0x0001340001197983 */ /* 0x000ea20000300800 */
[----:B0-----:R-:W-:-:S03]  /*24b90*/  IMAD.MOV.U32 R26, RZ, RZ, R28 ;  /* 0x000000ffff1a7224 */ /* 0x001fc600078e001c */
[----:B------:R-:W2:Y:S01]  /*24ba0*/  LDL.LU R28, [R1+0x1920] ;  /* 0x00192000011c7983 */ /* 0x000ea20000300800 */
        /* <DEDUP_REMOVED lines=10> */
[----:B------:R0:W-:Y:S01]  /*24c50*/  STL.64 [R1+0x270], R20 ;  /* 0x0002701401007387 */ /* 0x0001e20000100a00 */
[----:B------:R3:W-:Y:S03]  /*24c60*/  STL.64 [R1+0x278], R22 ;  /* 0x0002781601007387 */ /* 0x0007e60000100a00 */
[----:B0-----:R-:W3:Y:S02]  /*24c70*/  LDL.LU.64 R20, [R1+0x1900] ;  /* 0x0019000001147983 */ /* 0x001ee40000300a00 */
[----:B---3--:R-:W-:Y:S02]  /*24c80*/  HMMA.16816.F32 R20, R16, R20, R4 ;  /* 0x000000141014723c */ /* 0x008fe40000001804 */
[----:B------:R-:W3:Y:S01]  /*24c90*/  LDL.LU.64 R6, [R1+0x18f8] ;  /* 0x0018f80001067983 */ /* 0x000ee20000300a00 */
[----:B------:R-:W3:Y:S11]  /*24ca0*/  LDL.LU.64 R4, [R1+0x18f0] ;  /* 0x0018f00001047983 */ /* 0x000ef60000300a00 */
[----:B------:R-:W-:Y:S09]  /*24cb0*/  @!UPT UIADD3 URZ, URZ, URZ, URZ ;  /* 0x0000003f3f3ff290 */ /* 0x000ff2000fffe03f */
[----:B------:R0:W-:Y:S01]  /*24cc0*/  STL.64 [R1+0x260], R20 ;  /* 0x0002601401007387 */ /* 0x0001e20000100a00 */
[----:B------:R3:W-:Y:S03]  /*24cd0*/  STL [R1+0x268], R22 ;  /* 0x0002681601007387 */ /* 0x0007e60000100800 */
[----:B0-----:R-:W3:Y:S01]  /*24ce0*/  LDL.LU.64 R20, [R1+0x18e8] ;  /* 0x0018e80001147983 */ /* 0x001ee20000300a00 */
[----:B----4-:R-:W-:Y:S02]  /*24cf0*/  IMAD.MOV.U32 R27, RZ, RZ, R3 ;  /* 0x000000ffff1b7224 */ /* 0x010fe400078e0003 */
[----:B------:R-:W-:-:S05]  /*24d00*/  IMAD.MOV.U32 R3, RZ, RZ, R23 ;  /* 0x000000ffff037224 */ /* 0x000fca00078e0017 */
[----:B------:R-:W-:Y:S01]  /*24d10*/  STL [R1+0x175c], R3 ;  /* 0x00175c0301007387 */ /* 0x000fe20000100800 */
[C---:B---3--:R-:W-:Y:S03]  /*24d20*/  HMMA.16816.F32 R20, R16.reuse, R20, R4 ;  /* 0x000000141014723c */ /* 0x048fe60000001804 */
[----:B------:R-:W3:Y:S01]  /*24d30*/  LDL.LU.64 R6, [R1+0x18e0] ;  /* 0x0018e00001067983 */ /* 0x000ee20000300a00 */
[----:B------:R-:W4:Y:S11]  /*24d40*/  LDL.LU.64 R4, [R1+0x18d8] ;  /* 0x0018d80001047983 */ /* 0x000f360000300a00 */
[----:B------:R-:W-:Y:S08]  /*24d50*/  @!UPT UIADD3 URZ, URZ, URZ, URZ ;  /* 0x0000003f3f3ff290 */ /* 0x000ff0000fffe03f */
[----:B------:R-:W-:Y:S01]  /*24d60*/  STL.64 [R1+0x250], R20 ;  /* 0x0002501401007387 */ /* 0x000fe20000100a00 */
[----:B------:R0:W-:Y:S03]  /*24d70*/  STL.64 [R1+0x258], R22 ;  /* 0x0002581601007387 */ /* 0x0001e60000100a00 */
[----:B0-----:R-:W4:Y:S01]  /*24d80*/  LDL.LU.64 R22, [R1+0x18d0] ;  /* 0x0018d00001167983 */ /* 0x001f220000300a00 */
[----:B------:R-:W4:Y:S02]  /*24d90*/  LDL.LU.64 R20, [R1+0x18c8] ;  /* 0x0018c80001147983 */ /* 0x000f240000300a00 */
[----:B----4-:R-:W-:Y:S01]  /*24da0*/  HMMA.16816.F32 R16, R16, R4, R20 ;  /* 0x000000041010723c */ /* 0x010fe20000001814 */
[----:B------:R-:W4:Y:S01]  /*24db0*/  LDL.LU.64 R22, [R1+0x18c0] ;  /* 0x0018c00001167983 */ /* 0x000f220000300a00 */
[----:B------:R-:W4:Y:S02]  /*24dc0*/  LDL.LU.64 R20, [R1+0x18b8] ;  /* 0x0018b80001147983 */ /* 0x000f240000300a00 */
[----:B---3--:R0:W-:Y:S02]  /*24dd0*/  STL.64 [R1+0x1870], R6 ;  /* 0x0018700601007387 */ /* 0x0081e40000100a00 */
[----:B------:R-:W3:Y:S11]  /*24de0*/  LDL.LU R4, [R1+0x120] ;  /* 0x0001200001047983 */ /* 0x000ef60000300800 */
[----:B------:R-:W-:Y:S06]  /*24df0*/  @!UPT UIADD3 URZ, URZ, URZ, URZ ;  /* 0x0000003f3f3ff290 */ /* 0x000fec000fffe03f */
[----:B------:R-:W-:Y:S01]  /*24e00*/  STL.64 [R1+0x240], R16 ;  /* 0x0002401001007387 */ /* 0x000fe20000100a00 */
[----:B------:R1:W-:Y:S02]  /*24e10*/  STL.64 [R1+0x248], R18 ;  /* 0x0002481201007387 */ /* 0x0003e40000100a00 */
[----:B------:R-:W3:Y:S02]  /*24e20*/  LDL.LU R5, [R1+0x124] ;  /* 0x0001240001057983 */ /* 0x000ee40000300800 */
[----:B0-----:R-:W3:Y:S01]  /*24e30*/  LDL.LU R6, [R1+0x128] ;  /* 0x0001280001067983 */ /* 0x001ee20000300800 */
[----:B------:R-:W3:Y:S04]  /*24e40*/  LDL.LU R7, [R1+0x12c] ;  /* 0x00012c0001077983 */ /* 0x000ee80000300800 */
[----:B-1----:R-:W3:Y:S01]  /*24e50*/  LDL R18, [R1+0xa8] ;  /* 0x0000a80001127983 */ /* 0x002ee20000100800 */
[----:B--2---:R-:W-:-:S02]  /*24e60*/  IMAD.MOV.U32 R19, RZ, RZ, R28 ;  /* 0x000000ffff137224 */ /* 0x004fc400078e001c */
[----:B------:R-:W-:Y:S02]  /*24e70*/  IMAD.MOV.U32 R8, RZ, RZ, R14 ;  /* 0x000000ffff087224 */ /* 0x000fe400078e000e */
[----:B------:R-:W-:Y:S01]  /*24e80*/  IMAD.MOV.U32 R3, RZ, RZ, R15 ;  /* 0x000000ffff037224 */ /* 0x000fe200078e000f */
[C---:B----4-:R-:W-:Y:S01]  /*24e90*/  HMMA.16816.F32 R24, R20.reuse, R14, R24 ;  /* 0x0000000e1418723c */ /* 0x050fe20000001818 */
[----:B---3--:R0:W-:Y:S04]  /*24ea0*/  STL.64 [R1+0x1898], R18 ;  /* 0x0018981201007387 */ /* 0x0081e80000100a00 */
[----:B0-----:R-:W2:Y:S11]  /*24eb0*/  LDL.64 R18, [R1+0xd8] ;  /* 0x0000d80001127983 */ /* 0x001eb60000100a00 */
[----:B------:R-:W-:Y:S07]  /*24ec0*/  @!UPT UIADD3 URZ, URZ, URZ, URZ ;  /* 0x0000003f3f3ff290 */ /* 0x000fee000fffe03f */
[----:B------:R-:W-:Y:S02]  /*24ed0*/  STL.64 [R1+0x230], R24 ;  /* 0x0002301801007387 */ /* 0x000fe40000100a00 */
[----:B------:R0:W-:Y:S02]  /*24ee0*/  STL.64 [R1+0x238], R26 ;  /* 0x0002381a01007387 */ /* 0x0001e40000100a00 */
[----:B0-----:R-:W3:Y:S01]  /*24ef0*/  LDL.LU.64 R26, [R1+0x18b0] ;  /* 0x0018b000011a7983 */ /* 0x001ee20000300a00 */
[----:B------:R-:W3:Y:S02]  /*24f00*/  LDL.LU.64 R14, [R1+0x18a8] ;  /* 0x0018a800010e7983 */ /* 0x000ee40000300a00 */
[----:B------:R-:W3:Y:S01]  /*24f10*/  LDL.LU.64 R12, [R1+0x18a0] ;  /* 0x0018a000010c7983 */ /* 0x000ee20000300a00 */
[C---:B--2---:R-:W-:Y:S08]  /*24f20*/  HMMA.16816.F32 R4, R20.reuse, R18, R4 ;  /* 0x000000121404723c */ /* 0x044ff00000001804 */
[----:B---3--:R-:W-:Y:S11]  /*24f30*/  HMMA.16816.F32 R12, R20, R26, R12 ;  /* 0x0000001a140c723c */ /* 0x008ff6000000180c */
[----:B------:R-:W-:Y:S04]  /*24f40*/  @!UPT UIADD3 URZ, URZ, URZ, URZ ;  /* 0x0000003f3f3ff290 */ /* 0x000fe8000fffe03f */
[----:B------:R0:W-:Y:S01]  /*24f50*/  STL.64 [R1+0x220], R4 ;  /* 0x0002200401007387 */ /* 0x0001e20000100a00 */
[----:B------:R-:W-:Y:S02]  /*24f60*/  STL.64 [R1+0x228], R6 ;  /* 0x0002280601007387 */ /* 0x000fe40000100a00 */
[----:B0-----:R-:W-:-:S05]  /*24f70*/  IMAD.MOV.U32 R5, RZ, RZ, R18 ;  /* 0x000000ffff057224 */ /* 0x001fca00078e0012 */
[----:B------:R0:W-:Y:S01]  /*24f80*/  STL.64 [R1+0x210], R12 ;  /* 0x0002100c01007387 */ /* 0x0001e20000100a00 */
[----:B------:R1:W-:Y:S02]  /*24f90*/  STL [R1+0x218], R14 ;  /* 0x0002180e01007387 */ /* 0x0003e40000100800 */
[----:B------:R-:W2:Y:S02]  /*24fa0*/  LDL.LU R16, [R1+0x100] ;  /* 0x0001000001107983 */ /* 0x000ea40000300800 */
[----:B------:R-:W2:Y:S02]  /*24fb0*/  LDL.LU R17, [R1+0x104] ;  /* 0x0001040001117983 */ /* 0x000ea40000300800 */
[----:B------:R-:W-:Y:S01]  /*24fc0*/  IMAD.MOV.U32 R4, RZ, RZ, R19 ;  /* 0x000000ffff047224 */ /* 0x000fe200078e0013 */
[----:B------:R-:W2:Y:S01]  /*24fd0*/  LDL.LU R18, [R1+0x108] ;  /* 0x0001080001127983 */ /* 0x000ea20000300800 */
[----:B------:R-:W2:Y:S02]  /*24fe0*/  LDL.LU R19, [R1+0x10c] ;  /* 0x00010c0001137983 */ /* 0x000ea40000300800 */
[----:B------:R-:W-:Y:S02]  /*24ff0*/  STL.64 [R1+0x1820], R26 ;  /* 0x0018201a01007387 */ /* 0x000fe40000100a00 */
[----:B------:R-:W-:Y:S01]  /*25000*/  IMAD.MOV.U32 R28, RZ, RZ, R15 ;  /* 0x000000ffff1c7224 */ /* 0x000fe200078e000f */
[----:B0-----:R-:W3:Y:S01]  /*25010*/  LDL.LU R12, [R1+0x50] ;  /* 0x00005000010c7983 */ /* 0x001ee20000300800 */
[----:B------:R-:W3:Y:S02]  /*25020*/  LDL.LU R13, [R1+0x54] ;  /* 0x00005400010d7983 */ /* 0x000ee40000300800 */
[----:B-1----:R-:W4:Y:S02]  /*25030*/  LDL.LU R14, [R1+0x58] ;  /* 0x00005800010e7983 */ /* 0x002f240000300800 */
[----:B------:R-:W4:Y:S02]  /*25040*/  LDL.LU R15, [R1+0x5c] ;  /* 0x00005c00010f7983 */ /* 0x000f240000300800 */
[----:B----4-:R0:W-:Y:S01]  /*25050*/  STL.64 [R1+0x1880], R14 ;  /* 0x0018800e01007387 */ /* 0x0101e20000100a00 */
[----:B---3--:R1:W-:Y:S03]  /*25060*/  STL.64 [R1+0x1878], R12 ;  /* 0x0018780c01007387 */ /* 0x0083e60000100a00 */
[----:B0-----:R-:W3:Y:S04]  /*25070*/  LDL R14, [R1+0x98] ;  /* 0x00009800010e7983 */ /* 0x001ee80000100800 */
[----:B------:R-:W3:Y:S01]  /*25080*/  LDL R15, [R1+0x9c] ;  /* 0x00009c00010f7983 */ /* 0x000ee20000100800 */
[----:B--2---:R-:W-:Y:S03]  /*25090*/  HMMA.16816.F32 R16, R20, R10, R16 ;  /* 0x0000000a1410723c */ /* 0x004fe60000001810 */
[----:B---3--:R0:W-:Y:S01]  /*250a0*/  STL.64 [R1+0x1890], R14 ;  /* 0x0018900e01007387 */ /* 0x0081e20000100a00 */
[----:B-1----:R-:W2:Y:S02]  /*250b0*/  LDL.LU R12, [R1+0xe0] ;  /* 0x0000e000010c7983 */ /* 0x002ea40000300800 */
[----:B------:R-:W2:Y:S01]  /*250c0*/  LDL.LU R13, [R1+0xe4] ;  /* 0x0000e400010d7983 */ /* 0x000ea20000300800 */
[----:B0-----:R-:W2:Y:S01]  /*250d0*/  LDL.LU R14, [R1+0xe8] ;  /* 0x0000e800010e7983 */ /* 0x001ea20000300800 */
[----:B------:R-:W2:Y:S02]  /*250e0*/  LDL.LU R15, [R1+0xec] ;  /* 0x0000ec00010f7983 */ /* 0x000ea40000300800 */
[----:B------:R-:W3:Y:S02]  /*250f0*/  LDL.64 R6, [R1+0x88] ;  /* 0x0000880001067983 */ /* 0x000ee40000100a00 */
[----:B------:R-:W-:-:S02]  /*25100*/  IMAD.MOV.U32 R26, RZ, RZ, R5 ;  /* 0x000000ffff1a7224 */ /* 0x000fc400078e0005 */
[----:B------:R-:W-:Y:S01]  /*25110*/  IMAD.MOV.U32 R27, RZ, RZ, R4 ;  /* 0x000000ffff1b7224 */ /* 0x000fe200078e0004 */
[----:B---3--:R0:W-:Y:S01]  /*25120*/  STL.64 [R1+0x1888], R6 ;  /* 0x0018880601007387 */ /* 0x0081e20000100a00 */
[----:B------:R-:W3:Y:S02]  /*25130*/  LDL.LU R4, [R1+0x60] ;  /* 0x0000600001047983 */ /* 0x000ee40000300800 */
[----:B------:R-:W3:Y:S01]  /*25140*/  LDL.LU R5, [R1+0x64] ;  /* 0x0000640001057983 */ /* 0x000ee20000300800 */
[----:B0-----:R-:W3:Y:S01]  /*25150*/  LDL.LU R6, [R1+0x68] ;  /* 0x0000680001067983 */ /* 0x001ee20000300800 */
[----:B------:R-:W3:Y:S02]  /*25160*/  LDL.LU R7, [R1+0x6c] ;  /* 0x00006c0001077983 */ /* 0x000ee40000300800 */
[----:B------:R0:W-:Y:S02]  /*25170*/  STL.64 [R1+0x1838], R26 ;  /* 0x0018381a01007387 */ /* 0x0001e40000100a00 */
[----:B0-----:R-:W-:-:S02]  /*25180*/  IMAD.MOV.U32 R26, RZ, RZ, R8 ;  /* 0x000000ffff1a7224 */ /* 0x001fc400078e0008 */
[----:B------:R-:W-:-:S05]  /*25190*/  IMAD.MOV.U32 R27, RZ, RZ, R3 ;  /* 0x000000ffff1b7224 */ /* 0x000fca00078e0003 */
[----:B------:R0:W-:Y:S01]  /*251a0*/  STL.64 [R1+0x1868], R26 ;  /* 0x0018681a01007387 */ /* 0x0001e20000100a00 */
[----:B------:R-:W4:Y:S02]  /*251b0*/  LDL.LU R24, [R1+0x30] ;  /* 0x0000300001187983 */ /* 0x000f240000300800 */
[----:B------:R-:W4:Y:S01]  /*251c0*/  LDL.LU R25, [R1+0x34] ;  /* 0x0000340001197983 */ /* 0x000f220000300800 */
[----:B0-----:R-:W4:Y:S01]  /*251d0*/  LDL.LU R26, [R1+0x38] ;  /* 0x00003800011a7983 */ /* 0x001f220000300800 */
[----:B------:R-:W4:Y:S02]  /*251e0*/  LDL.LU R27, [R1+0x3c] ;  /* 0x00003c00011b7983 */ /* 0x000f240000300800 */
[----:B------:R-:W-:Y:S02]  /*251f0*/  STL [R1+0x16d8], R28 ;  /* 0x0016d81c01007387 */ /* 0x000fe40000100800 */
[----:B------:R-:W-:Y:S01]  /*25200*/  STL.64 [R1+0x200], R16 ;  /* 0x0002001001007387 */ /* 0x000fe20000100a00 */
[----:B------:R0:W-:Y:S04]  /*25210*/  STL.64 [R1+0x208], R18 ;  /* 0x0002081201007387 */ /* 0x0001e80000100a00 */
[----:B0-----:R-:W2:Y:S01]  /*25220*/  LDL.LU.64 R18, [R1+0x1898] ;  /* 0x0018980001127983 */ /* 0x001ea20000300a00 */
[----:B------:R0:W-:Y:S02]  /*25230*/  STL.64 [R1+0x1818], R10 ;  /* 0x0018180a01007387 */ /* 0x0001e40000100a00 */
[----:B------:R-:W2:Y:S02]  /*25240*/  LDL.LU R8, [R1] ;  /* 0x0000000001087983 */ /* 0x000ea40000300800 */
        /* <DEDUP_REMOVED lines=9> */
[C---:B------:R-:W-:Y:S11]  /*252e0*/  HMMA.16816.F32 R12, R20.reuse, R18, R12 ;  /* 0x00000012140c723c */ /* 0x040ff6000000180c */
[----:B------:R-:W-:Y:S11]  /*252f0*/  @!UPT UIADD3 URZ, URZ, URZ, URZ ;  /* 0x0000003f3f3ff290 */ /* 0x000ff6000fffe03f */
[----:B------:R-:W-:Y:S02]  /*25300*/  @!UPT UIADD3 URZ, URZ, URZ, URZ ;  /* 0x0000003f3f3ff290 */ /* 0x000fe4000fffe03f */
        /* <DEDUP_REMOVED lines=8> */
[----:B------:R0:W-:Y:S03]  /*25390*/  STL [R1+0x1fc], R15 ;  /* 0x0001fc0f01007387 */ /* 0x0001e60000100800 */
[----:B0-----:R-:W3:Y:S01]  /*253a0*/  LDL.LU.64 R14, [R1+0x1890] ;  /* 0x00189000010e7983 */ /* 0x001ee20000300a00 */
[----:B------:R-:W-:Y:S01]  /*253b0*/  STL [R1+0x16dc], R28 ;  /* 0x0016dc1c01007387 */ /* 0x000fe20000100800 */
[C---:B---3--:R-:W-:Y:S02]  /*253c0*/  HMMA.16816.F32 R12, R20.reuse, R14, R4 ;  /* 0x0000000e140c723c */ /* 0x048fe40000001804 */
[----:B------:R-:W3:Y:S11]  /*253d0*/  LDL.LU.64 R6, [R1+0x1888] ;  /* 0x0018880001067983 */ /* 0x000ef60000300a00 */
[----:B------:R-:W-:Y:S10]  /*253e0*/  @!UPT UIADD3 URZ, URZ, URZ, URZ ;  /* 0x0000003f3f3ff290 */ /* 0x000ff4000fffe03f */
[----:B------:R-:W-:Y:S01]  /*253f0*/  STL.64 [R1+0x1e0], R12 ;  /* 0x0001e00c01007387 */ /* 0x000fe20000100a00 */
[----:B------:R0:W-:Y:S03]  /*25400*/  STL.64 [R1+0x1e8], R14 ;  /* 0x0001e80e01007387 */ /* 0x0001e60000100a00 */
[----:B0-----:R-:W3:Y:S01]  /*25410*/  LDL.LU.64 R14, [R1+0x1880] ;  /* 0x00188000010e7983 */ /* 0x001ee20000300a00 */
[----:B------:R-:W3:Y:S02]  /*25420*/  LDL.LU.64 R12, [R1+0x1878] ;  /* 0x00187800010c7983 */ /* 0x000ee40000300a00 */
[C---:B---3--:R-:W-:Y:S11]  /*25430*/  HMMA.16816.F32 R12, R20.reuse, R6, R12 ;  /* 0x00000006140c723c */ /* 0x048ff6000000180c */
[----:B------:R-:W-:Y:S11]  /*25440*/  @!UPT UIADD3 URZ, URZ, URZ, URZ ;  /* 0x0000003f3f3ff290 */ /* 0x000ff6000fffe03f */
[----:B------:R-:W-:Y:S01]  /*25450*/  @!UPT UIADD3 URZ, URZ, URZ, URZ ;  /* 0x0000003f3f3ff290 */ /* 0x000fe2000fffe03f */
[----:B------:R0:W-:Y:S01]  /*25460*/  STL.64 [R1+0x1d0], R12 ;  /* 0x0001d00c01007387 */ /* 0x0001e20000100a00 */
[----:B------:R-:W-:Y:S02]  /*25470*/  STL.64 [R1+0x1d8], R14 ;  /* 0x0001d80e01007387 */ /* 0x000fe40000100a00 */
[----:B0-----:R-:W-:Y:S02]  /*25480*/  IMAD.MOV.U32 R13, RZ, RZ, R6 ;  /* 0x000000ffff0d7224 */ /* 0x001fe400078e0006 */
[----:B------:R-:W-:Y:S02]  /*25490*/  IMAD.MOV.U32 R12, RZ, RZ, R7 ;  /* 0x000000ffff0c7224 */ /* 0x000fe400078e0007 */
[----:B------:R-:W4:Y:S02]  /*254a0*/  LDL.LU.64 R6, [R1+0x1870] ;  /* 0x0018700001067983 */ /* 0x000f240000300a00 */
[----:B----4-:R-:W-:Y:S02]  /*254b0*/  HMMA.16816.F32 R20, R20, R6, R24 ;  /* 0x000000061414723c */ /* 0x010fe40000001818 */
[----:B------:R-:W2:Y:S01]  /*254c0*/  LDL.LU.64 R26, [R1+0x1868] ;  /* 0x00186800011a7983 */ /* 0x000ea20000300a00 */
[----:B------:R-:W-:-:S02]  /*254d0*/  IMAD.MOV.U32 R28, RZ, RZ, R6 ;  /* 0x000000ffff1c7224 */ /* 0x000fc400078e0006 */
[----:B------:R-:W-:Y:S11]  /*254e0*/  IMAD.MOV.U32 R3, RZ, RZ, R7 ;  /* 0x000000ffff037224 */ /* 0x000ff600078e0007 */
[----:B------:R-:W-:Y:S07]  /*254f0*/  @!UPT UIADD3 URZ, URZ, URZ, URZ ;  /* 0x0000003f3f3ff290 */ /* 0x000fee000fffe03f */
[----:B------:R0:W-:Y:S01]  /*25500*/  STL.64 [R1+0x1b0], R20 ;  /* 0x0001b01401007387 */ /* 0x0001e20000100a00 */
[----:B------:R1:W-:Y:S02]  /*25510*/  STL.64 [R1+0x1b8], R22 ;  /* 0x0001b81601007387 */ /* 0x0003e40000100a00 */
[----:B------:R-:W2:Y:S02]  /*25520*/  LDL.LU.64 R6, [R1+0x1860] ;  /* 0x0018600001067983 */ /* 0x000ea40000300a00 */
[----:B------:R-:W2:Y:S01]  /*25530*/  LDL.LU.64 R4, [R1+0x1858] ;  /* 0x0018580001047983 */ /* 0x000ea20000300a00 */
[----:B0-----:R-:W3:Y:S01]  /*25540*/  LDL.LU R20, [R1+0x40] ;  /* 0x0000400001147983 */ /* 0x001ee20000300800 */
[----:B------:R-:W3:Y:S02]  /*25550*/  LDL.LU R21, [R1+0x44] ;  /* 0x0000440001157983 */ /* 0x000ee40000300800 */
[----:B-1----:R-:W3:Y:S02]  /*25560*/  LDL.LU R22, [R1+0x48] ;  /* 0x0000480001167983 */ /* 0x002ee40000300800 */
[----:B------:R-:W-:-:S02]  /*25570*/  IMAD.MOV.U32 R23, RZ, RZ, R29 ;  /* 0x000000ffff177224 */ /* 0x000fc400078e001d */
[----:B------:R-:W4:Y:S01]  /*25580*/  LDL.LU R29, [R1+0x1850] ;  /* 0x00185000011d7983 */ /* 0x000f220000300800 */
[C---:B--2---:R-:W-:Y:S03]  /*25590*/  HMMA.16816.F32 R24, R4.reuse, R26, R8 ;  /* 0x0000001a0418723c */ /* 0x044fe60000001808 */
[----:B------:R-:W2:Y:S01]  /*255a0*/  LDL.LU.64 R10, [R1+0x1848] ;  /* 0x00184800010a7983 */ /* 0x000ea20000300a00 */
[----:B------:R-:W2:Y:S11]  /*255b0*/  LDL.LU.64 R8, [R1+0x1840] ;  /* 0x0018400001087983 */ /* 0x000eb60000300a00 */
[----:B------:R-:W-:Y:S08]  /*255c0*/  @!UPT UIADD3 URZ, URZ, URZ, URZ ;  /* 0x0000003f3f3ff290 */ /* 0x000ff0000fffe03f */
        /* <DEDUP_REMOVED lines=18> */
[----:B------:R-:W2:Y:S11]  /*256f0*/  LDL R27, [R1+0xfdc] ;  /* 0x000fdc00011b7983 */ /* 0x000eb60000100800 */
[----:B------:R-:W-:Y:S11]  /*25700*/  @!UPT UIADD3 URZ, URZ, URZ, URZ ;  /* 0x0000003f3f3ff290 */ /* 0x000ff6000fffe03f */
[----:B------:R-:W-:Y:S01]  /*25710*/  STL.64 [R1+0x160], R8 ;  /* 0x0001600801007387 */ /* 0x000fe20000100a00 */
[----:B------:R-:W-:Y:S02]  /*25720*/  STL.64 [R1+0x168], R10 ;  /* 0x0001680a01007387 */ /* 0x000fe40000100a00 */
[----:B----4-:R-:W0:Y:S02]  /*25730*/  LDSM.16.MT88.4 R8, [R29+0xa100] ;  /* 0x00a100001d08783b */ /* 0x010e240000004200 */
[----:B0-----:R-:W-:Y:S02]  /*25740*/  STL.64 [R1+0x17e0], R10 ;  /* 0x0017e00a01007387 */ /* 0x001fe40000100a00 */
[----:B------:R3:W-:Y:S02]  /*25750*/  STL.64 [R1+0x17d8], R8 ;  /* 0x0017d80801007387 */ /* 0x0007e40000100a00 */
[----:B---3--:R-:W-:Y:S01]  /*25760*/  HMMA.16816.F32 R8, R4, R18, R20 ;  /* 0x000000120408723c */ /* 0x008fe20000001814 */
[----:B------:R-:W-:Y:S01]  /*25770*/  STL.64 [R1+0x1800], R6 ;  /* 0x0018000601007387 */ /* 0x000fe20000100a00 */
[----:B------:R-:W-:Y:S03]  /*25780*/  STL.64 [R1+0x17f8], R4 ;  /* 0x0017f80401007387 */ /* 0x000fe60000100a00 */
[----:B------:R-:W-:Y:S11]  /*25790*/  LDSM.16.MT88.4 R16, [R29+0xc000] ;  /* 0x00c000001d10783b */ /* 0x000ff60000004200 */
[----:B------:R-:W-:Y:S07]  /*257a0*/  @!UPT UIADD3 URZ, URZ, URZ, URZ ;  /* 0x0000003f3f3ff290 */ /* 0x000fee000fffe03f */
[----:B------:R0:W-:Y:S01]  /*257b0*/  STL.64 [R1+0x150], R8 ;  /* 0x0001500801007387 */ /* 0x0001e20000100a00 */
[----:B------:R1:W-:Y:S03]  /*257c0*/  STL.64 [R1+0x158], R10 ;  /* 0x0001580a01007387 */ /* 0x0003e60000100a00 */
[----:B0-----:R-:W3:Y:S01]  /*257d0*/  LDL.LU R8, [R1+0x300] ;  /* 0x0003000001087983 */ /* 0x001ee20000300800 */
[----:B------:R-:W3:Y:S02]  /*257e0*/  LDL.LU R9, [R1+0x304] ;  /* 0x0003040001097983 */ /* 0x000ee40000300800 */
[----:B-1----:R-:W4:Y:S02]  /*257f0*/  LDL.LU R10, [R1+0x308] ;  /* 0x00030800010a7983 */ /* 0x002f240000300800 */
[----:B------:R-:W4:Y:S02]  /*25800*/  LDL.LU R11, [R1+0x30c] ;  /* 0x00030c00010b7983 */ /* 0x000f240000300800 */
[----:B------:R-:W-:-:S02]  /*25810*/  IMAD.MOV.U32 R22, RZ, RZ, R13 ;  /* 0x000000ffff167224 */ /* 0x000fc400078e000d */
[----:B------:R-:W-:Y:S02]  /*25820*/  IMAD.MOV.U32 R23, RZ, RZ, R12 ;  /* 0x000000ffff177224 */ /* 0x000fe400078e000c */
[----:B------:R-:W0:Y:S04]  /*25830*/  LDSM.16.MT88.4 R12, [R29+0xa180] ;  /* 0x00a180001d0c783b */ /* 0x000e280000004200 */
[----:B--2---:R-:W1:Y:S04]  /*25840*/  LDSM.16.M88.4 R4, [R27+0x10080] ;  /* 0x010080001b04783b */ /* 0x004e680000000200 */
[----:B----4-:R2:W-:Y:S01]  /*25850*/  STL.64 [R1+0x17f0], R10 ;  /* 0x0017f00a01007387 */ /* 0x0105e20000100a00 */
[----:B---3--:R-:W-:Y:S03]  /*25860*/  STL.64 [R1+0x17e8], R8 ;  /* 0x0017e80801007387 */ /* 0x008fe60000100a00 */
[----:B--2---:R-:W2:Y:S01]  /*25870*/  LDL.LU.64 R10, [R1+0x98] ;  /* 0x00009800010a7983 */ /* 0x004ea20000300a00 */
[----:B0-----:R-:W-:Y:S02]  /*25880*/  STL.64 [R1+0x1750], R14 ;  /* 0x0017500e01007387 */ /* 0x001fe40000100a00 */
[----:B------:R0:W-:Y:S02]  /*25890*/  STL.64 [R1+0x1748], R12 ;  /* 0x0017480c01007387 */ /* 0x0001e40000100a00 */
[----:B0-----:R-:W3:Y:S01]  /*258a0*/  LDL.LU R12, [R1+0x1c0] ;  /* 0x0001c000010c7983 */ /* 0x001ee20000300800 */
[----:B------:R-:W3:Y:S02]  /*258b0*/  LDL.LU R13, [R1+0x1c4] ;  /* 0x0001c400010d7983 */ /* 0x000ee40000300800 */
[----:B------:R-:W3:Y:S02]  /*258c0*/  LDL.LU R14, [R1+0x1c8] ;  /* 0x0001c800010e7983 */ /* 0x000ee40000300800 */
[----:B------:R-:W3:Y:S01]  /*258d0*/  LDL.LU R15, [R1+0x1cc] ;  /* 0x0001cc00010f7983 */ /* 0x000ee20000300800 */
[----:B------:R-:W-:Y:S01]  /*258e0*/  STL.64 [R1+0x16b0], R18 ;  /* 0x0016b01201007387 */ /* 0x000fe20000100a00 */
[----:B------:R-:W-:Y:S02]  /*258f0*/  STL.64 [R1+0x16a8], R16 ;  /* 0x0016a81001007387 */ /* 0x000fe40000100a00 */
[----:B-1----:R-:W-:Y:S02]  /*25900*/  STL.64 [R1+0x60], R4 ;  /* 0x0000600401007387 */ /* 0x002fe40000100a00 */
[----:B------:R0:W-:Y:S02]  /*25910*/  STL.64 [R1+0x68], R6 ;  /* 0x0000680601007387 */ /* 0x0001e40000100a00 */
[----:B0-----:R-:W3:Y:S01]  /*25920*/  LDL.LU.64 R6, [R1+0x1800] ;  /* 0x0018000001067983 */ /* 0x001ee20000300a00 */
[----:B------:R-:W3:Y:S02]  /*25930*/  LDL.LU.64 R4, [R1+0x17f8] ;  /* 0x0017f80001047983 */ /* 0x000ee40000300a00 */
[----:B------:R-:W-:-:S02]  /*25940*/  IMAD.MOV.U32 R18, RZ, RZ, R28 ;  /* 0x000000ffff127224 */ /* 0x000fc400078e001c */
[----:B------:R-:W-:Y:S02]  /*25950*/  IMAD.MOV.U32 R19, RZ, RZ, R3 ;  /* 0x000000ffff137224 */ /* 0x000fe400078e0003 */
[----:B--2---:R-:W-:Y:S02]  /*25960*/  IMAD.MOV.U32 R21, RZ, RZ, R10 ;  /* 0x000000ffff157224 */ /* 0x004fe400078e000a */
[----:B------:R-:W-:Y:S01]  /*25970*/  IMAD.MOV.U32 R20, RZ, RZ, R11 ;  /* 0x000000ffff147224 */ /* 0x000fe200078e000b */
[----:B---3--:R-:W-:Y:S01]  /*25980*/  HMMA.16816.F32 R12, R4, R10, R12 ;  /* 0x0000000a040c723c */ /* 0x008fe2000000180c */
[----:B------:R-:W-:Y:S11]  /*25990*/  LDSM.16.M88.4 R8, [R27+0x11080] ;  /* 0x011080001b08783b */ /* 0x000ff60000000200 */
[----:B------:R-:W-:Y:S11]  /*259a0*/  @!UPT UIADD3 URZ, URZ, URZ, URZ ;  /* 0x0000003f3f3ff290 */ /* 0x000ff6000fffe03f */
[----:B------:R-:W-:Y:S01]  /*259b0*/  STL.64 [R1+0x140], R12 ;  /* 0x0001400c01007387 */ /* 0x000fe20000100a00 */
[----:B------:R-:W-:Y:S02]  /*259c0*/  STL.64 [R1+0x148], R14 ;  /* 0x0001480e01007387 */ /* 0x000fe40000100a00 */
[----:B------:R-:W0:Y:S02]  /*259d0*/  LDSM.16.M88.4 R12, [R27+0x10880] ;  /* 0x010880001b0c783b */ /* 0x000e240000000200 */
[----:B0-----:R0:W-:Y:S02]  /*259e0*/  STL.64 [R1+0x50], R12 ;  /* 0x0000500c01007387 */ /* 0x0011e40000100a00 */
[----:B------:R1:W-:Y:S02]  /*259f0*/  STL.64 [R1+0x58], R14 ;  /* 0x0000580e01007387 */ /* 0x0003e40000100a00 */
[----:B0-----:R-:W2:Y:S01]  /*25a00*/  LDL.LU R12, [R1+0x350] ;  /* 0x00035000010c7983 */ /* 0x001ea20000300800 */
[----:B------:R-:W-:Y:S02]  /*25a10*/  STL.64 [R1+0x40], R8 ;  /* 0x0000400801007387 */ /* 0x000fe40000100a00 */
[----:B------:R-:W-:Y:S02]  /*25a20*/  STL.64 [R1+0x48], R10 ;  /* 0x0000480a01007387 */ /* 0x000fe40000100a00 */
[----:B------:R-:W0:Y:S04]  /*25a30*/  LDSM.16.M88.4 R8, [R27+0x11880] ;  /* 0x011880001b08783b */ /* 0x000e280000000200 */
[----:B------:R-:W2:Y:S01]  /*25a40*/  LDL.LU R13, [R1+0x354] ;  /* 0x00035400010d7983 */ /* 0x000ea20000300800 */
[----:B-1----:R-:W2:Y:S02]  /*25a50*/  LDL.LU R14, [R1+0x358] ;  /* 0x00035800010e7983 */ /* 0x002ea40000300800 */
[----:B------:R-:W2:Y:S01]  /*25a60*/  LDL.LU R15, [R1+0x35c] ;  /* 0x00035c00010f7983 */ /* 0x000ea20000300800 */
[----:B0-----:R-:W-:Y:S01]  /*25a70*/  STL.64 [R1+0x30], R8 ;  /* 0x0000300801007387 */ /* 0x001fe20000100a00 */
[----:B------:R-:W-:-:S02]  /*25a80*/  IMAD.MOV.U32 R17, RZ, RZ, R8 ;  /* 0x000000ffff117224 */ /* 0x000fc400078e0008 */
[----:B------:R-:W-:Y:S02]  /*25a90*/  STL.64 [R1+0x38], R10 ;  /* 0x0000380a01007387 */ /* 0x000fe40000100a00 */
[----:B------:R-:W-:Y:S02]  /*25aa0*/  IMAD.MOV.U32 R16, RZ, RZ, R9 ;  /* 0x000000ffff107224 */ /* 0x000fe400078e0009 */
[----:B------:R-:W0:Y:S04]  /*25ab0*/  LDSM.16.M88.4 R8, [R27+0x12080] ;  /* 0x012080001b08783b */ /* 0x000e280000000200 */
[----:B------:R-:W-:Y:S01]  /*25ac0*/  STL [R1+0x1760], R16 ;  /* 0x0017601001007387 */ /* 0x000fe20000100800 */
[----:B------:R-:W-:Y:S03]  /*25ad0*/  STL [R1+0x1758], R17 ;  /* 0x0017581101007387 */ /* 0x000fe60000100800 */
[----:B0-----:R-:W-:Y:S01]  /*25ae0*/  STL.64 [R1+0x20], R8 ;  /* 0x0000200801007387 */ /* 0x001fe20000100a00 */
[----:B------:R-:W-:Y:S02]  /*25af0*/  STL.64 [R1+0x28], R10 ;  /* 0x0000280a01007387 */ /* 0x000fe40000100a00 */
[----:B------:R-:W-:-:S02]  /*25b00*/  IMAD.MOV.U32 R28, RZ, RZ, R9 ;  /* 0x000000ffff1c7224 */ /* 0x000fc400078e0009 */
[----:B------:R-:W0:Y:S04]  /*25b10*/  LDSM.16.M88.4 R8, [R27+0x12880] ;  /* 0x012880001b08783b */ /* 0x000e280000000200 */
[----:B------:R-:W-:Y:S04]  /*25b20*/  STL [R1+0x1764], R28 ;  /* 0x0017641c01007387 */ /* 0x000fe80000100800 */
[----:B0-----:R-:W-:Y:S01]  /*25b30*/  STL.64 [R1+0x10], R8 ;  /* 0x0000100801007387 */ /* 0x001fe20000100a00 */
[----:B------:R-:W-:Y:S02]  /*25b40*/  STL.64 [R1+0x18], R10 ;  /* 0x0000180a01007387 */ /* 0x000fe40000100a00 */
[----:B------:R-:W0:Y:S02]  /*25b50*/  LDSM.16.M88.4 R8, [R27+0x13080] ;  /* 0x013080001b08783b */ /* 0x000e240000000200 */
[----:B------:R-:W1:Y:S04]  /*25b60*/  LDSM.16.M88.4 R24, [R27+0x13880] ;  /* 0x013880001b18783b */ /* 0x000e680000000200 */
[----:B0-----:R-:W-:Y:S01]  /*25b70*/  STL.64 [R1], R8 ;  /* 0x0000000801007387 */ /* 0x001fe20000100a00 */
[----:B------:R0:W-:Y:S02]  /*25b80*/  STL.64 [R1+0x8], R10 ;  /* 0x0000080a01007387 */ /* 0x0001e40000100a00 */
[----:B------:R-:W-:-:S02]  /*25b90*/  IMAD.MOV.U32 R3, RZ, RZ, R8 ;  /* 0x000000ffff037224 */ /* 0x000fc400078e0008 */
[----:B------:R-:W-:Y:S01]  /*25ba0*/  IMAD.MOV.U32 R17, RZ, RZ, R9 ;  /* 0x000000ffff117224 */ /* 0x000fe200078e0009 */
[----:B0-----:R-:W3:Y:S01]  /*25bb0*/  LDL.LU.64 R10, [R1+0x17f0] ;  /* 0x0017f000010a7983 */ /* 0x001ee20000300a00 */
[----:B------:R-:W3:Y:S02]  /*25bc0*/  LDL.LU.64 R8, [R1+0x17e8] ;  /* 0x0017e80001087983 */ /* 0x000ee40000300a00 */
[----:B-1----:R0:W-:Y:S02]  /*25bd0*/  STL [R1+0x1424], R26 ;  /* 0x0014241a01007387 */ /* 0x0021e40000100800 */
[----:B------:R1:W-:Y:S02]  /*25be0*/  STL [R1+0x1420], R27 ;  /* 0x0014201b01007387 */ /* 0x0003e40000100800 */
[----:B0-----:R-:W-:Y:S02]  /*25bf0*/  IMAD.MOV.U32 R26, RZ, RZ, R21 ;  /* 0x000000ffff1a7224 */ /* 0x001fe400078e0015 */
[----:B-1----:R-:W-:Y:S01]  /*25c00*/  IMAD.MOV.U32 R27, RZ, RZ, R20 ;  /* 0x000000ffff1b7224 */ /* 0x002fe200078e0014 */
[----:B------:R-:W-:Y:S04]  /*25c10*/  STL.64 [R1+0x1620], R24 ;  /* 0x0016201801007387 */ /* 0x000fe80000100a00 */
[----:B------:R0:W-:Y:S04]  /*25c20*/  STL.64 [R1+0x1778], R26 ;  /* 0x0017781a01007387 */ /* 0x0001e80000100a00 */
[----:B0-----:R-:W2:Y:S01]  /*25c30*/  LDL.LU.64 R26, [R1+0xf8] ;  /* 0x0000f800011a7983 */ /* 0x001ea20000300a00 */
[----:B---3--:R-:W-:Y:S03]  /*25c40*/  HMMA.16816.F32 R20, R4, R22, R8 ;  /* 0x000000160414723c */ /* 0x008fe60000001808 */
[----:B------:R-:W2:Y:S01]  /*25c50*/  LDL.LU.64 R10, [R1+0x17e0] ;  /* 0x0017e000010a7983 */ /* 0x000ea20000300a00 */
[----:B------:R-:W2:Y:S11]  /*25c60*/  LDL.LU.64 R8, [R1+0x17d8] ;  /* 0x0017d80001087983 */ /* 0x000eb60000300a00 */
[----:B------:R-:W-:Y:S08]  /*25c70*/  @!UPT UIADD3 URZ, URZ, URZ, URZ ;  /* 0x0000003f3f3ff290 */ /* 0x000ff0000fffe03f */
[----:B------:R-:W-:Y:S01]  /*25c80*/  STL.64 [R1+0x130], R20 ;  /* 0x0001301401007387 */ /* 0x000fe20000100a00 */
[----:B------:R-:W-:Y:S02]  /*25c90*/  STL.64 [R1+0x138], R22 ;  /* 0x0001381601007387 */ /* 0x000fe40000100a00 */
[----:B------:R-:W0:Y:S02]  /*25ca0*/  LDSM.16.MT88.4 R20, [R29+0xc080] ;  /* 0x00c080001d14783b */ /* 0x000e240000004200 */
[----:B0-----:R-:W-:Y:S02]  /*25cb0*/  STL.64 [R1+0x1630], R22 ;  /* 0x0016301601007387 */ /* 0x001fe40000100a00 */
[----:B------:R0:W-:Y:S02]  /*25cc0*/  STL.64 [R1+0x1628], R20 ;  /* 0x0016281401007387 */ /* 0x0001e40000100a00 */
[----:B0-----:R-:W3:Y:S01]  /*25cd0*/  LDL.LU R20, [R1+0x2f0] ;  /* 0x0002f00001147983 */ /* 0x001ee20000300800 */
[----:B------:R-:W3:Y:S02]  /*25ce0*/  LDL.LU R21, [R1+0x2f4] ;  /* 0x0002f40001157983 */ /* 0x000ee40000300800 */
[----:B------:R-:W3:Y:S02]  /*25cf0*/  LDL.LU R22, [R1+0x2f8] ;  /* 0x0002f80001167983 */ /* 0x000ee40000300800 */
[----:B------:R-:W3:Y:S01]  /*25d00*/  LDL.LU R23, [R1+0x2fc] ;  /* 0x0002fc0001177983 */ /* 0x000ee20000300800 */
[----:B------:R-:W-:Y:S01]  /*25d10*/  STL.64 [R1+0x1798], R18 ;  /* 0x0017981201007387 */ /* 0x000fe20000100a00 */
[----:B------:R-:W-:Y:S01]  /*25d20*/  STL [R1+0x1790], R17 ;  /* 0x0017901101007387 */ /* 0x000fe20000100800 */
[----:B--2---:R-:W-:Y:S08]  /*25d30*/  HMMA.16816.F32 R12, R8, R26, R12 ;  /* 0x0000001a080c723c */ /* 0x004ff0000000180c */
[----:B---3--:R-:W-:Y:S11]  /*25d40*/  HMMA.16816.F32 R4, R4, R18, R20 ;  /* 0x000000120404723c */ /* 0x008ff60000001814 */
[----:B------:R-:W-:Y:S11]  /*25d50*/  @!UPT UIADD3 URZ, URZ, URZ, URZ ;  /* 0x0000003f3f3ff290 */ /* 0x000ff6000fffe03f */
[----:B------:R-:W-:Y:S01]  /*25d60*/  @!UPT UIADD3 URZ, URZ, URZ, URZ ;  /* 0x0000003f3f3ff290 */ /* 0x000fe2000fffe03f */
[----:B------:R-:W-:Y:S01]  /*25d70*/  STL.64 [R1+0x120], R4 ;  /* 0x0001200401007387 */ /* 0x000fe20000100a00 */
[----:B------:R-:W-:Y:S02]  /*25d80*/  STL.64 [R1+0x128], R6 ;  /* 0x0001280601007387 */ /* 0x000fe40000100a00 */
[----:B------:R-:W0:Y:S02]  /*25d90*/  LDSM.16.MT88.4 R4, [R29+0xc100] ;  /* 0x00c100001d04783b */ /* 0x000e240000004200 */
[----:B0-----:R-:W-:Y:S02]  /*25da0*/  STL.64 [R1+0x1588], R6 ;  /* 0x0015880601007387 */ /* 0x001fe40000100a00 */
[----:B------:R-:W-:Y:S02]  /*25db0*/  STL.64 [R1+0x1580], R4 ;  /* 0x0015800401007387 */ /* 0x000fe40000100a00 */
[----:B------:R-:W-:Y:S02]  /*25dc0*/  STL [R1+0x110], R12 ;  /* 0x0001100c01007387 */ /* 0x000fe40000100800 */
[----:B------:R-:W2:Y:S02]  /*25dd0*/  LDL.LU.64 R18, [R1+0xb8] ;  /* 0x0000b80001127983 */ /* 0x000ea40000300a00 */
[----:B--2---:R0:W-:Y:S01]  /*25de0*/  STL.64 [R1+0x17b0], R18 ;  /* 0x0017b01201007387 */ /* 0x0041e20000100a00 */
[----:B------:R-:W2:Y:S02]  /*25df0*/  LDL.LU R16, [R1+0x330] ;  /* 0x0003300001107983 */ /* 0x000ea40000300800 */
[----:B------:R-:W2:Y:S01]  /*25e00*/  LDL.LU R17, [R1+0x334] ;  /* 0x0003340001117983 */ /* 0x000ea20000300800 */
[----:B0-----:R-:W3:Y:S01]  /*25e10*/  LDL.LU R18, [R1+0x338] ;  /* 0x0003380001127983 */ /* 0x001ee20000300800 */
[----:B------:R-:W3:Y:S02]  /*25e20*/  LDL.LU R19, [R1+0x33c] ;  /* 0x00033c0001137983 */ /* 0x000ee40000300800 */
[----:B------:R-:W-:-:S02]  /*25e30*/  IMAD.MOV.U32 R29, RZ, RZ, R13 ;  /* 0x000000ffff1d7224 */ /* 0x000fc400078e000d */
[----:B------:R-:W4:Y:S02]  /*25e40*/  LDL.LU R12, [R1+0x340] ;  /* 0x00034000010c7983 */ /* 0x000f240000300800 */
[----:B------:R-:W-:Y:S01]  /*25e50*/  IMAD.MOV.U32 R7, RZ, RZ, R14 ;  /* 0x000000ffff077224 */ /* 0x000fe200078e000e */
[----:B------:R-:W4:Y:S01]  /*25e60*/  LDL.LU R13, [R1+0x344] ;  /* 0x00034400010d7983 */ /* 0x000f220000300800 */
[----:B------:R-:W-:Y:S02]  /*25e70*/  IMAD.MOV.U32 R6, RZ, RZ, R15 ;  /* 0x000000ffff067224 */ /* 0x000fe400078e000f */
[----:B------:R-:W4:Y:S02]  /*25e80*/  LDL.LU R14, [R1+0x348] ;  /* 0x00034800010e7983 */ /* 0x000f240000300800 */
[----:B------:R-:W4:Y:S02]  /*25e90*/  LDL.LU R15, [R1+0x34c] ;  /* 0x00034c00010f7983 */ /* 0x000f240000300800 */
[----:B------:R-:W-:-:S02]  /*25ea0*/  IMAD.MOV.U32 R5, RZ, RZ, R26 ;  /* 0x000000ffff057224 */ /* 0x000fc400078e001a */
[----:B------:R-:W-:Y:S01]  /*25eb0*/  IMAD.MOV.U32 R4, RZ, RZ, R27 ;  /* 0x000000ffff047224 */ /* 0x000fe200078e001b */
[----:B---3--:R0:W-:Y:S01]  /*25ec0*/  STL.64 [R1+0x17d0], R18 ;  /* 0x0017d01201007387 */ /* 0x0081e20000100a00 */
[----:B--2---:R-:W-:Y:S03]  /*25ed0*/  STL.64 [R1+0x17c8], R16 ;  /* 0x0017c81001007387 */ /* 0x004fe60000100a00 */
[----:B0-----:R-:W4:Y:S01]  /*25ee0*/  LDL.LU.64 R18, [R1+0xd8] ;  /* 0x0000d80001127983 */ /* 0x001f220000300a00 */
[----:B------:R-:W2:Y:S02]  /*25ef0*/  LDL.LU R24, [R1+0x290] ;  /* 0x0002900001187983 */ /* 0x000ea40000300800 */
[----:B------:R-:W2:Y:S02]  /*25f00*/  LDL.LU R25, [R1+0x294] ;  /* 0x0002940001197983 */ /* 0x000ea40000300800 */
[----:B------:R-:W3:Y:S01]  /*25f10*/  LDL.LU R26, [R1+0x298] ;  /* 0x00029800011a7983 */ /* 0x000ee20000300800 */
[----:B------:R-:W3:Y:S04]  /*25f20*/  LDL.LU R27, [R1+0x29c] ;  /* 0x00029c00011b7983 */ /* 0x000ee80000300800 */
[----:B---3--:R-:W-:Y:S01]  /*25f30*/  STL.64 [R1+0x17a8], R26 ;  /* 0x0017a81a01007387 */ /* 0x008fe20000100a00 */
[----:B--2---:R0:W-:Y:S03]  /*25f40*/  STL.64 [R1+0x17a0], R24 ;  /* 0x0017a01801007387 */ /* 0x0041e60000100a00 */
[----:B0-----:R-:W2:Y:S01]  /*25f50*/  LDL.LU R24, [R1+0x320] ;  /* 0x0003200001187983 */ /* 0x001ea20000300800 */
[----:B------:R-:W2:Y:S02]  /*25f60*/  LDL.LU R25, [R1+0x324] ;  /* 0x0003240001197983 */ /* 0x000ea40000300800 */
[----:B------:R-:W3:Y:S02]  /*25f70*/  LDL.LU R26, [R1+0x328] ;  /* 0x00032800011a7983 */ /* 0x000ee40000300800 */
[----:B------:R-:W3:Y:S02]  /*25f80*/  LDL.LU R27, [R1+0x32c] ;  /* 0x00032c00011b7983 */ /* 0x000ee40000300800 */
[----:B---3--:R0:W-:Y:S01]  /*25f90*/  STL.64 [R1+0x17c0], R26 ;  /* 0x0017c01a01007387 */ /* 0x0081e20000100a00 */
[----:B--2---:R-:W-:Y:S03]  /*25fa0*/  STL.64 [R1+0x17b8], R24 ;  /* 0x0017b81801007387 */ /* 0x004fe60000100a00 */
[----:B0-----:R-:W2:Y:S01]  /*25fb0*/  LDL.LU.64 R26, [R1+0xc8] ;  /* 0x0000c800011a7983 */ /* 0x001ea20000300a00 */
[----:B------:R-:W3:Y:S02]  /*25fc0*/  LDL.LU R20, [R1+0x2e0] ;  /* 0x0002e00001147983 */ /* 0x000ee40000300800 */
[----:B------:R-:W3:Y:S02]  /*25fd0*/  LDL.LU R21, [R1+0x2e4] ;  /* 0x0002e40001157983 */ /* 0x000ee40000300800 */
[----:B------:R-:W2:Y:S01]  /*25fe0*/  LDL.LU R22, [R1+0x2e8] ;  /* 0x0002e80001167983 */ /* 0x000ea20000300800 */
[----:B------:R-:W2:Y:S01]  /*25ff0*/  LDL.LU R23, [R1+0x2ec] ;  /* 0x0002ec0001177983 */ /* 0x000ea20000300800 */
[----:B----4-:R-:W-:Y:S03]  /*26000*/  HMMA.16816.F32 R12, R8, R18, R12 ;  /* 0x00000012080c723c */ /* 0x010fe6000000180c */
[----:B--2---:R-:W-:Y:S01]  /*26010*/  STL.64 [R1+0x1770], R22 ;  /* 0x0017701601007387 */ /* 0x004fe20000100a00 */
[----:B---3--:R0:W-:Y:S03]  /*26020*/  STL.64 [R1+0x1768], R20 ;  /* 0x0017681401007387 */ /* 0x0081e60000100a00 */
[----:B0-----:R-:W2:Y:S01]  /*26030*/  LDL.LU R20, [R1+0x310] ;  /* 0x0003100001147983 */ /* 0x001ea20000300800 */
[----:B------:R-:W2:Y:S02]  /*26040*/  LDL.LU R21, [R1+0x314] ;  /* 0x0003140001157983 */ /* 0x000ea40000300800 */
[----:B------:R-:W-:-:S02]  /*26050*/  IMAD.MOV.U32 R22, RZ, RZ, R2 ;  /* 0x000000ffff167224 */ /* 0x000fc400078e0002 */
[----:B------:R-:W-:-:S05]  /*26060*/  IMAD.MOV.U32 R23, RZ, RZ, R0 ;  /* 0x000000ffff177224 */ /* 0x000fca00078e0000 */
[----:B------:R0:W-:Y:S04]  /*26070*/  STL.64 [R1+0x1788], R22 ;  /* 0x0017881601007387 */ /* 0x0001e80000100a00 */
[----:B--2---:R-:W-:Y:S01]  /*26080*/  STL.64 [R1+0x1780], R20 ;  /* 0x0017801401007387 */ /* 0x004fe20000100a00 */
[----:B0-----:R-:W2:Y:S02]  /*26090*/  LDL.LU.64 R22, [R1+0xa8] ;  /* 0x0000a80001167983 */ /* 0x001ea40000300a00 */
[----:B------:R-:W-:Y:S02]  /*260a0*/  STL [R1+0x15a0], R6 ;  /* 0x0015a00601007387 */ /* 0x000fe40000100800 */
[----:B------:R-:W-:Y:S01]  /*260b0*/  STL [R1+0x159c], R7 ;  /* 0x00159c0701007387 */ /* 0x000fe20000100800 */
[----:B------:R-:W-:Y:S01]  /*260c0*/  STL [R1+0x1598], R29 ;  /* 0x0015981d01007387 */ /* 0x000fe20000100800 */
[----:B------:R0:W-:Y:S02]  /*260d0*/  STL.64 [R1+0x100], R12 ;  /* 0x0001000c01007387 */ /* 0x0001e40000100a00 */
[----:B------:R1:W-:Y:S02]  /*260e0*/  STL.64 [R1+0x108], R14 ;  /* 0x0001080e01007387 */ /* 0x0003e40000100a00 */
[----:B0-----:R-:W-:-:S02]  /*260f0*/  IMAD.MOV.U32 R13, RZ, RZ, R18 ;  /* 0x000000ffff0d7224 */ /* 0x001fc400078e0012 */
[----:B------:R-:W-:Y:S02]  /*26100*/  IMAD.MOV.U32 R12, RZ, RZ, R19 ;  /* 0x000000ffff0c7224 */ /* 0x000fe400078e0013 */
[----:B------:R-:W3:Y:S01]  /*26110*/  LDL.LU.64 R18, [R1+0x17d0] ;  /* 0x0017d00001127983 */ /* 0x000ee20000300a00 */
[----:B------:R-:W3:Y:S02]  /*26120*/  LDL.LU.64 R16, [R1+0x17c8] ;  /* 0x0017c80001107983 */ /* 0x000ee40000300a00 */
[----:B-1----:R-:W-:Y:S02]  /*26130*/  IMAD.MOV.U32 R15, RZ, RZ, R26 ;  /* 0x000000ffff0f7224 */ /* 0x002fe400078e001a */
[----:B------:R-:W-:Y:S01]  /*26140*/  IMAD.MOV.U32 R14, RZ, RZ, R27 ;  /* 0x000000ffff0e7224 */ /* 0x000fe200078e001b */
[----:B---3--:R-:W-:Y:S01]  /*26150*/  HMMA.16816.F32 R16, R8, R26, R16 ;  /* 0x0000001a0810723c */ /* 0x008fe20000001810 */
[----:B------:R-:W3:Y:S01]  /*26160*/  LDL.LU.64 R26, [R1+0x17c0] ;  /* 0x0017c000011a7983 */ /* 0x000ee20000300a00 */
[----:B------:R-:W3:Y:S11]  /*26170*/  LDL.LU.64 R24, [R1+0x17b8] ;  /* 0x0017b80001187983 */ /* 0x000ef60000300a00 */
[----:B------:R-:W-:Y:S10]  /*26180*/  @!UPT UIADD3 URZ, URZ, URZ, URZ ;  /* 0x0000003f3f3ff290 */ /* 0x000ff4000fffe03f */
[----:B------:R-:W-:Y:S01]  /*26190*/  STL [R1+0xe0], R16 ;  /* 0x0000e01001007387 */ /* 0x000fe20000100800 */
[----:B------:R-:W-:Y:S02]  /*261a0*/  IMAD.MOV.U32 R7, RZ, RZ, R18 ;  /* 0x000000ffff077224 */ /* 0x000fe400078e0012 */
[----:B------:R-:W-:Y:S02]  /*261b0*/  IMAD.MOV.U32 R29, RZ, RZ, R19 ;  /* 0x000000ffff1d7224 */ /* 0x000fe400078e0013 */
[----:B------:R-:W3:Y:S01]  /*261c0*/  LDL.LU.64 R18, [R1+0x17b0] ;  /* 0x0017b00001127983 */ /* 0x000ee20000300a00 */
[----:B------:R-:W-:-:S05]  /*261d0*/  IMAD.MOV.U32 R6, RZ, RZ, R17 ;  /* 0x000000ffff067224 */ /* 0x000fca00078e0011 */
[----:B------:R-:W-:Y:S01]  /*261e0*/  STL [R1+0x15ac], R6 ;  /* 0x0015ac0601007387 */ /* 0x000fe20000100800 */
[----:B------:R-:W-:Y:S02]  /*261f0*/  STL [R1+0x15a8], R7 ;  /* 0x0015a80701007387 */ /* 0x000fe40000100800 */
[----:B------:R-:W-:Y:S01]  /*26200*/  STL [R1+0x15a4], R29 ;  /* 0x0015a41d01007387 */ /* 0x000fe20000100800 */
[C---:B---3--:R-:W-:Y:S11]  /*26210*/  HMMA.16816.F32 R24, R8.reuse, R18, R24 ;  /* 0x000000120818723c */ /* 0x048ff60000001818 */
[----:B------:R-:W-:Y:S11]  /*26220*/  @!UPT UIADD3 URZ, URZ, URZ, URZ ;  /* 0x0000003f3f3ff290 */ /* 0x000ff6000fffe03f */
[----:B------:R-:W-:Y:S01]  /*26230*/  @!UPT UIADD3 URZ, URZ, URZ, URZ ;  /* 0x0000003f3f3ff290 */ /* 0x000fe2000fffe03f */
[----:B------:R-:W-:Y:S01]  /*26240*/  STL.64 [R1+0x180], R24 ;  /* 0x0001801801007387 */ /* 0x000fe20000100a00 */
[----:B------:R0:W-:Y:S03]  /*26250*/  STL.64 [R1+0x188], R26 ;  /* 0x0001881a01007387 */ /* 0x0001e60000100a00 */
[----:B0-----:R-:W3:Y:S01]  /*26260*/  LDL.LU.64 R26, [R1+0x17a8] ;  /* 0x0017a800011a7983 */ /* 0x001ee20000300a00 */
[----:B------:R-:W3:Y:S02]  /*26270*/  LDL.LU.64 R24, [R1+0x17a0] ;  /* 0x0017a00001187983 */ /* 0x000ee40000300a00 */
[----:B------:R-:W-:Y:S02]  /*26280*/  IMAD.MOV.U32 R28, RZ, RZ, R18 ;  /* 0x000000ffff1c7224 */ /* 0x000fe400078e0012 */
[----:B------:R-:W-:Y:S02]  /*26290*/  IMAD.MOV.U32 R16, RZ, RZ, R19 ;  /* 0x000000ffff107224 */ /* 0x000fe400078e0013 */
[----:B--2---:R-:W-:Y:S01]  /*262a0*/  IMAD.MOV.U32 R2, RZ, RZ, R22 ;  /* 0x000000ffff027224 */ /* 0x004fe200078e0016 */
[----:B------:R-:W2:Y:S01]  /*262b0*/  LDL.LU.64 R18, [R1+0x1798] ;  /* 0x0017980001127983 */ /* 0x000ea20000300a00 */
[----:B------:R-:W4:Y:S02]  /*262c0*/  LDL.LU R17, [R1+0x1790] ;  /* 0x0017900001117983 */ /* 0x000f240000300800 */
[----:B------:R-:W-:Y:S01]  /*262d0*/  IMAD.MOV.U32 R0, RZ, RZ, R23 ;  /* 0x000000ffff007224 */ /* 0x000fe200078e0017 */
[----:B---3--:R-:W-:Y:S01]  /*262e0*/  HMMA.16816.F32 R24, R8, R22, R24 ;  /* 0x000000160818723c */ /* 0x008fe20000001818 */
[----:B------:R-:W3:Y:S01]  /*262f0*/  LDL.LU.64 R22, [R1+0x1788] ;  /* 0x0017880001167983 */ /* 0x000ee20000300a00 */
[----:B------:R-:W3:Y:S11]  /*26300*/  LDL.LU.64 R20, [R1+0x1780] ;  /* 0x0017800001147983 */ /* 0x000ef60000300a00 */
[----:B------:R-:W-:Y:S10]  /*26310*/  @!UPT UIADD3 URZ, URZ, URZ, URZ ;  /* 0x0000003f3f3ff290 */ /* 0x000ff4000fffe03f */
[----:B------:R0:W-:Y:S01]  /*26320*/  STL [R1+0x29c], R27 ;  /* 0x00029c1b01007387 */ /* 0x0001e20000100800 */
[----:B------:R-:W-:-:S03]  /*26330*/  IMAD.MOV.U32 R29, RZ, RZ, R26 ;  /* 0x000000ffff1d7224 */ /* 0x000fc600078e001a */
[----:B0-----:R-:W3:Y:S01]  /*26340*/  LDL.LU.64 R26, [R1+0x1778] ;  /* 0x00177800011a7983 */ /* 0x001ee20000300a00 */
[----:B------:R-:W-:Y:S02]  /*26350*/  IMAD.MOV.U32 R6, RZ, RZ, R24 ;  /* 0x000000ffff067224 */ /* 0x000fe400078e0018 */
[----:B------:R-:W-:Y:S01]  /*26360*/  IMAD.MOV.U32 R7, RZ, RZ, R25 ;  /* 0x000000ffff077224 */ /* 0x000fe200078e0019 */
[----:B---3--:R-:W-:Y:S11]  /*26370*/  HMMA.16816.F32 R20, R8, R26, R20 ;  /* 0x0000001a0814723c */ /* 0x008ff60000001814 */
[----:B------:R-:W-:Y:S11]  /*26380*/  @!UPT UIADD3 URZ, URZ, URZ, URZ ;  /* 0x0000003f3f3ff290 */ /* 0x000ff6000fffe03f */
[----:B------:R-:W-:Y:S01]  /*26390*/  @!UPT UIADD3 URZ, URZ, URZ, URZ ;  /* 0x0000003f3f3ff290 */ /* 0x000fe2000fffe03f */
        /* <DEDUP_REMOVED lines=8> */
[----:B------:R-:W2:Y:S03]  /*26420*/  LDL.LU R27, [R1+0x27c] ;  /* 0x00027c00011b7983 */ /* 0x000ea60000300800 */
[----:B--2---:R0:W-:Y:S01]  /*26430*/  STL.64 [R1+0x16f0], R26 ;  /* 0x0016f01a01007387 */ /* 0x0041e20000100a00 */
[----:B------:R-:W-:Y:S02]  /*26440*/  STL.64 [R1+0x16e8], R24 ;  /* 0x0016e81801007387 */ /* 0x000fe40000100a00 */
[----:B0-----:R-:W-:-:S02]  /*26450*/  IMAD.MOV.U32 R26, RZ, RZ, R28 ;  /* 0x000000ffff1a7224 */ /* 0x001fc400078e001c */
[----:B------:R-:W-:Y:S01]  /*26460*/  IMAD.MOV.U32 R27, RZ, RZ, R16 ;  /* 0x000000ffff1b7224 */ /* 0x000fe200078e0010 */
[----:B------:R-:W2:Y:S01]  /*26470*/  LDL.LU R28, [R1+0x1764] ;  /* 0x00176400011c7983 */ /* 0x000ea20000300800 */
[----:B------:R-:W2:Y:S03]  /*26480*/  LDL.LU R16, [R1+0x1760] ;  /* 0x0017600001107983 */ /* 0x000ea60000300800 */
[----:B------:R0:W-:Y:S02]  /*26490*/  STL.64 [R1+0x1700], R26 ;  /* 0x0017001a01007387 */ /* 0x0001e40000100a00 */
[----:B0-----:R-:W-:Y:S02]  /*264a0*/  IMAD.MOV.U32 R26, RZ, RZ, R15 ;  /* 0x000000ffff1a7224 */ /* 0x001fe400078e000f */
[----:B------:R-:W-:-:S05]  /*264b0*/  IMAD.MOV.U32 R27, RZ, RZ, R14 ;  /* 0x000000ffff1b7224 */ /* 0x000fca00078e000e */
[----:B------:R0:W-:Y:S04]  /*264c0*/  STL.64 [R1+0x1718], R26 ;  /* 0x0017181a01007387 */ /* 0x0001e80000100a00 */
[----:B0-----:R-:W3:Y:S02]  /*264d0*/  LDL.LU.64 R26, [R1+0x88] ;  /* 0x00008800011a7983 */ /* 0x001ee40000300a00 */
[C---:B---3--:R-:W-:Y:S11]  /*264e0*/  HMMA.16816.F32 R20, R8.reuse, R26, R20 ;  /* 0x0000001a0814723c */ /* 0x048ff60000001814 */
[----:B------:R-:W-:Y:S11]  /*264f0*/  @!UPT UIADD3 URZ, URZ, URZ, URZ ;  /* 0x0000003f3f3ff290 */ /* 0x000ff6000fffe03f */
[----:B------:R-:W-:Y:S01]  /*26500*/  @!UPT UIADD3 URZ, URZ, URZ, URZ ;  /* 0x0000003f3f3ff290 */ /* 0x000fe2000fffe03f */
[----:B------:R0:W-:Y:S01]  /*26510*/  STL.64 [R1+0x320], R20 ;  /* 0x0003201401007387 */ /* 0x0001e20000100a00 */
[----:B------:R-:W-:Y:S02]  /*26520*/  STL.64 [R1+0x328], R22 ;  /* 0x0003281601007387 */ /* 0x000fe40000100a00 */
[----:B0-----:R-:W-:Y:S02]  /*26530*/  IMAD.MOV.U32 R21, RZ, RZ, R26 ;  /* 0x000000ffff157224 */ /* 0x001fe400078e001a */
[----:B------:R-:W-:Y:S02]  /*26540*/  IMAD.MOV.U32 R20, RZ, RZ, R27 ;  /* 0x000000ffff147224 */ /* 0x000fe400078e001b */
[----:B------:R-:W-:Y:S02]  /*26550*/  IMAD.MOV.U32 R26, RZ, RZ, R13 ;  /* 0x000000ffff1a7224 */ /* 0x000fe400078e000d */
[----:B------:R-:W-:Y:S02]  /*26560*/  IMAD.MOV.U32 R27, RZ, RZ, R12 ;  /* 0x000000ffff1b7224 */ /* 0x000fe400078e000c */
[----:B------:R-:W3:Y:S01]  /*26570*/  LDL.LU R12, [R1+0x2d0] ;  /* 0x0002d000010c7983 */ /* 0x000ee20000300800 */
[----:B------:R-:W3:Y:S02]  /*26580*/  LDL.LU R13, [R1+0x2d4] ;  /* 0x0002d400010d7983 */ /* 0x000ee40000300800 */
[----:B------:R-:W3:Y:S02]  /*26590*/  LDL.LU R14, [R1+0x2d8] ;  /* 0x0002d800010e7983 */ /* 0x000ee40000300800 */
[----:B------:R-:W3:Y:S01]  /*265a0*/  LDL.LU R15, [R1+0x2dc] ;  /* 0x0002dc00010f7983 */ /* 0x000ee20000300800 */
        /* <DEDUP_REMOVED lines=12> */
[----:B---3--:R-:W-:Y:S01]  /*26670*/  HMMA.16816.F32 R12, R8, R18, R12 ;  /* 0x00000012080c723c */ /* 0x008fe2000000180c */
[----:B--2---:R-:W-:Y:S01]  /*26680*/  STL.64 [R1+0x1728], R22 ;  /* 0x0017281601007387 */ /* 0x004fe20000100a00 */
[----:B------:R0:W-:Y:S03]  /*26690*/  STL.64 [R1+0x1720], R20 ;  /* 0x0017201401007387 */ /* 0x0001e60000100a00 */
[----:B0-----:R-:W2:Y:S01]  /*266a0*/  LDL.LU R20, [R1+0x2b0] ;  /* 0x0002b00001147983 */ /* 0x001ea20000300800 */
[----:B------:R-:W2:Y:S02]  /*266b0*/  LDL.LU R21, [R1+0x2b4] ;  /* 0x0002b40001157983 */ /* 0x000ea40000300800 */
[----:B------:R-:W3:Y:S02]  /*266c0*/  LDL.LU R22, [R1+0x2b8] ;  /* 0x0002b80001167983 */ /* 0x000ee40000300800 */
[----:B------:R-:W3:Y:S02]  /*266d0*/  LDL.LU R23, [R1+0x2bc] ;  /* 0x0002bc0001177983 */ /* 0x000ee40000300800 */
[----:B------:R-:W-:-:S02]  /*266e0*/  IMAD.MOV.U32 R26, RZ, RZ, R5 ;  /* 0x000000ffff1a7224 */ /* 0x000fc400078e0005 */
[----:B------:R-:W-:Y:S02]  /*266f0*/  IMAD.MOV.U32 R27, RZ, RZ, R4 ;  /* 0x000000ffff1b7224 */ /* 0x000fe400078e0004 */
[----:B------:R-:W-:Y:S02]  /*26700*/  IMAD.MOV.U32 R4, RZ, RZ, R3 ;  /* 0x000000ffff047224 */ /* 0x000fe400078e0003 */
[----:B----4-:R-:W-:-:S06]  /*26710*/  IMAD.MOV.U32 R5, RZ, RZ, R17 ;  /* 0x000000ffff057224 */ /* 0x010fcc00078e0011 */
[----:B------:R-:W-:Y:S02]  /*26720*/  IMAD.MOV.U32 R9, RZ, RZ, R14 ;  /* 0x000000ffff097224 */ /* 0x000fe400078e000e */
[----:B------:R-:W-:Y:S02]  /*26730*/  IMAD.MOV.U32 R8, RZ, RZ, R15 ;  /* 0x000000ffff087224 */ /* 0x000fe400078e000f */
        /* <DEDUP_REMOVED lines=8> */
[----:B------:R-:W3:Y:S01]  /*267c0*/  LDL.LU R3, [R1+0x175c] ;  /* 0x00175c0001037983 */ /* 0x000ee20000300800 */
[----:B------:R-:W4:Y:S02]  /*267d0*/  LDL.LU R17, [R1+0x1758] ;  /* 0x0017580001117983 */ /* 0x000f240000300800 */
[----:B------:R-:W-:Y:S02]  /*267e0*/  STL.64 [R1+0x1640], R6 ;  /* 0x0016400601007387 */ /* 0x000fe40000100a00 */
[----:B------:R0:W-:Y:S02]  /*267f0*/  STL.64 [R1+0x1638], R4 ;  /* 0x0016380401007387 */ /* 0x0001e40000100a00 */
[----:B0-----:R-:W2:Y:S01]  /*26800*/  LDL.LU R4, [R1+0x260] ;  /* 0x0002600001047983 */ /* 0x001ea20000300800 */
[----:B------:R-:W2:Y:S02]  /*26810*/  LDL.LU R5, [R1+0x264] ;  /* 0x0002640001057983 */ /* 0x000ea40000300800 */
[----:B------:R-:W2:Y:S02]  /*26820*/  LDL.LU R6, [R1+0x268] ;  /* 0x0002680001067983 */ /* 0x000ea40000300800 */
[----:B------:R-:W2:Y:S01]  /*26830*/  LDL.LU.64 R14, [R1+0x1750] ;  /* 0x00175000010e7983 */ /* 0x000ea20000300a00 */
[----:B------:R-:W2:Y:S01]  /*26840*/  LDL.LU.64 R12, [R1+0x1748] ;  /* 0x00174800010c7983 */ /* 0x000ea20000300a00 */
[----:B------:R-:W-:Y:S02]  /*26850*/  STL.64 [R1+0x16c0], R18 ;  /* 0x0016c01201007387 */ /* 0x000fe40000100a00 */
[----:B------:R-:W-:Y:S02]  /*26860*/  STL.64 [R1+0x1518], R10 ;  /* 0x0015180a01007387 */ /* 0x000fe40000100a00 */
[----:B------:R-:W-:Y:S01]  /*26870*/  STL.64 [R1+0x1510], R8 ;  /* 0x0015100801007387 */ /* 0x000fe20000100a00 */
[C---:B--2---:R-:W-:Y:S01]  /*26880*/  HMMA.16816.F32 R24, R12.reuse, R26, R20 ;  /* 0x0000001a0c18723c */ /* 0x044fe20000001814 */
[----:B------:R-:W2:Y:S01]  /*26890*/  LDL.LU.64 R22, [R1+0x1740] ;  /* 0x0017400001167983 */ /* 0x000ea20000300a00 */
[----:B------:R-:W2:Y:S11]  /*268a0*/  LDL.LU.64 R20, [R1+0x1738] ;  /* 0x0017380001147983 */ /* 0x000eb60000300a00 */
[----:B------:R-:W-:Y:S10]  /*268b0*/  @!UPT UIADD3 URZ, URZ, URZ, URZ ;  /* 0x0000003f3f3ff290 */ /* 0x000ff4000fffe03f */
        /* <DEDUP_REMOVED lines=17> */
[----:B--2---:R-:W-:Y:S02]  /*269d0*/  HMMA.16816.F32 R24, R12, R26, R20 ;  /* 0x0000001a0c18723c */ /* 0x004fe40000001814 */
[----:B------:R-:W2:Y:S11]  /*269e0*/  LDL.LU.64 R20, [R1+0x16f8] ;  /* 0x0016f80001147983 */ /* 0x000eb60000300a00 */
[----:B------:R-:W-:Y:S10]  /*269f0*/  @!UPT UIADD3 URZ, URZ, URZ, URZ ;  /* 0x0000003f3f3ff290 */ /* 0x000ff4000fffe03f */
[----:B------:R-:W-:Y:S01]  /*26a00*/  STL.64 [R1+0x2c0], R24 ;  /* 0x0002c01801007387 */ /* 0x000fe20000100a00 */
[----:B------:R0:W-:Y:S03]  /*26a10*/  STL.64 [R1+0x2c8], R26 ;  /* 0x0002c81a01007387 */ /* 0x0001e60000100a00 */
[----:B0-----:R-:W2:Y:S01]  /*26a20*/  LDL.LU.64 R26, [R1+0x16f0] ;  /* 0x0016f000011a7983 */ /* 0x001ea20000300a00 */
[----:B------:R-:W2:Y:S02]  /*26a30*/  LDL.LU.64 R24, [R1+0x16e8] ;  /* 0x0016e80001187983 */ /* 0x000ea40000300a00 */
[----:B------:R-:W-:Y:S02]  /*26a40*/  IMAD.MOV.U32 R10, RZ, RZ, R2 ;  /* 0x000000ffff0a7224 */ /* 0x000fe400078e0002 */
[----:B------:R-:W-:Y:S02]  /*26a50*/  IMAD.MOV.U32 R11, RZ, RZ, R0 ;  /* 0x000000ffff0b7224 */ /* 0x000fe400078e0000 */
[----:B---3--:R-:W-:-:S05]  /*26a60*/  IMAD.MOV.U32 R7, RZ, RZ, R3 ;  /* 0x000000ffff077224 */ /* 0x008fca00078e0003 */
[C---:B--2---:R-:W-:Y:S01]  /*26a70*/  HMMA.16816.F32 R8, R12.reuse, R10, R24 ;  /* 0x0000000a0c08723c */ /* 0x044fe20000001818 */
[----:B------:R-:W2:Y:S11]  /*26a80*/  LDL.LU.64 R26, [R1+0x16e0] ;  /* 0x0016e000011a7983 */ /* 0x000eb60000300a00 */
[----:B------:R-:W-:Y:S11]  /*26a90*/  @!UPT UIADD3 URZ, URZ, URZ, URZ ;  /* 0x0000003f3f3ff290 */ /* 0x000ff6000fffe03f */
[----:B------:R0:W-:Y:S01]  /*26aa0*/  STL.64 [R1+0x2b0], R8 ;  /* 0x0002b00801007387 */ /* 0x0001e20000100a00 */
[----:B------:R1:W-:Y:S01]  /*26ab0*/  STL.64 [R1+0x2b8], R10 ;  /* 0x0002b80a01007387 */ /* 0x0003e20000100a00 */
[----:B--2---:R-:W-:Y:S11]  /*26ac0*/  HMMA.16816.F32 R4, R12, R26, R4 ;  /* 0x0000001a0c04723c */ /* 0x004ff60000001804 */
[----:B------:R-:W-:Y:S11]  /*26ad0*/  @!UPT UIADD3 URZ, URZ, URZ, URZ ;  /* 0x0000003f3f3ff290 */ /* 0x000ff6000fffe03f */
[----:B------:R-:W-:Y:S01]  /*26ae0*/  @!UPT UIADD3 URZ, URZ, URZ, URZ ;  /* 0x0000003f3f3ff290 */ /* 0x000fe2000fffe03f */
[----:B------:R2:W-:Y:S01]  /*26af0*/  STL [R1+0x2a0], R4 ;  /* 0x0002a00401007387 */ /* 0x0005e20000100800 */
[----:B0-----:R-:W3:Y:S02]  /*26b00*/  LDL.LU R8, [R1+0x150] ;  /* 0x0001500001087983 */ /* 0x001ee40000300800 */
[----:B------:R-:W3:Y:S02]  /*26b10*/  LDL.LU R9, [R1+0x154] ;  /* 0x0001540001097983 */ /* 0x000ee40000300800 */
[----:B-1----:R-:W3:Y:S01]  /*26b20*/  LDL.LU R10, [R1+0x158] ;  /* 0x00015800010a7983 */ /* 0x002ee20000300800 */
[----:B------:R-:W3:Y:S04]  /*26b30*/  LDL.LU R11, [R1+0x15c] ;  /* 0x00015c00010b7983 */ /* 0x000ee80000300800 */
[----:B--2---:R-:W2:Y:S01]  /*26b40*/  LDL R4, [R1+0x20] ;  /* 0x0000200001047983 */ /* 0x004ea20000100800 */
[----:B------:R-:W-:-:S02]  /*26b50*/  IMAD.MOV.U32 R3, RZ, RZ, R5 ;  /* 0x000000ffff037224 */ /* 0x000fc400078e0005 */
[----:B------:R-:W-:Y:S02]  /*26b60*/  IMAD.MOV.U32 R5, RZ, RZ, R28 ;  /* 0x000000ffff057224 */ /* 0x000fe400078e001c */
[----:B------:R-:W3:Y:S04]  /*26b70*/  LDL.LU R28, [R1+0x16dc] ;  /* 0x0016dc00011c7983 */ /* 0x000ee80000300800 */
[----:B--2---:R0:W-:Y:S01]  /*26b80*/  STL.64 [R1+0x1690], R4 ;  /* 0x0016900401007387 */ /* 0x0041e20000100a00 */
[----:B------:R-:W2:Y:S02]  /*26b90*/  LDL.LU R24, [R1+0x200] ;  /* 0x0002000001187983 */ /* 0x000ea40000300800 */
[----:B------:R-:W2:Y:S02]  /*26ba0*/  LDL.LU R25, [R1+0x204] ;  /* 0x0002040001197983 */ /* 0x000ea40000300800 */
[----:B------:R-:W2:Y:S01]  /*26bb0*/  LDL.LU R26, [R1+0x208] ;  /* 0x00020800011a7983 */ /* 0x000ea20000300800 */
[----:B------:R-:W2:Y:S04]  /*26bc0*/  LDL.LU R27, [R1+0x20c] ;  /* 0x00020c00011b7983 */ /* 0x000ea80000300800 */
[----:B0-----:R-:W2:Y:S04]  /*26bd0*/  LDL.64 R4, [R1+0x60] ;  /* 0x0000600001047983 */ /* 0x001ea80000100a00 */
[----:B--2---:R-:W-:Y:S01]  /*26be0*/  STL.64 [R1+0x16b8], R4 ;  /* 0x0016b80401007387 */ /* 0x004fe20000100a00 */
[----:B------:R-:W-:Y:S02]  /*26bf0*/  STL.64 [R1+0x1660], R26 ;  /* 0x0016601a01007387 */ /* 0x000fe40000100a00 */
[----:B------:R0:W-:Y:S02]  /*26c00*/  STL.64 [R1+0x1658], R24 ;  /* 0x0016581801007387 */ /* 0x0001e40000100a00 */
[----:B0-----:R-:W2:Y:S01]  /*26c10*/  LDL.64 R24, [R1+0x40] ;  /* 0x0000400001187983 */ /* 0x001ea20000100a00 */
[----:B------:R-:W-:-:S02]  /*26c20*/  IMAD.MOV.U32 R2, RZ, RZ, R6 ;  /* 0x000000ffff027224 */ /* 0x000fc400078e0006 */
[----:B------:R-:W-:Y:S01]  /*26c30*/  IMAD.MOV.U32 R0, RZ, RZ, R7 ;  /* 0x000000ffff007224 */ /* 0x000fe200078e0007 */
[----:B--2---:R0:W-:Y:S04]  /*26c40*/  STL.64 [R1+0x1678], R24 ;  /* 0x0016781801007387 */ /* 0x0041e80000100a00 */
[----:B0-----:R-:W2:Y:S01]  /*26c50*/  LDL.LU R24, [R1+0x220] ;  /* 0x0002200001187983 */ /* 0x001ea20000300800 */
[----:B------:R-:W2:Y:S02]  /*26c60*/  LDL.LU R25, [R1+0x224] ;  /* 0x0002240001197983 */ /* 0x000ea40000300800 */
[----:B------:R-:W2:Y:S02]  /*26c70*/  LDL.LU R26, [R1+0x228] ;  /* 0x00022800011a7983 */ /* 0x000ea40000300800 */
[----:B------:R-:W2:Y:S01]  /*26c80*/  LDL.LU R27, [R1+0x22c] ;  /* 0x00022c00011b7983 */ /* 0x000ea20000300800 */
[----:B------:R-:W2:Y:S01]  /*26c90*/  LDL.LU R4, [R1+0x240] ;  /* 0x0002400001047983 */ /* 0x000ea20000300800 */
[----:B------:R-:W2:Y:S02]  /*26ca0*/  LDL.LU R5, [R1+0x244] ;  /* 0x0002440001057983 */ /* 0x000ea40000300800 */
[----:B------:R-:W2:Y:S02]  /*26cb0*/  LDL.LU R6, [R1+0x248] ;  /* 0x0002480001067983 */ /* 0x000ea40000300800 */
[----:B------:R-:W2:Y:S02]  /*26cc0*/  LDL.LU R7, [R1+0x24c] ;  /* 0x00024c0001077983 */ /* 0x000ea40000300800 */
[----:B------:R-:W-:-:S02]  /*26cd0*/  IMAD.MOV.U32 R19, RZ, RZ, R20 ;  /* 0x000000ffff137224 */ /* 0x000fc400078e0014 */
        /* <DEDUP_REMOVED lines=17> */
[----:B--2---:R3:W-:Y:S01]  /*26df0*/  STL.64 [R1+0x1650], R22 ;  /* 0x0016501601007387 */ /* 0x0047e20000100a00 */
[----:B------:R0:W-:Y:S02]  /*26e00*/  STL.64 [R1+0x1648], R20 ;  /* 0x0016481401007387 */ /* 0x0001e40000100a00 */
[----:B---3--:R-:W-:Y:S01]  /*26e10*/  IMAD.MOV.U32 R22, RZ, RZ, R28 ;  /* 0x000000ffff167224 */ /* 0x008fe200078e001c */
[----:B0-----:R-:W2:Y:S01]  /*26e20*/  LDL.LU R20, [R1+0x1f0] ;  /* 0x0001f00001147983 */ /* 0x001ea20000300800 */
[----:B------:R-:W2:Y:S02]  /*26e30*/  LDL.LU R21, [R1+0x1f4] ;  /* 0x0001f40001157983 */ /* 0x000ea40000300800 */
[----:B------:R-:W3:Y:S02]  /*26e40*/  LDL.LU R28, [R1+0x16d8] ;  /* 0x0016d800011c7983 */ /* 0x000ee40000300800 */
[----:B------:R-:W2:Y:S02]  /*26e50*/  LDL.LU R23, [R1+0x1fc] ;  /* 0x0001fc0001177983 */ /* 0x000ea40000300800 */
[----:B--2---:R-:W-:Y:S01]  /*26e60*/  STL.64 [R1+0x1670], R22 ;  /* 0x0016701601007387 */ /* 0x004fe20000100a00 */
[----:B------:R0:W-:Y:S03]  /*26e70*/  STL.64 [R1+0x1668], R20 ;  /* 0x0016681401007387 */ /* 0x0001e60000100a00 */
[----:B0-----:R-:W2:Y:S01]  /*26e80*/  LDL.LU R20, [R1+0x210] ;  /* 0x0002100001147983 */ /* 0x001ea20000300800 */
[----:B------:R-:W2:Y:S02]  /*26e90*/  LDL.LU R21, [R1+0x214] ;  /* 0x0002140001157983 */ /* 0x000ea40000300800 */
[----:B------:R-:W2:Y:S02]  /*26ea0*/  LDL.LU R22, [R1+0x218] ;  /* 0x0002180001167983 */ /* 0x000ea40000300800 */
[----:B---3--:R-:W-:-:S05]  /*26eb0*/  IMAD.MOV.U32 R23, RZ, RZ, R28 ;  /* 0x000000ffff177224 */ /* 0x008fca00078e001c */
[----:B--2---:R-:W-:Y:S01]  /*26ec0*/  STL.64 [R1+0x1688], R22 ;  /* 0x0016881601007387 */ /* 0x004fe20000100a00 */
[----:B------:R0:W-:Y:S03]  /*26ed0*/  STL.64 [R1+0x1680], R20 ;  /* 0x0016801401007387 */ /* 0x0001e60000100a00 */
[----:B0-----:R-:W2:Y:S01]  /*26ee0*/  LDL.64 R20, [R1+0x50] ;  /* 0x0000500001147983 */ /* 0x001ea20000100a00 */
[----:B------:R-:W-:Y:S02]  /*26ef0*/  STL.64 [R1+0x15c8], R10 ;  /* 0x0015c80a01007387 */ /* 0x000fe40000100a00 */
[----:B------:R4:W-:Y:S02]  /*26f00*/  STL.64 [R1+0x15c0], R8 ;  /* 0x0015c00801007387 */ /* 0x0009e40000100a00 */
[----:B----4-:R-:W-:Y:S02]  /*26f10*/  IMAD.MOV.U32 R8, RZ, RZ, R17 ;  /* 0x000000ffff087224 */ /* 0x010fe400078e0011 */
[----:B------:R-:W-:-:S02]  /*26f20*/  IMAD.MOV.U32 R9, RZ, RZ, R16 ;  /* 0x000000ffff097224 */ /* 0x000fc400078e0010 */
[C---:B------:R-:W-:Y:S01]  /*26f30*/  HMMA.16816.F32 R16, R12.reuse, R18, R4 ;  /* 0x000000120c10723c */ /* 0x040fe20000001804 */
[----:B------:R-:W-:Y:S01]  /*26f40*/  STL [R1+0x14f0], R0 ;  /* 0x0014f00001007387 */ /* 0x000fe20000100800 */
[----:B------:R-:W-:Y:S02]  /*26f50*/  STL [R1+0x14ec], R2 ;  /* 0x0014ec0201007387 */ /* 0x000fe40000100800 */
[----:B------:R-:W-:Y:S02]  /*26f60*/  STL [R1+0x14e8], R3 ;  /* 0x0014e80301007387 */ /* 0x000fe40000100800 */
[----:B------:R-:W3:Y:S01]  /*26f70*/  LDL.LU.64 R6, [R1+0x16d0] ;  /* 0x0016d00001067983 */ /* 0x000ee20000300a00 */
[----:B------:R-:W3:Y:S11]  /*26f80*/  LDL.LU.64 R4, [R1+0x16c8] ;  /* 0x0016c80001047983 */ /* 0x000ef60000300a00 */
[----:B------:R-:W-:Y:S05]  /*26f90*/  @!UPT UIADD3 URZ, URZ, URZ, URZ ;  /* 0x0000003f3f3ff290 */ /* 0x000fea000fffe03f */
[----:B------:R-:W-:Y:S01]  /*26fa0*/  STL.64 [R1+0x280], R16 ;  /* 0x0002801001007387 */ /* 0x000fe20000100a00 */
[----:B------:R0:W-:Y:S03]  /*26fb0*/  STL.64 [R1+0x288], R18 ;  /* 0x0002881201007387 */ /* 0x0001e60000100a00 */
[----:B0-----:R-:W3:Y:S02]  /*26fc0*/  LDL.LU.64 R18, [R1+0x16c0] ;  /* 0x0016c00001127983 */ /* 0x001ee40000300a00 */
[----:B---3--:R-:W-:Y:S02]  /*26fd0*/  HMMA.16816.F32 R12, R12, R18, R4 ;  /* 0x000000120c0c723c */ /* 0x008fe40000001804 */
[----:B------:R-:W3:Y:S01]  /*26fe0*/  LDL.LU.64 R4, [R1+0x16b8] ;  /* 0x0016b80001047983 */ /* 0x000ee20000300a00 */
[----:B------:R-:W3:Y:S02]  /*26ff0*/  LDL.LU.64 R18, [R1+0x16b0] ;  /* 0x0016b00001127983 */ /* 0x000ee40000300a00 */
[----:B------:R-:W3:Y:S11]  /*27000*/  LDL.LU.64 R16, [R1+0x16a8] ;  /* 0x0016a80001107983 */ /* 0x000ef60000300a00 */
[----:B------:R-:W-:Y:S07]  /*27010*/  @!UPT UIADD3 URZ, URZ, URZ, URZ ;  /* 0x0000003f3f3ff290 */ /* 0x000fee000fffe03f */
[----:B------:R0:W-:Y:S01]  /*27020*/  STL.64 [R1+0x270], R12 ;  /* 0x0002700c01007387 */ /* 0x0001e20000100a00 */
[----:B------:R-:W-:Y:S03]  /*27030*/  STL.64 [R1+0x278], R14 ;  /* 0x0002780e01007387 */ /* 0x000fe60000100a00 */
[----:B0-----:R-:W4:Y:S01]  /*27040*/  LDL.LU.64 R12, [R1+0x10] ;  /* 0x00001000010c7983 */ /* 0x001f220000300a00 */
[----:B---3--:R-:W-:Y:S11]  /*27050*/  HMMA.16816.F32 R24, R16, R4, R24 ;  /* 0x000000041018723c */ /* 0x008ff60000001818 */
        /* <DEDUP_REMOVED lines=10> */
[----:B------:R-:W-:-:S02]  /*27100*/  IMAD.MOV.U32 R3, RZ, RZ, R21 ;  /* 0x000000ffff037224 */ /* 0x000fc400078e0015 */
[----:B------:R-:W2:Y:S01]  /*27110*/  LDL.LU.64 R22, [R1+0x1688] ;  /* 0x0016880001167983 */ /* 0x000ea20000300a00 */
[----:B---3--:R-:W-:Y:S01]  /*27120*/  HMMA.16816.F32 R24, R16, R20, R24 ;  /* 0x000000141018723c */ /* 0x008fe20000001818 */
[----:B------:R-:W2:Y:S11]  /*27130*/  LDL.LU.64 R20, [R1+0x1680] ;  /* 0x0016800001147983 */ /* 0x000eb60000300a00 */
[----:B------:R-:W-:Y:S11]  /*27140*/  @!UPT UIADD3 URZ, URZ, URZ, URZ ;  /* 0x0000003f3f3ff290 */ /* 0x000ff6000fffe03f */
[----:B------:R0:W-:Y:S01]  /*27150*/  STL.64 [R1+0x250], R24 ;  /* 0x0002501801007387 */ /* 0x0001e20000100a00 */
[----:B------:R-:W-:Y:S03]  /*27160*/  STL [R1+0x258], R26 ;  /* 0x0002581a01007387 */ /* 0x000fe60000100800 */
[----:B0-----:R-:W2:Y:S01]  /*27170*/  LDL.LU.64 R24, [R1+0x1678] ;  /* 0x0016780001187983 */ /* 0x001ea20000300a00 */
[----:B------:R-:W-:-:S05]  /*27180*/  IMAD.MOV.U32 R28, RZ, RZ, R27 ;  /* 0x000000ffff1c7224 */ /* 0x000fca00078e001b */
[----:B------:R-:W-:Y:S01]  /*27190*/  STL [R1+0x14f4], R28 ;  /* 0x0014f41c01007387 */ /* 0x000fe20000100800 */
        /* <DEDUP_REMOVED lines=8> */
[----:B------:R-:W3:Y:S02]  /*27220*/  LDL.LU.64 R26, [R1+0x1660] ;  /* 0x00166000011a7983 */ /* 0x000ee40000300a00 */
[----:B------:R-:W3:Y:S01]  /*27230*/  LDL.LU.64 R24, [R1+0x1658] ;  /* 0x0016580001187983 */ /* 0x000ee20000300a00 */
[----:B------:R0:W-:Y:S01]  /*27240*/  STL.64 [R1+0x15d8], R8 ;  /* 0x0015d80801007387 */ /* 0x0001e20000100a00 */
[----:B---3--:R-:W-:Y:S07]  /*27250*/  HMMA.16816.F32 R24, R16, R8, R24 ;  /* 0x000000081018723c */ /* 0x008fee0000001818 */
[----:B0-----:R-:W-:-:S02]  /*27260*/  IMAD.MOV.U32 R8, RZ, RZ, R10 ;  /* 0x000000ffff087224 */ /* 0x001fc400078e000a */
[----:B------:R-:W-:Y:S11]  /*27270*/  IMAD.MOV.U32 R9, RZ, RZ, R7 ;  /* 0x000000ffff097224 */ /* 0x000ff600078e0007 */
[----:B------:R-:W-:Y:S03]  /*27280*/  @!UPT UIADD3 URZ, URZ, URZ, URZ ;  /* 0x0000003f3f3ff290 */ /* 0x000fe6000fffe03f */
[----:B------:R0:W-:Y:S01]  /*27290*/  STL.64 [R1+0x230], R24 ;  /* 0x0002301801007387 */ /* 0x0001e20000100a00 */
[----:B------:R1:W-:Y:S03]  /*272a0*/  STL.64 [R1+0x238], R26 ;  /* 0x0002381a01007387 */ /* 0x0003e60000100a00 */
[----:B0-----:R-:W3:Y:S01]  /*272b0*/  LDL.LU R24, [R1+0x1d0] ;  /* 0x0001d00001187983 */ /* 0x001ee20000300800 */
[----:B------:R-:W3:Y:S02]  /*272c0*/  LDL.LU R25, [R1+0x1d4] ;  /* 0x0001d40001197983 */ /* 0x000ee40000300800 */
[----:B-1----:R-:W3:Y:S02]  /*272d0*/  LDL.LU R26, [R1+0x1d8] ;  /* 0x0001d800011a7983 */ /* 0x002ee40000300800 */
[----:B------:R-:W3:Y:S01]  /*272e0*/  LDL.LU R27, [R1+0x1dc] ;  /* 0x0001dc00011b7983 */ /* 0x000ee20000300800 */
[----:B------:R0:W-:Y:S02]  /*272f0*/  STL.64 [R1+0x15f0], R8 ;  /* 0x0015f00801007387 */ /* 0x0001e40000100a00 */
[----:B0-----:R-:W-:-:S02]  /*27300*/  IMAD.MOV.U32 R8, RZ, RZ, R6 ;  /* 0x000000ffff087224 */ /* 0x001fc400078e0006 */
[----:B------:R-:W-:Y:S01]  /*27310*/  IMAD.MOV.U32 R9, RZ, RZ, R3 ;  /* 0x000000ffff097224 */ /* 0x000fe200078e0003 */
[C---:B--2---:R-:W-:Y:S04]  /*27320*/  HMMA.16816.F32 R4, R16.reuse, R4, R20 ;  /* 0x000000041004723c */ /* 0x044fe80000001814 */
[----:B------:R-:W-:Y:S01]  /*27330*/  STL.64 [R1+0x1608], R8 ;  /* 0x0016080801007387 */ /* 0x000fe20000100a00 */
[----:B------:R-:W4:Y:S02]  /*27340*/  LDL.LU.64 R22, [R1+0x1650] ;  /* 0x0016500001167983 */ /* 0x000f240000300a00 */
[----:B------:R-:W4:Y:S11]  /*27350*/  LDL.LU.64 R20, [R1+0x1648] ;  /* 0x0016480001147983 */ /* 0x000f360000300a00 */
[----:B------:R-:W-:Y:S05]  /*27360*/  @!UPT UIADD3 URZ, URZ, URZ, URZ ;  /* 0x0000003f3f3ff290 */ /* 0x000fea000fffe03f */
[----:B------:R-:W-:Y:S01]  /*27370*/  STL.64 [R1+0x220], R4 ;  /* 0x0002200401007387 */ /* 0x000fe20000100a00 */
[----:B------:R0:W-:Y:S03]  /*27380*/  STL.64 [R1+0x228], R6 ;  /* 0x0002280601007387 */ /* 0x0001e60000100a00 */
[----:B0-----:R-:W2:Y:S01]  /*27390*/  LDL.LU.64 R6, [R1+0x1640] ;  /* 0x0016400001067983 */ /* 0x001ea20000300a00 */
[----:B------:R-:W3:Y:S01]  /*273a0*/  LDL.LU.64 R4, [R1+0x1638] ;  /* 0x0016380001047983 */ /* 0x000ee20000300a00 */
[C---:B----4-:R-:W-:Y:S11]  /*273b0*/  HMMA.16816.F32 R20, R16.reuse, R12, R20 ;  /* 0x0000000c1014723c */ /* 0x050ff60000001814 */
[----:B------:R-:W-:Y:S11]  /*273c0*/  @!UPT UIADD3 URZ, URZ, URZ, URZ ;  /* 0x0000003f3f3ff290 */ /* 0x000ff6000fffe03f */
[----:B------:R-:W-:Y:S01]  /*273d0*/  @!UPT UIADD3 URZ, URZ, URZ, URZ ;  /* 0x0000003f3f3ff290 */ /* 0x000fe2000fffe03f */
[----:B------:R-:W-:Y:S01]  /*273e0*/  STL.64 [R1+0x210], R20 ;  /* 0x0002101401007387 */ /* 0x000fe20000100a00 */
[----:B------:R0:W-:Y:S03]  /*273f0*/  STL.64 [R1+0x218], R22 ;  /* 0x0002181601007387 */ /* 0x0001e60000100a00 */
[----:B0-----:R-:W4:Y:S01]  /*27400*/  LDL.LU.64 R22, [R1+0x1630] ;  /* 0x0016300001167983 */ /* 0x001f220000300a00 */
[----:B------:R-:W4:Y:S02]  /*27410*/  LDL.LU.64 R20, [R1+0x1628] ;  /* 0x0016280001147983 */ /* 0x000f240000300a00 */
[----:B------:R0:W-:Y:S02]  /*27420*/  STL.64 [R1+0x15d0], R12 ;  /* 0x0015d00c01007387 */ /* 0x0001e40000100a00 */
        /* <DEDUP_REMOVED lines=17> */
[----:B---3--:R-:W-:Y:S01]  /*27540*/  STL.64 [R1+0x1618], R14 ;  /* 0x0016180e01007387 */ /* 0x008fe20000100a00 */
[----:B--2---:R0:W-:Y:S03]  /*27550*/  STL.64 [R1+0x1610], R12 ;  /* 0x0016100c01007387 */ /* 0x0041e60000100a00 */
[----:B0-----:R-:W4:Y:S01]  /*27560*/  LDL.LU R12, [R1+0x1a0] ;  /* 0x0001a000010c7983 */ /* 0x001f220000300800 */
[----:B------:R-:W4:Y:S02]  /*27570*/  LDL.LU R13, [R1+0x1a4] ;  /* 0x0001a400010d7983 */ /* 0x000f240000300800 */
[----:B------:R-:W4:Y:S02]  /*27580*/  LDL.LU R14, [R1+0x1a8] ;  /* 0x0001a800010e7983 */ /* 0x000f240000300800 */
[----:B------:R-:W4:Y:S02]  /*27590*/  LDL.LU R15, [R1+0x1ac] ;  /* 0x0001ac00010f7983 */ /* 0x000f240000300800 */
[----:B------:R0:W-:Y:S01]  /*275a0*/  STL.64 [R1+0x200], R24 ;  /* 0x0002001801007387 */ /* 0x0001e20000100a00 */
[----:B------:R-:W-:Y:S03]  /*275b0*/  STL.64 [R1+0x208], R26 ;  /* 0x0002081a01007387 */ /* 0x000fe60000100a00 */
[----:B0-----:R-:W2:Y:S01]  /*275c0*/  LDL.LU.64 R24, [R1+0x1620] ;  /* 0x0016200001187983 */ /* 0x001ea20000300a00 */
[----:B------:R-:W-:Y:S02]  /*275d0*/  STL.64 [R1+0x15b8], R6 ;  /* 0x0015b80601007387 */ /* 0x000fe40000100a00 */
[----:B------:R0:W-:Y:S02]  /*275e0*/  STL.64 [R1+0x15b0], R4 ;  /* 0x0015b00401007387 */ /* 0x0001e40000100a00 */
[----:B0-----:R-:W2:Y:S01]  /*275f0*/  LDL.LU R4, [R1+0x1b0] ;  /* 0x0001b00001047983 */ /* 0x001ea20000300800 */
[----:B------:R-:W2:Y:S02]  /*27600*/  LDL.LU R5, [R1+0x1b4] ;  /* 0x0001b40001057983 */ /* 0x000ea40000300800 */
[----:B------:R-:W2:Y:S02]  /*27610*/  LDL.LU R6, [R1+0x1b8] ;  /* 0x0001b80001067983 */ /* 0x000ea40000300800 */
[----:B------:R-:W2:Y:S02]  /*27620*/  LDL.LU R7, [R1+0x1bc] ;  /* 0x0001bc0001077983 */ /* 0x000ea40000300800 */
[----:B------:R-:W-:-:S02]  /*27630*/  IMAD.MOV.U32 R8, RZ, RZ, R2 ;  /* 0x000000ffff087224 */ /* 0x000fc400078e0002 */
[----:B------:R-:W-:-:S07]  /*27640*/  IMAD.MOV.U32 R9, RZ, RZ, R0 ;  /* 0x000000ffff097224 */ /* 0x000fce00078e0000 */
[----:B----4-:R-:W-:Y:S08]  /*27650*/  HMMA.16816.F32 R8, R20, R8, R12 ;  /* 0x000000081408723c */ /* 0x010ff0000000180c */
[----:B--2---:R-:W-:Y:S01]  /*27660*/  HMMA.16816.F32 R16, R16, R24, R4 ;  /* 0x000000181010723c */ /* 0x004fe20000001804 */
[----:B------:R-:W2:Y:S11]  /*27670*/  LDL.LU R4, [R1+0x140] ;  /* 0x0001400001047983 */ /* 0x000eb60000300800 */
[----:B------:R-:W-:Y:S11]  /*27680*/  @!UPT UIADD3 URZ, URZ, URZ, URZ ;  /* 0x0000003f3f3ff290 */ /* 0x000ff6000fffe03f */
[----:B------:R0:W-:Y:S01]  /*27690*/  STL.64 [R1+0x1f0], R16 ;  /* 0x0001f01001007387 */ /* 0x0001e20000100a00 */
[----:B------:R-:W-:Y:S02]  /*276a0*/  STL.64 [R1+0x1f8], R18 ;  /* 0x0001f81201007387 */ /* 0x000fe40000100a00 */
[----:B------:R-:W2:Y:S02]  /*276b0*/  LDL.LU R5, [R1+0x144] ;  /* 0x0001440001057983 */ /* 0x000ea40000300800 */
[----:B------:R-:W2:Y:S01]  /*276c0*/  LDL.LU R6, [R1+0x148] ;  /* 0x0001480001067983 */ /* 0x000ea20000300800 */
[----:B------:R-:W2:Y:S04]  /*276d0*/  LDL.LU R7, [R1+0x14c] ;  /* 0x00014c0001077983 */ /* 0x000ea80000300800 */
[----:B0-----:R-:W3:Y:S01]  /*276e0*/  LDL.LU.64 R16, [R1+0x20] ;  /* 0x0000200001107983 */ /* 0x001ee20000300a00 */
[----:B------:R-:W4:Y:S02]  /*276f0*/  LDL.LU.64 R14, [R1+0x1618] ;  /* 0x00161800010e7983 */ /* 0x000f240000300a00 */
[----:B------:R-:W4:Y:S02]  /*27700*/  LDL.LU.64 R12, [R1+0x1610] ;  /* 0x00161000010c7983 */ /* 0x000f240000300a00 */
[----:B------:R0:W-:Y:S01]  /*27710*/  STL.64 [R1+0x1e0], R8 ;  /* 0x0001e00801007387 */ /* 0x0001e20000100a00 */
[----:B------:R4:W-:Y:S04]  /*27720*/  STL.64 [R1+0x1e8], R10 ;  /* 0x0001e80a01007387 */ /* 0x0009e80000100a00 */
        /* <DEDUP_REMOVED lines=16> */
[----:B------:R-:W2:Y:S11]  /*27830*/  LDL.LU.64 R12, [R1+0x15d0] ;  /* 0x0015d000010c7983 */ /* 0x000eb60000300a00 */
[----:B------:R-:W-:Y:S10]  /*27840*/  @!UPT UIADD3 URZ, URZ, URZ, URZ ;  /* 0x0000003f3f3ff290 */ /* 0x000ff4000fffe03f */
[----:B------:R-:W-:Y:S01]  /*27850*/  STL [R1+0x1b0], R8 ;  /* 0x0001b00801007387 */ /* 0x000fe20000100800 */
[----:B------:R0:W-:Y:S02]  /*27860*/  STL [R1+0x1bc], R11 ;  /* 0x0001bc0b01007387 */ /* 0x0001e40000100800 */
[----:B------:R-:W-:Y:S02]  /*27870*/  IMAD.MOV.U32 R27, RZ, RZ, R10 ;  /* 0x000000ffff1b7224 */ /* 0x000fe400078e000a */
[----:B------:R-:W-:Y:S01]  /*27880*/  IMAD.MOV.U32 R26, RZ, RZ, R9 ;  /* 0x000000ffff1a7224 */ /* 0x000fe200078e0009 */
[----:B0-----:R-:W4:Y:S01]  /*27890*/  LDL.LU.64 R10, [R1+0x15c8] ;  /* 0x0015c800010a7983 */ /* 0x001f220000300a00 */
[----:B------:R-:W4:Y:S02]  /*278a0*/  LDL.LU.64 R8, [R1+0x15c0] ;  /* 0x0015c00001087983 */ /* 0x000f240000300a00 */
[----:B------:R-:W-:Y:S02]  /*278b0*/  STL [R1+0x144c], R27 ;  /* 0x00144c1b01007387 */ /* 0x000fe40000100800 */
[----:B------:R-:W-:Y:S01]  /*278c0*/  STL [R1+0x1448], R26 ;  /* 0x0014481a01007387 */ /* 0x000fe20000100800 */
[----:B------:R-:W-:Y:S01]  /*278d0*/  STL.64 [R1+0x1590], R24 ;  /* 0x0015901801007387 */ /* 0x000fe20000100a00 */
[----:B---3--:R0:W-:Y:S01]  /*278e0*/  STL.64 [R1+0x1528], R16 ;  /* 0x0015281001007387 */ /* 0x0081e20000100a00 */
[C---:B----4-:R-:W-:Y:S02]  /*278f0*/  HMMA.16816.F32 R8, R20.reuse, R16, R8 ;  /* 0x000000101408723c */ /* 0x050fe40000001808 */
[----:B0-----:R-:W3:Y:S11]  /*27900*/  LDL.LU R16, [R1+0x180] ;  /* 0x0001800001107983 */ /* 0x001ef60000300800 */
[----:B------:R-:W-:Y:S10]  /*27910*/  @!UPT UIADD3 URZ, URZ, URZ, URZ ;  /* 0x0000003f3f3ff290 */ /* 0x000ff4000fffe03f */
[----:B------:R0:W-:Y:S01]  /*27920*/  STL.64 [R1+0x1a0], R8 ;  /* 0x0001a00801007387 */ /* 0x0001e20000100a00 */
[----:B------:R1:W-:Y:S02]  /*27930*/  STL.64 [R1+0x1a8], R10 ;  /* 0x0001a80a01007387 */ /* 0x0003e40000100a00 */
[----:B------:R-:W3:Y:S02]  /*27940*/  LDL.LU R17, [R1+0x184] ;  /* 0x0001840001117983 */ /* 0x000ee40000300800 */
[----:B------:R-:W4:Y:S01]  /*27950*/  LDL.LU R18, [R1+0x188] ;  /* 0x0001880001127983 */ /* 0x000f220000300800 */
[----:B------:R-:W4:Y:S04]  /*27960*/  LDL.LU R19, [R1+0x18c] ;  /* 0x00018c0001137983 */ /* 0x000f280000300800 */
[----:B0-----:R-:W2:Y:S01]  /*27970*/  LDL.LU R8, [R1+0x120] ;  /* 0x0001200001087983 */ /* 0x001ea20000300800 */
[----:B------:R-:W2:Y:S02]  /*27980*/  LDL.LU R9, [R1+0x124] ;  /* 0x0001240001097983 */ /* 0x000ea40000300800 */
[----:B-1----:R-:W2:Y:S02]  /*27990*/  LDL.LU R10, [R1+0x128] ;  /* 0x00012800010a7983 */ /* 0x002ea40000300800 */
[----:B------:R-:W2:Y:S01]  /*279a0*/  LDL.LU R11, [R1+0x12c] ;  /* 0x00012c00010b7983 */ /* 0x000ea20000300800 */
[----:B------:R-:W2:Y:S01]  /*279b0*/  LDL.LU R24, [R1+0x130] ;  /* 0x0001300001187983 */ /* 0x000ea20000300800 */
[----:B------:R-:W2:Y:S02]  /*279c0*/  LDL.LU R25, [R1+0x134] ;  /* 0x0001340001197983 */ /* 0x000ea40000300800 */
[----:B------:R-:W2:Y:S02]  /*279d0*/  LDL.LU R26, [R1+0x138] ;  /* 0x00013800011a7983 */ /* 0x000ea40000300800 */
[----:B------:R-:W2:Y:S01]  /*279e0*/  LDL.LU R27, [R1+0x13c] ;  /* 0x00013c00011b7983 */ /* 0x000ea20000300800 */
[----:B----4-:R-:W-:Y:S01]  /*279f0*/  STL.64 [R1+0x1538], R18 ;  /* 0x0015381201007387 */ /* 0x010fe20000100a00 */
[----:B---3--:R0:W-:Y:S03]  /*27a00*/  STL.64 [R1+0x1530], R16 ;  /* 0x0015301001007387 */ /* 0x0081e60000100a00 */
[----:B0-----:R-:W3:Y:S01]  /*27a10*/  LDL.64 R16, [R1+0x40] ;  /* 0x0000400001107983 */ /* 0x001ee20000100a00 */
[----:B--2---:R-:W-:Y:S03]  /*27a20*/  HMMA.16816.F32 R4, R20, R12, R4 ;  /* 0x0000000c1404723c */ /* 0x004fe60000001804 */
[----:B---3--:R0:W-:Y:S04]  /*27a30*/  STL.64 [R1+0x1550], R16 ;  /* 0x0015501001007387 */ /* 0x0081e80000100a00 */
[----:B0-----:R-:W2:Y:S04]  /*27a40*/  LDL.64 R16, [R1+0x50] ;  /* 0x0000500001107983 */ /* 0x001ea80000100a00 */
[----:B--2---:R0:W-:Y:S04]  /*27a50*/  STL.64 [R1+0x1568], R16 ;  /* 0x0015681001007387 */ /* 0x0041e80000100a00 */
[----:B0-----:R-:W2:Y:S08]  /*27a60*/  LDL.LU.64 R16, [R1+0x60] ;  /* 0x0000600001107983 */ /* 0x001eb00000300a00 */
[----:B------:R-:W-:Y:S02]  /*27a70*/  STL.64 [R1+0x190], R4 ;  /* 0x0001900401007387 */ /* 0x000fe40000100a00 */
[----:B------:R0:W-:Y:S02]  /*27a80*/  STL.64 [R1+0x198], R6 ;  /* 0x0001980601007387 */ /* 0x0001e40000100a00 */
[----:B0-----:R-:W3:Y:S01]  /*27a90*/  LDL.LU.64 R6, [R1+0x15b8] ;  /* 0x0015b80001067983 */ /* 0x001ee20000300a00 */
[----:B------:R-:W4:Y:S02]  /*27aa0*/  LDL.LU.64 R4, [R1+0x15b0] ;  /* 0x0015b00001047983 */ /* 0x000f240000300a00 */
[----:B------:R3:W-:Y:S02]  /*27ab0*/  STL.64 [R1+0x1520], R12 ;  /* 0x0015200c01007387 */ /* 0x0007e40000100a00 */
[----:B------:R-:W-:-:S02]  /*27ac0*/  IMAD.MOV.U32 R14, RZ, RZ, R29 ;  /* 0x000000ffff0e7224 */ /* 0x000fc400078e001d */
[----:B---3--:R-:W-:Y:S02]  /*27ad0*/  IMAD.MOV.U32 R12, RZ, RZ, R6 ;  /* 0x000000ffff0c7224 */ /* 0x008fe400078e0006 */
[----:B------:R-:W-:Y:S01]  /*27ae0*/  IMAD.MOV.U32 R13, RZ, RZ, R7 ;  /* 0x000000ffff0d7224 */ /* 0x000fe200078e0007 */
[----:B------:R-:W3:Y:S01]  /*27af0*/  LDL.LU R6, [R1+0x15ac] ;  /* 0x0015ac0001067983 */ /* 0x000ee20000300800 */
[----:B------:R-:W2:Y:S02]  /*27b00*/  LDL.LU R7, [R1+0x15a8] ;  /* 0x0015a80001077983 */ /* 0x000ea40000300800 */
[----:B------:R-:W2:Y:S02]  /*27b10*/  LDL.LU R29, [R1+0x15a4] ;  /* 0x0015a400011d7983 */ /* 0x000ea40000300800 */
[----:B------:R-:W2:Y:S02]  /*27b20*/  LDL.LU R15, [R1+0x29c] ;  /* 0x00029c00010f7983 */ /* 0x000ea40000300800 */
[----:B--2---:R-:W-:Y:S01]  /*27b30*/  STL.64 [R1+0x1548], R14 ;  /* 0x0015480e01007387 */ /* 0x004fe20000100a00 */
[----:B------:R0:W-:Y:S03]  /*27b40*/  STL.64 [R1+0x1540], R12 ;  /* 0x0015400c01007387 */ /* 0x0001e60000100a00 */
[----:B0-----:R-:W2:Y:S01]  /*27b50*/  LDL.LU R12, [R1+0xe0] ;  /* 0x0000e000010c7983 */ /* 0x001ea20000300800 */
[----:B------:R-:W-:-:S02]  /*27b60*/  IMAD.MOV.U32 R14, RZ, RZ, R7 ;  /* 0x000000ffff0e7224 */ /* 0x000fc400078e0007 */
[----:B------:R-:W-:Y:S02]  /*27b70*/  IMAD.MOV.U32 R15, RZ, RZ, R29 ;  /* 0x000000ffff0f7224 */ /* 0x000fe400078e001d */
[----:B---3--:R-:W-:Y:S02]  /*27b80*/  IMAD.MOV.U32 R13, RZ, RZ, R6 ;  /* 0x000000ffff0d7224 */ /* 0x008fe400078e0006 */
[----:B------:R-:W3:Y:S01]  /*27b90*/  LDL.LU R6, [R1+0x15a0] ;  /* 0x0015a00001067983 */ /* 0x000ee20000300800 */
[----:B------:R-:W3:Y:S02]  /*27ba0*/  LDL.LU R7, [R1+0x159c] ;  /* 0x00159c0001077983 */ /* 0x000ee40000300800 */
[----:B------:R-:W3:Y:S02]  /*27bb0*/  LDL.LU R29, [R1+0x1598] ;  /* 0x00159800011d7983 */ /* 0x000ee40000300800 */
[----:B------:R-:W-:Y:S01]  /*27bc0*/  STL.64 [R1+0x1560], R14 ;  /* 0x0015600e01007387 */ /* 0x000fe20000100a00 */
[----:B--2---:R0:W-:Y:S04]  /*27bd0*/  STL.64 [R1+0x1558], R12 ;  /* 0x0015580c01007387 */ /* 0x0041e80000100a00 */
[----:B0-----:R-:W2:Y:S01]  /*27be0*/  LDL.LU R12, [R1+0x100] ;  /* 0x00010000010c7983 */ /* 0x001ea20000300800 */
[----:B------:R-:W2:Y:S02]  /*27bf0*/  LDL.LU R13, [R1+0x104] ;  /* 0x00010400010d7983 */ /* 0x000ea40000300800 */
[----:B------:R-:W2:Y:S02]  /*27c00*/  LDL.LU R14, [R1+0x108] ;  /* 0x00010800010e7983 */ /* 0x000ea40000300800 */
[----:B------:R-:W2:Y:S02]  /*27c10*/  LDL.LU R15, [R1+0x10c] ;  /* 0x00010c00010f7983 */ /* 0x000ea40000300800 */
[----:B--2---:R3:W-:Y:S02]  /*27c20*/  STL.64 [R1+0x1578], R14 ;  /* 0x0015780e01007387 */ /* 0x0047e40000100a00 */
[----:B---3--:R-:W-:-:S02]  /*27c30*/  IMAD.MOV.U32 R14, RZ, RZ, R7 ;  /* 0x000000ffff0e7224 */ /* 0x008fc400078e0007 */
[----:B------:R-:W-:Y:S02]  /*27c40*/  IMAD.MOV.U32 R15, RZ, RZ, R6 ;  /* 0x000000ffff0f7224 */ /* 0x000fe400078e0006 */
[----:B----4-:R-:W-:Y:S01]  /*27c50*/  HMMA.16816.F32 R4, R20, R4, R24 ;  /* 0x000000041404723c */ /* 0x010fe20000001818 */
[----:B------:R0:W-:Y:S04]  /*27c60*/  STL.64 [R1+0x1570], R12 ;  /* 0x0015700c01007387 */ /* 0x0001e80000100a00 */
[----:B0-----:R-:W2:Y:S01]  /*27c70*/  LDL.LU R12, [R1+0x110] ;  /* 0x00011000010c7983 */ /* 0x001ea20000300800 */
[----:B------:R-:W3:Y:S02]  /*27c80*/  LDL.LU.64 R24, [R1+0x1590] ;  /* 0x0015900001187983 */ /* 0x000ee40000300a00 */
[----:B------:R-:W-:Y:S11]  /*27c90*/  IMAD.MOV.U32 R13, RZ, RZ, R29 ;  /* 0x000000ffff0d7224 */ /* 0x000ff600078e001d */
[----:B------:R-:W-:Y:S04]  /*27ca0*/  @!UPT UIADD3 URZ, URZ, URZ, URZ ;  /* 0x0000003f3f3ff290 */ /* 0x000fe8000fffe03f */
[----:B------:R0:W-:Y:S01]  /*27cb0*/  STL [R1+0x170], R4 ;  /* 0x0001700401007387 */ /* 0x0001e20000100800 */
[----:B------:R-:W-:Y:S02]  /*27cc0*/  IMAD.MOV.U32 R26, RZ, RZ, R6 ;  /* 0x000000ffff1a7224 */ /* 0x000fe400078e0006 */
[----:B------:R-:W-:Y:S02]  /*27cd0*/  IMAD.MOV.U32 R29, RZ, RZ, R7 ;  /* 0x000000ffff1d7224 */ /* 0x000fe400078e0007 */
[----:B------:R-:W-:Y:S01]  /*27ce0*/  IMAD.MOV.U32 R27, RZ, RZ, R5 ;  /* 0x000000ffff1b7224 */ /* 0x000fe200078e0005 */
[----:B------:R-:W2:Y:S04]  /*27cf0*/  LDL.LU.64 R6, [R1+0x1588] ;  /* 0x0015880001067983 */ /* 0x000ea80000300a00 */
[----:B0-----:R-:W2:Y:S01]  /*27d00*/  LDL.LU.64 R4, [R1+0x1580] ;  /* 0x0015800001047983 */ /* 0x001ea20000300a00 */
[----:B------:R-:W-:Y:S02]  /*27d10*/  STL [R1+0x14f8], R29 ;  /* 0x0014f81d01007387 */ /* 0x000fe40000100800 */
[----:B------:R-:W-:-:S02]  /*27d20*/  IMAD.MOV.U32 R28, RZ, RZ, R16 ;  /* 0x000000ffff1c7224 */ /* 0x000fc400078e0010 */
[----:B------:R-:W-:Y:S01]  /*27d30*/  IMAD.MOV.U32 R0, RZ, RZ, R17 ;  /* 0x000000ffff007224 */ /* 0x000fe200078e0011 */
[----:B---3--:R-:W-:Y:S01]  /*27d40*/  HMMA.16816.F32 R8, R20, R24, R8 ;  /* 0x000000181408723c */ /* 0x008fe20000001808 */
[----:B------:R-:W3:Y:S07]  /*27d50*/  LDL.LU.64 R20, [R1+0x30] ;  /* 0x0000300001147983 */ /* 0x000eee0000300a00 */
[C---:B--2---:R-:W-:Y:S11]  /*27d60*/  HMMA.16816.F32 R12, R4.reuse, R16, R12 ;  /* 0x00000010040c723c */ /* 0x044ff6000000180c */
[----:B------:R-:W-:Y:S04]  /*27d70*/  @!UPT UIADD3 URZ, URZ, URZ, URZ ;  /* 0x0000003f3f3ff290 */ /* 0x000fe8000fffe03f */
[----:B------:R0:W-:Y:S01]  /*27d80*/  STL.64 [R1+0x160], R8 ;  /* 0x0001600801007387 */ /* 0x0001e20000100a00 */
[----:B------:R1:W-:Y:S03]  /*27d90*/  STL.64 [R1+0x168], R10 ;  /* 0x0001680a01007387 */ /* 0x0003e60000100a00 */
[----:B0-----:R-:W2:Y:S01]  /*27da0*/  LDL.LU R8, [R1+0x320] ;  /* 0x0003200001087983 */ /* 0x001ea20000300800 */
[----:B------:R-:W2:Y:S02]  /*27db0*/  LDL.LU R9, [R1+0x324] ;  /* 0x0003240001097983 */ /* 0x000ea40000300800 */
[----:B-1----:R-:W2:Y:S02]  /*27dc0*/  LDL.LU R10, [R1+0x328] ;  /* 0x00032800010a7983 */ /* 0x002ea40000300800 */
[----:B------:R-:W2:Y:S01]  /*27dd0*/  LDL.LU R11, [R1+0x32c] ;  /* 0x00032c00010b7983 */ /* 0x000ea20000300800 */
[----:B------:R-:W-:Y:S01]  /*27de0*/  STL.64 [R1+0x150], R12 ;  /* 0x0001500c01007387 */ /* 0x000fe20000100a00 */
[----:B------:R0:W-:Y:S03]  /*27df0*/  STL.64 [R1+0x158], R14 ;  /* 0x0001580e01007387 */ /* 0x0001e60000100a00 */
[----:B0-----:R-:W4:Y:S01]  /*27e00*/  LDL.LU.64 R14, [R1+0x1578] ;  /* 0x00157800010e7983 */ /* 0x001f220000300a00 */
[----:B------:R-:W4:Y:S02]  /*27e10*/  LDL.LU.64 R12, [R1+0x1570] ;  /* 0x00157000010c7983 */ /* 0x000f240000300a00 */
[----:B------:R-:W4:Y:S02]  /*27e20*/  LDL.LU.64 R16, [R1+0x1568] ;  /* 0x0015680001107983 */ /* 0x000f240000300a00 */
[----:B------:R-:W-:Y:S01]  /*27e30*/  STL [R1+0x1500], R28 ;  /* 0x0015001c01007387 */ /* 0x000fe20000100800 */
[----:B------:R-:W-:Y:S01]  /*27e40*/  STL [R1+0x14fc], R0 ;  /* 0x0014fc0001007387 */ /* 0x000fe20000100800 */
[C---:B----4-:R-:W-:Y:S01]  /*27e50*/  HMMA.16816.F32 R12, R4.reuse, R16, R12 ;  /* 0x00000010040c723c */ /* 0x050fe2000000180c */
[----:B------:R-:W-:Y:S11]  /*27e60*/  IMAD.MOV.U32 R29, RZ, RZ, R17 ;  /* 0x000000ffff1d7224 */ /* 0x000ff600078e0011 */
[----:B------:R-:W-:Y:S11]  /*27e70*/  @!UPT UIADD3 URZ, URZ, URZ, URZ ;  /* 0x0000003f3f3ff290 */ /* 0x000ff6000fffe03f */
[----:B------:R-:W-:Y:S01]  /*27e80*/  STL.64 [R1+0x140], R12 ;  /* 0x0001400c01007387 */ /* 0x000fe20000100a00 */
[----:B------:R0:W-:Y:S03]  /*27e90*/  STL.64 [R1+0x148], R14 ;  /* 0x0001480e01007387 */ /* 0x0001e60000100a00 */
[----:B0-----:R-:W4:Y:S01]  /*27ea0*/  LDL.LU.64 R14, [R1+0x1560] ;  /* 0x00156000010e7983 */ /* 0x001f220000300a00 */
[----:B------:R-:W4:Y:S02]  /*27eb0*/  LDL.LU.64 R12, [R1+0x1558] ;  /* 0x00155800010c7983 */ /* 0x000f240000300a00 */
[----:B------:R-:W4:Y:S02]  /*27ec0*/  LDL.LU.64 R16, [R1+0x1550] ;  /* 0x0015500001107983 */ /* 0x000f240000300a00 */
        /* <DEDUP_REMOVED lines=8> */
[----:B------:R-:W3:Y:S02]  /*27f50*/  LDL.LU.64 R18, [R1+0x1538] ;  /* 0x0015380001127983 */ /* 0x000ee40000300a00 */
[----:B------:R-:W3:Y:S01]  /*27f60*/  LDL.LU.64 R16, [R1+0x1530] ;  /* 0x0015300001107983 */ /* 0x000ee20000300a00 */
[----:B------:R0:W-:Y:S04]  /*27f70*/  STL [R1+0x1508], R0 ;  /* 0x0015080001007387 */ /* 0x0001e80000100800 */
[----:B0-----:R-:W2:Y:S01]  /*27f80*/  LDL R0, [R1+0x384] ;  /* 0x0003840001007983 */ /* 0x001ea20000100800 */
[C---:B---3--:R-:W-:Y:S11]  /*27f90*/  HMMA.16816.F32 R16, R4.reuse, R20, R16 ;  /* 0x000000140410723c */ /* 0x048ff60000001810 */
[----:B------:R-:W-:Y:S11]  /*27fa0*/  @!UPT UIADD3 URZ, URZ, URZ, URZ ;  /* 0x0000003f3f3ff290 */ /* 0x000ff6000fffe03f */
[----:B------:R-:W-:Y:S01]  /*27fb0*/  @!UPT UIADD3 URZ, URZ, URZ, URZ ;  /* 0x0000003f3f3ff290 */ /* 0x000fe2000fffe03f */
[----:B------:R0:W-:Y:S01]  /*27fc0*/  STL.64 [R1+0x120], R16 ;  /* 0x0001201001007387 */ /* 0x0001e20000100a00 */
[----:B------:R-:W-:Y:S03]  /*27fd0*/  STL.64 [R1+0x128], R18 ;  /* 0x0001281201007387 */ /* 0x000fe60000100a00 */
[----:B0-----:R-:W4:Y:S02]  /*27fe0*/  LDL.LU.64 R16, [R1+0x1528] ;  /* 0x0015280001107983 */ /* 0x001f240000300a00 */
[C---:B----4-:R-:W-:Y:S01]  /*27ff0*/  HMMA.16816.F32 R12, R4.reuse, R16, R12 ;  /* 0x00000010040c723c */ /* 0x050fe2000000180c */
[----:B------:R-:W-:Y:S02]  /*28000*/  IMAD.MOV.U32 R2, RZ, RZ, R16 ;  /* 0x000000ffff027224 */ /* 0x000fe400078e0010 */
[----:B------:R-:W-:Y:S02]  /*28010*/  IMAD.MOV.U32 R3, RZ, RZ, R17 ;  /* 0x000000ffff037224 */ /* 0x000fe400078e0011 */
[----:B--2---:R-:W0:Y:S11]  /*28020*/  LDSM.16.MT88.4 R16, [R0+0xe000] ;  /* 0x00e000000010783b */ /* 0x004e360000004200 */
[----:B------:R-:W-:Y:S07]  /*28030*/  @!UPT UIADD3 URZ, URZ, URZ, URZ ;  /* 0x0000003f3f3ff290 */ /* 0x000fee000fffe03f */
[----:B------:R1:W-:Y:S01]  /*28040*/  STL.64 [R1+0x110], R12 ;  /* 0x0001100c01007387 */ /* 0x0003e20000100a00 */
[----:B------:R-:W-:Y:S03]  /*28050*/  STL.64 [R1+0x118], R14 ;  /* 0x0001180e01007387 */ /* 0x000fe60000100a00 */
[----:B-1----:R-:W2:Y:S04]  /*28060*/  LDL.LU.64 R12, [R1+0x1520] ;  /* 0x00152000010c7983 */ /* 0x002ea80000300a00 */
[----:B0-----:R-:W-:Y:S01]  /*28070*/  STL.64 [R1+0x1468], R18 ;  /* 0x0014681201007387 */ /* 0x001fe20000100a00 */
[----:B------:R0:W-:Y:S03]  /*28080*/  STL.64 [R1+0x1460], R16 ;  /* 0x0014601001007387 */ /* 0x0001e60000100a00 */
[----:B0-----:R-:W2:Y:S01]  /*28090*/  LDL.LU R16, [R1+0x2f0] ;  /* 0x0002f00001107983 */ /* 0x001ea20000300800 */
[----:B------:R-:W2:Y:S02]  /*280a0*/  LDL.LU R17, [R1+0x2f4] ;  /* 0x0002f40001117983 */ /* 0x000ea40000300800 */
[----:B------:R-:W2:Y:S02]  /*280b0*/  LDL.LU R18, [R1+0x2f8] ;  /* 0x0002f80001127983 */ /* 0x000ea40000300800 */
[----:B------:R-:W2:Y:S02]  /*280c0*/  LDL.LU R19, [R1+0x2fc] ;  /* 0x0002fc0001137983 */ /* 0x000ea40000300800 */
[C---:B--2---:R-:W-:Y:S11]  /*280d0*/  HMMA.16816.F32 R16, R4.reuse, R12, R16 ;  /* 0x0000000c0410723c */ /* 0x044ff60000001810 */
[----:B------:R-:W-:Y:S11]  /*280e0*/  @!UPT UIADD3 URZ, URZ, URZ, URZ ;  /* 0x0000003f3f3ff290 */ /* 0x000ff6000fffe03f */
[----:B------:R-:W-:Y:S01]  /*280f0*/  @!UPT UIADD3 URZ, URZ, URZ, URZ ;  /* 0x0000003f3f3ff290 */ /* 0x000fe2000fffe03f */
[----:B------:R-:W-:Y:S01]  /*28100*/  STL.64 [R1+0x100], R16 ;  /* 0x0001001001007387 */ /* 0x000fe20000100a00 */
[----:B------:R0:W-:Y:S02]  /*28110*/  STL.64 [R1+0x108], R18 ;  /* 0x0001081201007387 */ /* 0x0001e40000100a00 */
[----:B0-----:R-:W-:Y:S02]  /*28120*/  IMAD.MOV.U32 R19, RZ, RZ, R12 ;  /* 0x000000ffff137224 */ /* 0x001fe400078e000c */
[----:B------:R-:W-:Y:S02]  /*28130*/  IMAD.MOV.U32 R18, RZ, RZ, R13 ;  /* 0x000000ffff127224 */ /* 0x000fe400078e000d */
[----:B------:R-:W0:Y:S04]  /*28140*/  LDSM.16.MT88.4 R12, [R0+0xe080] ;  /* 0x00e08000000c783b */ /* 0x000e280000004200 */
[----:B0-----:R-:W-:Y:S01]  /*28150*/  STL.64 [R1+0x13f8], R14 ;  /* 0x0013f80e01007387 */ /* 0x001fe20000100a00 */
[----:B------:R0:W-:Y:S03]  /*28160*/  STL.64 [R1+0x13f0], R12 ;  /* 0x0013f00c01007387 */ /* 0x0001e60000100a00 */
[----:B0-----:R-:W2:Y:S01]  /*28170*/  LDL.LU R12, [R1] ;  /* 0x00000000010c7983 */ /* 0x001ea20000300800 */
[----:B------:R-:W2:Y:S02]  /*28180*/  LDL.LU R13, [R1+0x4] ;  /* 0x00000400010d7983 */ /* 0x000ea40000300800 */
[----:B--2---:R-:W-:Y:S11]  /*28190*/  HMMA.16816.F32 R8, R4, R12, R8 ;  /* 0x0000000c0408723c */ /* 0x004ff60000001808 */
[----:B------:R-:W-:Y:S11]  /*281a0*/  @!UPT UIADD3 URZ, URZ, URZ, URZ ;  /* 0x0000003f3f3ff290 */ /* 0x000ff6000fffe03f */
[----:B------:R-:W-:Y:S01]  /*281b0*/  @!UPT UIADD3 URZ, URZ, URZ, URZ ;  /* 0x0000003f3f3ff290 */ /* 0x000fe2000fffe03f */
[----:B------:R-:W-:Y:S01]  /*281c0*/  STL.64 [R1+0xf0], R8 ;  /* 0x0000f00801007387 */ /* 0x000fe20000100a00 */
[----:B------:R0:W-:Y:S03]  /*281d0*/  STL.64 [R1+0xf8], R10 ;  /* 0x0000f80a01007387 */ /* 0x0001e60000100a00 */
[----:B0-----:R-:W2:Y:S01]  /*281e0*/  LDL.LU.64 R10, [R1+0x1518] ;  /* 0x00151800010a7983 */ /* 0x001ea20000300a00 */
[----:B------:R-:W3:Y:S02]  /*281f0*/  LDL.LU.64 R8, [R1+0x1510] ;  /* 0x0015100001087983 */ /* 0x000ee40000300a00 */
[----:B------:R2:W-:Y:S02]  /*28200*/  STL.64 [R1+0x1470], R12 ;  /* 0x0014700c01007387 */ /* 0x0005e40000100a00 */
[----:B------:R-:W-:Y:S02]  /*28210*/  IMAD.MOV.U32 R29, RZ, RZ, R20 ;  /* 0x000000ffff1d7224 */ /* 0x000fe400078e0014 */
[----:B------:R-:W-:-:S02]  /*28220*/  IMAD.MOV.U32 R28, RZ, RZ, R21 ;  /* 0x000000ffff1c7224 */ /* 0x000fc400078e0015 */
[----:B------:R-:W-:Y:S01]  /*28230*/  LDSM.16.MT88.4 R20, [R0+0xc180] ;  /* 0x00c180000014783b */ /* 0x000fe20000004200 */
[----:B--2---:R-:W-:Y:S02]  /*28240*/  IMAD.MOV.U32 R12, RZ, RZ, R11 ;  /* 0x000000ffff0c7224 */ /* 0x004fe400078e000b */
[----:B------:R-:W-:Y:S02]  /*28250*/  IMAD.MOV.U32 R13, RZ, RZ, R10 ;  /* 0x000000ffff0d7224 */ /* 0x000fe400078e000a */
[----:B---3--:R-:W-:Y:S02]  /*28260*/  IMAD.MOV.U32 R14, RZ, RZ, R9 ;  /* 0x000000ffff0e7224 */ /* 0x008fe400078e0009 */
[----:B------:R-:W-:Y:S02]  /*28270*/  IMAD.MOV.U32 R15, RZ, RZ, R8 ;  /* 0x000000ffff0f7224 */ /* 0x000fe400078e0008 */
[----:B------:R-:W0:Y:S05]  /*28280*/  LDSM.16.MT88.4 R8, [R0+0xe100] ;  /* 0x00e100000008783b */ /* 0x000e2a0000004200 */
[----:B------:R-:W-:Y:S01]  /*28290*/  HMMA.16816.F32 R4, R4, R24, R12 ;  /* 0x000000180404723c */ /* 0x000fe2000000180c */
[----:B0-----:R-:W-:Y:S01]  /*282a0*/  STL.64 [R1+0x1388], R10 ;  /* 0x0013880a01007387 */ /* 0x001fe20000100a00 */
[----:B------:R-:W-:Y:S02]  /*282b0*/  STL.64 [R1+0x1380], R8 ;  /* 0x0013800801007387 */ /* 0x000fe40000100a00 */
[----:B------:R-:W-:Y:S02]  /*282c0*/  STL.64 [R1+0x1480], R26 ;  /* 0x0014801a01007387 */ /* 0x000fe40000100a00 */
[----:B------:R-:W-:Y:S11]  /*282d0*/  STL.64 [R1+0x1478], R24 ;  /* 0x0014781801007387 */ /* 0x000ff60000100a00 */
[----:B------:R-:W-:Y:S06]  /*282e0*/  @!UPT UIADD3 URZ, URZ, URZ, URZ ;  /* 0x0000003f3f3ff290 */ /* 0x000fec000fffe03f */
[----:B------:R-:W-:Y:S01]  /*282f0*/  STL.64 [R1+0xe0], R4 ;  /* 0x0000e00401007387 */ /* 0x000fe20000100a00 */
[----:B------:R-:W-:Y:S02]  /*28300*/  STL.64 [R1+0xe8], R6 ;  /* 0x0000e80601007387 */ /* 0x000fe40000100a00 */
[----:B------:R0:W1:Y:S02]  /*28310*/  LDSM.16.MT88.4 R4, [R0+0xe180] ;  /* 0x00e180000004783b */ /* 0x0000640000004200 */
[----:B0-----:R-:W2:Y:S02]  /*28320*/  LDL.LU R0, [R1+0x1508] ;  /* 0x0015080001007983 */ /* 0x001ea40000300800 */
[----:B------:R-:W-:Y:S02]  /*28330*/  IMAD.MOV.U32 R16, RZ, RZ, R29 ;  /* 0x000000ffff107224 */ /* 0x000fe400078e001d */
[----:B------:R-:W-:Y:S01]  /*28340*/  IMAD.MOV.U32 R17, RZ, RZ, R28 ;  /* 0x000000ffff117224 */ /* 0x000fe200078e001c */
[----:B-1----:R-:W-:Y:S01]  /*28350*/  STL.64 [R1+0x12e8], R6 ;  /* 0x0012e80601007387 */ /* 0x002fe20000100a00 */
[----:B------:R0:W-:Y:S03]  /*28360*/  STL.64 [R1+0x12e0], R4 ;  /* 0x0012e00401007387 */ /* 0x0001e60000100a00 */
[----:B0-----:R-:W3:Y:S01]  /*28370*/  LDL.LU R4, [R1+0x280] ;  /* 0x0002800001047983 */ /* 0x001ee20000300800 */
[----:B------:R-:W3:Y:S02]  /*28380*/  LDL.LU R5, [R1+0x284] ;  /* 0x0002840001057983 */ /* 0x000ee40000300800 */
[----:B------:R-:W4:Y:S02]  /*28390*/  LDL.LU R6, [R1+0x288] ;  /* 0x0002880001067983 */ /* 0x000f240000300800 */
[----:B------:R-:W4:Y:S01]  /*283a0*/  LDL.LU R7, [R1+0x28c] ;  /* 0x00028c0001077983 */ /* 0x000f220000300800 */
[----:B------:R-:W3:Y:S01]  /*283b0*/  LDL.LU R29, [R1+0x1504] ;  /* 0x00150400011d7983 */ /* 0x000ee20000300800 */
[----:B------:R-:W3:Y:S02]  /*283c0*/  LDL.LU R28, [R1+0x1500] ;  /* 0x00150000011c7983 */ /* 0x000ee40000300800 */
[----:B------:R2:W-:Y:S02]  /*283d0*/  STL.64 [R1+0x14a0], R16 ;  /* 0x0014a01001007387 */ /* 0x0005e40000100a00 */
[----:B--2---:R-:W-:-:S02]  /*283e0*/  IMAD.MOV.U32 R16, RZ, RZ, R0 ;  /* 0x000000ffff107224 */ /* 0x004fc400078e0000 */
[----:B------:R-:W2:Y:S01]  /*283f0*/  LDL.LU R0, [R1+0x14fc] ;  /* 0x0014fc0001007983 */ /* 0x000ea20000300800 */
[----:B------:R-:W2:Y:S03]  /*28400*/  LDL.LU R17, [R1+0x44] ;  /* 0x0000440001117983 */ /* 0x000ea60000300800 */
[----:B--2---:R0:W-:Y:S04]  /*28410*/  STL.64 [R1+0x14b8], R16 ;  /* 0x0014b81001007387 */ /* 0x0041e80000100a00 */
[----:B0-----:R-:W2:Y:S01]  /*28420*/  LDL.LU R16, [R1+0x50] ;  /* 0x0000500001107983 */ /* 0x001ea20000300800 */
[----:B---3--:R-:W-:Y:S02]  /*28430*/  IMAD.MOV.U32 R17, RZ, RZ, R29 ;  /* 0x000000ffff117224 */ /* 0x008fe400078e001d */
[----:B------:R-:W3:Y:S03]  /*28440*/  LDL.LU R29, [R1+0x14f8] ;  /* 0x0014f800011d7983 */ /* 0x000ee60000300800 */
[----:B--2---:R0:W-:Y:S02]  /*28450*/  STL.64 [R1+0x14d0], R16 ;  /* 0x0014d01001007387 */ /* 0x0041e40000100a00 */
[----:B0-----:R-:W-:-:S02]  /*28460*/  IMAD.MOV.U32 R16, RZ, RZ, R28 ;  /* 0x000000ffff107224 */ /* 0x001fc400078e001c */
[----:B------:R-:W-:Y:S01]  /*28470*/  IMAD.MOV.U32 R17, RZ, RZ, R0 ;  /* 0x000000ffff117224 */ /* 0x000fe200078e0000 */
[----:B------:R-:W2:Y:S01]  /*28480*/  LDL.LU R28, [R1+0x14f4] ;  /* 0x0014f400011c7983 */ /* 0x000ea20000300800 */
[----:B------:R-:W2:Y:S02]  /*28490*/  LDL.LU R0, [R1+0x14f0] ;  /* 0x0014f00001007983 */ /* 0x000ea40000300800 */
[----:B------:R-:W2:Y:S02]  /*284a0*/  LDL.LU R8, [R1+0x2c0] ;  /* 0x0002c00001087983 */ /* 0x000ea40000300800 */
[----:B------:R-:W2:Y:S01]  /*284b0*/  LDL.LU R9, [R1+0x2c4] ;  /* 0x0002c40001097983 */ /* 0x000ea20000300800 */
[----:B------:R-:W2:Y:S01]  /*284c0*/  LDL.LU R10, [R1+0x2c8] ;  /* 0x0002c800010a7983 */ /* 0x000ea20000300800 */
[----:B------:R-:W2:Y:S03]  /*284d0*/  LDL.LU R11, [R1+0x2cc] ;  /* 0x0002cc00010b7983 */ /* 0x000ea60000300800 */
        /* <DEDUP_REMOVED lines=19> */
[----:B------:R-:W-:Y:S01]  /*28610*/  IMAD.MOV.U32 R13, RZ, RZ, R18 ;  /* 0x000000ffff0d7224 */ /* 0x000fe200078e0012 */
[----:B----4-:R-:W-:Y:S01]  /*28620*/  STL.64 [R1+0x1490], R6 ;  /* 0x0014900601007387 */ /* 0x010fe20000100a00 */
[----:B------:R0:W-:Y:S02]  /*28630*/  STL.64 [R1+0x1488], R4 ;  /* 0x0014880401007387 */ /* 0x0001e40000100a00 */
[----:B------:R-:W-:Y:S02]  /*28640*/  IMAD.MOV.U32 R27, RZ, RZ, R0 ;  /* 0x000000ffff1b7224 */ /* 0x000fe400078e0000 */
[----:B0-----:R-:W-:Y:S02]  /*28650*/  IMAD.MOV.U32 R4, RZ, RZ, R2 ;  /* 0x000000ffff047224 */ /* 0x001fe400078e0002 */
[----:B------:R-:W-:Y:S01]  /*28660*/  IMAD.MOV.U32 R5, RZ, RZ, R3 ;  /* 0x000000ffff057224 */ /* 0x000fe200078e0003 */
[----:B------:R-:W4:Y:S01]  /*28670*/  LDL.LU R2, [R1+0x14ec] ;  /* 0x0014ec0001027983 */ /* 0x000f220000300800 */
[----:B------:R-:W3:Y:S02]  /*28680*/  LDL.LU R3, [R1+0x14e8] ;  /* 0x0014e80001037983 */ /* 0x000ee40000300800 */
[----:B------:R0:W-:Y:S02]  /*28690*/  STL.64 [R1+0x1498], R12 ;  /* 0x0014980c01007387 */ /* 0x0001e40000100a00 */
[----:B0-----:R-:W3:Y:S01]  /*286a0*/  LDL.LU R12, [R1+0x2b0] ;  /* 0x0002b000010c7983 */ /* 0x001ee20000300800 */
[----:B------:R-:W3:Y:S02]  /*286b0*/  LDL.LU R13, [R1+0x2b4] ;  /* 0x0002b400010d7983 */ /* 0x000ee40000300800 */
[----:B------:R-:W3:Y:S02]  /*286c0*/  LDL.LU R14, [R1+0x2b8] ;  /* 0x0002b800010e7983 */ /* 0x000ee40000300800 */
[----:B------:R-:W4:Y:S01]  /*286d0*/  LDL.LU R15, [R1+0x2bc] ;  /* 0x0002bc00010f7983 */ /* 0x000f220000300800 */
[----:B------:R-:W4:Y:S01]  /*286e0*/  LDL.LU R24, [R1+0x2a0] ;  /* 0x0002a00001187983 */ /* 0x000f220000300800 */
[----:B--2---:R-:W-:Y:S03]  /*286f0*/  HMMA.16816.F32 R16, R20, R16, R8 ;  /* 0x000000101410723c */ /* 0x004fe60000001808 */
[----:B------:R-:W2:Y:S01]  /*28700*/  LDL.LU.64 R10, [R1+0x14e0] ;  /* 0x0014e000010a7983 */ /* 0x000ea20000300a00 */
[----:B------:R-:W2:Y:S11]  /*28710*/  LDL.LU.64 R8, [R1+0x14d8] ;  /* 0x0014d80001087983 */ /* 0x000eb60000300a00 */
[----:B------:R-:W-:Y:S08]  /*28720*/  @!UPT UIADD3 URZ, URZ, URZ, URZ ;  /* 0x0000003f3f3ff290 */ /* 0x000ff0000fffe03f */
[----:B------:R0:W-:Y:S01]  /*28730*/  STL [R1+0xd0], R16 ;  /* 0x0000d01001007387 */ /* 0x0001e20000100800 */
[----:B------:R-:W-:-:S03]  /*28740*/  IMAD.MOV.U32 R0, RZ, RZ, R17 ;  /* 0x000000ffff007224 */ /* 0x000fc600078e0011 */
[----:B0-----:R-:W2:Y:S01]  /*28750*/  LDL.LU.64 R16, [R1+0x14d0] ;  /* 0x0014d00001107983 */ /* 0x001ea20000300a00 */
[----:B---3--:R-:W-:Y:S02]  /*28760*/  IMAD.MOV.U32 R25, RZ, RZ, R3 ;  /* 0x000000ffff197224 */ /* 0x008fe400078e0003 */
[----:B----4-:R-:W-:Y:S02]  /*28770*/  IMAD.MOV.U32 R26, RZ, RZ, R2 ;  /* 0x000000ffff1a7224 */ /* 0x010fe400078e0002 */
[----:B------:R-:W-:Y:S02]  /*28780*/  IMAD.MOV.U32 R3, RZ, RZ, R18 ;  /* 0x000000ffff037224 */ /* 0x000fe400078e0012 */
[----:B------:R-:W-:-:S05]  /*28790*/  IMAD.MOV.U32 R2, RZ, RZ, R19 ;  /* 0x000000ffff027224 */ /* 0x000fca00078e0013 */
[----:B------:R-:W-:Y:S01]  /*287a0*/  STL [R1+0x1304], R2 ;  /* 0x0013040201007387 */ /* 0x000fe20000100800 */
[----:B------:R-:W-:Y:S02]  /*287b0*/  STL [R1+0x1300], R3 ;  /* 0x0013000301007387 */ /* 0x000fe40000100800 */
[----:B------:R-:W-:Y:S01]  /*287c0*/  STL [R1+0x12fc], R0 ;  /* 0x0012fc0001007387 */ /* 0x000fe20000100800 */
[C---:B--2---:R-:W-:Y:S01]  /*287d0*/  HMMA.16816.F32 R16, R20.reuse, R16, R8 ;  /* 0x000000101410723c */ /* 0x044fe20000001808 */
[----:B------:R-:W2:Y:S01]  /*287e0*/  LDL.LU.64 R10, [R1+0x14c8] ;  /* 0x0014c800010a7983 */ /* 0x000ea20000300a00 */
[----:B------:R-:W2:Y:S11]  /*287f0*/  LDL.LU.64 R8, [R1+0x14c0] ;  /* 0x0014c00001087983 */ /* 0x000eb60000300a00 */
[----:B------:R-:W-:Y:S10]  /*28800*/  @!UPT UIADD3 URZ, URZ, URZ, URZ ;  /* 0x0000003f3f3ff290 */ /* 0x000ff4000fffe03f */
[----:B------:R0:W-:Y:S01]  /*28810*/  STL.64 [R1+0xc0], R16 ;  /* 0x0000c01001007387 */ /* 0x0001e20000100a00 */
[----:B------:R2:W-:Y:S03]  /*28820*/  STL.64 [R1+0xc8], R18 ;  /* 0x0000c81201007387 */ /* 0x0005e60000100a00 */
[----:B0-----:R-:W2:Y:S02]  /*28830*/  LDL.LU.64 R16, [R1+0x14b8] ;  /* 0x0014b80001107983 */ /* 0x001ea40000300a00 */
[----:B--2---:R-:W-:Y:S02]  /*28840*/  HMMA.16816.F32 R16, R20, R16, R8 ;  /* 0x000000101410723c */ /* 0x004fe40000001808 */
[----:B------:R-:W2:Y:S01]  /*28850*/  LDL.LU.64 R10, [R1+0x14b0] ;  /* 0x0014b000010a7983 */ /* 0x000ea20000300a00 */
[----:B------:R-:W2:Y:S11]  /*28860*/  LDL.LU.64 R8, [R1+0x14a8] ;  /* 0x0014a80001087983 */ /* 0x000eb60000300a00 */
[----:B------:R-:W-:Y:S09]  /*28870*/  @!UPT UIADD3 URZ, URZ, URZ, URZ ;  /* 0x0000003f3f3ff290 */ /* 0x000ff2000fffe03f */
[----:B------:R0:W-:Y:S01]  /*28880*/  STL [R1+0xb0], R16 ;  /* 0x0000b01001007387 */ /* 0x0001e20000100800 */
[----:B------:R-:W-:-:S03]  /*28890*/  IMAD.MOV.U32 R2, RZ, RZ, R17 ;  /* 0x000000ffff027224 */ /* 0x000fc600078e0011 */
[----:B0-----:R-:W2:Y:S01]  /*288a0*/  LDL.LU.64 R16, [R1+0x14a0] ;  /* 0x0014a00001107983 */ /* 0x001ea20000300a00 */
[----:B------:R-:W-:Y:S02]  /*288b0*/  IMAD.MOV.U32 R0, RZ, RZ, R19 ;  /* 0x000000ffff007224 */ /* 0x000fe400078e0013 */
[----:B------:R-:W-:-:S03]  /*288c0*/  IMAD.MOV.U32 R3, RZ, RZ, R18 ;  /* 0x000000ffff037224 */ /* 0x000fc600078e0012 */
[----:B------:R-:W-:Y:S02]  /*288d0*/  STL [R1+0x1310], R0 ;  /* 0x0013100001007387 */ /* 0x000fe40000100800 */
[----:B------:R-:W-:Y:S02]  /*288e0*/  STL [R1+0x130c], R3 ;  /* 0x00130c0301007387 */ /* 0x000fe40000100800 */
[----:B------:R-:W-:Y:S01]  /*288f0*/  STL [R1+0x1308], R2 ;  /* 0x0013080201007387 */ /* 0x000fe20000100800 */
[C---:B------:R-:W-:Y:S08]  /*28900*/  HMMA.16816.F32 R4, R20.reuse, R4, R12 ;  /* 0x000000041404723c */ /* 0x040ff0000000180c */
[----:B--2---:R-:W-:Y:S01]  /*28910*/  HMMA.16816.F32 R8, R20, R16, R8 ;  /* 0x000000101408723c */ /* 0x004fe20000001808 */
[----:B------:R-:W2:Y:S11]  /*28920*/  LDL.LU R16, [R1+0x270] ;  /* 0x0002700001107983 */ /* 0x000eb60000300800 */
[----:B------:R-:W-:Y:S11]  /*28930*/  @!UPT UIADD3 URZ, URZ, URZ, URZ ;  /* 0x0000003f3f3ff290 */ /* 0x000ff6000fffe03f */
[----:B------:R0:W-:Y:S01]  /*28940*/  STL.64 [R1+0xa0], R8 ;  /* 0x0000a00801007387 */ /* 0x0001e20000100a00 */
[----:B------:R1:W-:Y:S02]  /*28950*/  STL.64 [R1+0xa8], R10 ;  /* 0x0000a80a01007387 */ /* 0x0003e40000100a00 */
[----:B------:R-:W2:Y:S02]  /*28960*/  LDL.LU R17, [R1+0x274] ;  /* 0x0002740001117983 */ /* 0x000ea40000300800 */
[----:B------:R-:W2:Y:S01]  /*28970*/  LDL.LU R18, [R1+0x278] ;  /* 0x0002780001127983 */ /* 0x000ea20000300800 */
[----:B------:R-:W2:Y:S04]  /*28980*/  LDL.LU R19, [R1+0x27c] ;  /* 0x00027c0001137983 */ /* 0x000ea80000300800 */
[----:B0-----:R-:W3:Y:S01]  /*28990*/  LDL.LU R8, [R1+0x260] ;  /* 0x0002600001087983 */ /* 0x001ee20000300800 */
[----:B------:R-:W3:Y:S02]  /*289a0*/  LDL.LU R9, [R1+0x264] ;  /* 0x0002640001097983 */ /* 0x000ee40000300800 */
[----:B-1----:R-:W3:Y:S02]  /*289b0*/  LDL.LU R10, [R1+0x268] ;  /* 0x00026800010a7983 */ /* 0x002ee40000300800 */
[----:B------:R-:W3:Y:S01]  /*289c0*/  LDL.LU R11, [R1+0x26c] ;  /* 0x00026c00010b7983 */ /* 0x000ee20000300800 */
[----:B------:R-:W4:Y:S01]  /*289d0*/  LDL.LU.64 R12, [R1+0x1498] ;  /* 0x00149800010c7983 */ /* 0x000f220000300a00 */
[----:B------:R-:W-:-:S02]  /*289e0*/  IMAD.MOV.U32 R2, RZ, RZ, R7 ;  /* 0x000000ffff027224 */ /* 0x000fc400078e0007 */
[----:B------:R-:W-:Y:S02]  /*289f0*/  IMAD.MOV.U32 R3, RZ, RZ, R6 ;  /* 0x000000ffff037224 */ /* 0x000fe400078e0006 */
[----:B------:R-:W-:Y:S01]  /*28a00*/  IMAD.MOV.U32 R0, RZ, RZ, R5 ;  /* 0x000000ffff007224 */ /* 0x000fe200078e0005 */
[----:B------:R0:W-:Y:S01]  /*28a10*/  STL [R1+0x90], R4 ;  /* 0x0000900401007387 */ /* 0x0001e20000100800 */
[----:B------:R-:W2:Y:S03]  /*28a20*/  LDL.LU.64 R6, [R1+0x1490] ;  /* 0x0014900001067983 */ /* 0x000ea60000300a00 */
[----:B0-----:R-:W2:Y:S01]  /*28a30*/  LDL.LU.64 R4, [R1+0x1488] ;  /* 0x0014880001047983 */ /* 0x001ea20000300a00 */
[----:B------:R-:W-:Y:S02]  /*28a40*/  STL [R1+0x13ec], R2 ;  /* 0x0013ec0201007387 */ /* 0x000fe40000100800 */
[----:B------:R-:W-:Y:S02]  /*28a50*/  STL [R1+0x13e8], R3 ;  /* 0x0013e80301007387 */ /* 0x000fe40000100800 */
[----:B------:R-:W-:Y:S01]  /*28a60*/  STL [R1+0x13d0], R0 ;  /* 0x0013d00001007387 */ /* 0x000fe20000100800 */
[C---:B----4-:R-:W-:Y:S01]  /*28a70*/  HMMA.16816.F32 R12, R20.reuse, R12, R24 ;  /* 0x0000000c140c723c */ /* 0x050fe20000001818 */
[----:B------:R-:W4:Y:S01]  /*28a80*/  LDL.LU.64 R26, [R1+0x1480] ;  /* 0x00148000011a7983 */ /* 0x000f220000300a00 */
[----:B------:R-:W2:Y:S11]  /*28a90*/  LDL.LU.64 R24, [R1+0x1478] ;  /* 0x0014780001187983 */ /* 0x000eb60000300a00 */
[----:B------:R-:W-:Y:S10]  /*28aa0*/  @!UPT UIADD3 URZ, URZ, URZ, URZ ;  /* 0x0000003f3f3ff290 */ /* 0x000ff4000fffe03f */
[----:B------:R0:W-:Y:S01]  /*28ab0*/  STL.64 [R1+0x80], R12 ;  /* 0x0000800c01007387 */ /* 0x0001e20000100a00 */
[----:B------:R2:W-:Y:S03]  /*28ac0*/  STL.64 [R1+0x88], R14 ;  /* 0x0000880e01007387 */ /* 0x0005e60000100a00 */
[----:B0-----:R-:W2:Y:S02]  /*28ad0*/  LDL.LU.64 R12, [R1+0x1470] ;  /* 0x00147000010c7983 */ /* 0x001ea40000300a00 */
[C---:B--2---:R-:W-:Y:S11]  /*28ae0*/  HMMA.16816.F32 R12, R20.reuse, R12, R4 ;  /* 0x0000000c140c723c */ /* 0x044ff60000001804 */
[----:B------:R-:W-:Y:S11]  /*28af0*/  @!UPT UIADD3 URZ, URZ, URZ, URZ ;  /* 0x0000003f3f3ff290 */ /* 0x000ff6000fffe03f */
[----:B------:R-:W-:Y:S02]  /*28b00*/  @!UPT UIADD3 URZ, URZ, URZ, URZ ;  /* 0x0000003f3f3ff290 */ /* 0x000fe4000fffe03f */
[----:B------:R-:W-:Y:S02]  /*28b10*/  IMAD.MOV.U32 R7, RZ, RZ, R12 ;  /* 0x000000ffff077224 */ /* 0x000fe400078e000c */
[----:B------:R-:W-:Y:S01]  /*28b20*/  IMAD.MOV.U32 R6, RZ, RZ, R13 ;  /* 0x000000ffff067224 */ /* 0x000fe200078e000d */
[----:B------:R-:W2:Y:S01]  /*28b30*/  LDL.LU R12, [R1+0x240] ;  /* 0x00024000010c7983 */ /* 0x000ea20000300800 */
[----:B------:R-:W-:Y:S02]  /*28b40*/  IMAD.MOV.U32 R5, RZ, RZ, R14 ;  /* 0x000000ffff057224 */ /* 0x000fe400078e000e */
[----:B------:R-:W2:Y:S02]  /*28b50*/  LDL.LU R13, [R1+0x244] ;  /* 0x00024400010d7983 */ /* 0x000ea40000300800 */
[----:B------:R-:W-:Y:S01]  /*28b60*/  IMAD.MOV.U32 R4, RZ, RZ, R15 ;  /* 0x000000ffff047224 */ /* 0x000fe200078e000f */
[----:B------:R-:W2:Y:S01]  /*28b70*/  LDL.LU R14, [R1+0x248] ;  /* 0x00024800010e7983 */ /* 0x000ea20000300800 */
[----:B------:R-:W2:Y:S03]  /*28b80*/  LDL.LU R15, [R1+0x24c] ;  /* 0x00024c00010f7983 */ /* 0x000ea60000300800 */
[----:B--2---:R0:W-:Y:S01]  /*28b90*/  STL.64 [R1+0x1458], R14 ;  /* 0x0014580e01007387 */ /* 0x0041e20000100a00 */
[----:B------:R-:W-:Y:S03]  /*28ba0*/  STL.64 [R1+0x1450], R12 ;  /* 0x0014500c01007387 */ /* 0x000fe60000100a00 */
[----:B0-----:R-:W2:Y:S01]  /*28bb0*/  LDL.64 R14, [R1+0x68] ;  /* 0x00006800010e7983 */ /* 0x001ea20000100a00 */
[----:B------:R0:W-:Y:S02]  /*28bc0*/  STL.64 [R1+0x1398], R6 ;  /* 0x0013980601007387 */ /* 0x0001e40000100a00 */
[----:B------:R1:W-:Y:S01]  /*28bd0*/  STL.64 [R1+0x1390], R4 ;  /* 0x0013900401007387 */ /* 0x0003e20000100a00 */
[----:B0-----:R-:W2:Y:S01]  /*28be0*/  LDL.LU.64 R6, [R1+0x18] ;  /* 0x0000180001067983 */ /* 0x001ea20000300a00 */
[----:B------:R-:W-:Y:S03]  /*28bf0*/  HMMA.16816.F32 R20, R20, R24, R16 ;  /* 0x000000181414723c */ /* 0x000fe60000001810 */
[----:B--2---:R0:W-:Y:S01]  /*28c00*/  STL.64 [R1+0x1430], R6 ;  /* 0x0014300601007387 */ /* 0x0041e20000100a00 */
[----:B-1----:R-:W2:Y:S02]  /*28c10*/  LDL.LU R4, [R1+0x250] ;  /* 0x0002500001047983 */ /* 0x002ea40000300800 */
[----:B------:R-:W2:Y:S01]  /*28c20*/  LDL.LU R5, [R1+0x254] ;  /* 0x0002540001057983 */ /* 0x000ea20000300800 */
[----:B0-----:R-:W2:Y:S01]  /*28c30*/  LDL.LU R6, [R1+0x258] ;  /* 0x0002580001067983 */ /* 0x001ea20000300800 */
[----:B------:R-:W3:Y:S02]  /*28c40*/  LDL.LU.64 R18, [R1+0x1468] ;  /* 0x0014680001127983 */ /* 0x000ee40000300a00 */
[----:B------:R-:W3:Y:S11]  /*28c50*/  LDL.LU.64 R16, [R1+0x1460] ;  /* 0x0014600001107983 */ /* 0x000ef60000300a00 */
[----:B------:R-:W-:Y:S02]  /*28c60*/  @!UPT UIADD3 URZ, URZ, URZ, URZ ;  /* 0x0000003f3f3ff290 */ /* 0x000fe4000fffe03f */
[----:B------:R0:W-:Y:S01]  /*28c70*/  STL.64 [R1+0x1238], R22 ;  /* 0x0012381601007387 */ /* 0x0001e20000100a00 */
[----:B------:R-:W-:Y:S01]  /*28c80*/  STL.64 [R1+0x1348], R20 ;  /* 0x0013481401007387 */ /* 0x000fe20000100a00 */
[----:B------:R-:W-:Y:S02]  /*28c90*/  IMAD.MOV.U32 R2, RZ, RZ, R14 ;  /* 0x000000ffff027224 */ /* 0x000fe400078e000e */
[----:B------:R-:W-:Y:S01]  /*28ca0*/  IMAD.MOV.U32 R3, RZ, RZ, R15 ;  /* 0x000000ffff037224 */ /* 0x000fe200078e000f */
[----:B0-----:R-:W2:Y:S01]  /*28cb0*/  LDL.LU.64 R22, [R1+0x48] ;  /* 0x0000480001167983 */ /* 0x001ea20000300a00 */
[----:B---3--:R-:W-:Y:S03]  /*28cc0*/  HMMA.16816.F32 R8, R16, R14, R8 ;  /* 0x0000000e1008723c */ /* 0x008fe60000001808 */
[----:B------:R-:W3:Y:S01]  /*28cd0*/  LDL.LU.64 R14, [R1+0x1458] ;  /* 0x00145800010e7983 */ /* 0x000ee20000300a00 */
[----:B------:R-:W3:Y:S11]  /*28ce0*/  LDL.LU.64 R12, [R1+0x1450] ;  /* 0x00145000010c7983 */ /* 0x000ef60000300a00 */
[----:B------:R-:W-:Y:S08]  /*28cf0*/  @!UPT UIADD3 URZ, URZ, URZ, URZ ;  /* 0x0000003f3f3ff290 */ /* 0x000ff0000fffe03f */
[----:B------:R0:W-:Y:S01]  /*28d00*/  STL.64 [R1+0x2d0], R8 ;  /* 0x0002d00801007387 */ /* 0x0001e20000100a00 */
[----:B------:R4:W-:Y:S02]  /*28d10*/  STL.64 [R1+0x2d8], R10 ;  /* 0x0002d80a01007387 */ /* 0x0009e40000100a00 */
[----:B------:R-:W-:Y:S02]  /*28d20*/  IMAD.MOV.U32 R24, RZ, RZ, R8 ;  /* 0x000000ffff187224 */ /* 0x000fe400078e0008 */
[----:B0-----:R-:W2:Y:S01]  /*28d30*/  LDL.LU R8, [R1+0x170] ;  /* 0x0001700001087983 */ /* 0x001ea20000300800 */
[----:B------:R-:W-:Y:S02]  /*28d40*/  IMAD.MOV.U32 R7, RZ, RZ, R28 ;  /* 0x000000ffff077224 */ /* 0x000fe400078e001c */
[----:B------:R-:W-:Y:S02]  /*28d50*/  IMAD.MOV.U32 R28, RZ, RZ, R9 ;  /* 0x000000ffff1c7224 */ /* 0x000fe400078e0009 */
[----:B----4-:R-:W-:-:S02]  /*28d60*/  IMAD.MOV.U32 R10, RZ, RZ, R26 ;  /* 0x000000ffff0a7224 */ /* 0x010fc400078e001a */
[----:B------:R-:W-:Y:S02]  /*28d70*/  IMAD.MOV.U32 R11, RZ, RZ, R29 ;  /* 0x000000ffff0b7224 */ /* 0x000fe400078e001d */
[----:B------:R-:W-:Y:S02]  /*28d80*/  IMAD.MOV.U32 R9, RZ, RZ, R27 ;  /* 0x000000ffff097224 */ /* 0x000fe400078e001b */
[----:B------:R-:W4:Y:S01]  /*28d90*/  LDL.LU R27, [R1+0x144c] ;  /* 0x00144c00011b7983 */ /* 0x000f220000300800 */
[----:B------:R-:W4:Y:S02]  /*28da0*/  LDL.LU R26, [R1+0x1448] ;  /* 0x00144800011a7983 */ /* 0x000f240000300800 */
[----:B------:R0:W-:Y:S01]  /*28db0*/  STL.64 [R1+0x13a8], R10 ;  /* 0x0013a80a01007387 */ /* 0x0001e20000100a00 */
[----:B--2---:R-:W-:Y:S01]  /*28dc0*/  STL.64 [R1+0x13a0], R8 ;  /* 0x0013a00801007387 */ /* 0x004fe20000100a00 */
[----:B0-----:R-:W2:Y:S03]  /*28dd0*/  LDL.LU.64 R10, [R1+0x28] ;  /* 0x00002800010a7983 */ /* 0x001ea60000300a00 */
[----:B--2---:R0:W-:Y:S04]  /*28de0*/  STL.64 [R1+0x1438], R10 ;  /* 0x0014380a01007387 */ /* 0x0041e80000100a00 */
[----:B0-----:R-:W2:Y:S01]  /*28df0*/  LDL.64 R10, [R1+0x58] ;  /* 0x00005800010a7983 */ /* 0x001ea20000100a00 */
[----:B------:R-:W-:Y:S02]  /*28e00*/  STL [R1+0x10e4], R24 ;  /* 0x0010e41801007387 */ /* 0x000fe40000100800 */
[----:B------:R-:W-:Y:S01]  /*28e10*/  STL [R1+0x10e0], R28 ;  /* 0x0010e01c01007387 */ /* 0x000fe20000100800 */
[C---:B--2---:R-:W-:Y:S11]  /*28e20*/  HMMA.16816.F32 R4, R16.reuse, R10, R4 ;  /* 0x0000000a1004723c */ /* 0x044ff60000001804 */
[----:B------:R-:W-:Y:S11]  /*28e30*/  @!UPT UIADD3 URZ, URZ, URZ, URZ ;  /* 0x0000003f3f3ff290 */ /* 0x000ff6000fffe03f */
[----:B------:R-:W-:Y:S01]  /*28e40*/  @!UPT UIADD3 URZ, URZ, URZ, URZ ;  /* 0x0000003f3f3ff290 */ /* 0x000fe2000fffe03f */
[----:B------:R-:W-:Y:S01]  /*28e50*/  STL.64 [R1+0x2c0], R4 ;  /* 0x0002c00401007387 */ /* 0x000fe20000100a00 */
[----:B------:R-:W-:Y:S02]  /*28e60*/  IMAD.MOV.U32 R29, RZ, RZ, R5 ;  /* 0x000000ffff1d7224 */ /* 0x000fe400078e0005 */
[----:B------:R3:W-:Y:S02]  /*28e70*/  STL.64 [R1+0x2c8], R6 ;  /* 0x0002c80601007387 */ /* 0x0007e40000100a00 */
[----:B------:R-:W-:Y:S02]  /*28e80*/  IMAD.MOV.U32 R25, RZ, RZ, R4 ;  /* 0x000000ffff197224 */ /* 0x000fe400078e0004 */
[----:B---3--:R-:W-:Y:S03]  /*28e90*/  HMMA.16816.F32 R4, R16, R22, R12 ;  /* 0x000000161004723c */ /* 0x008fe6000000180c */
[----:B------:R0:W-:Y:S01]  /*28ea0*/  STL [R1+0x10ec], R25 ;  /* 0x0010ec1901007387 */ /* 0x0001e20000100800 */
[----:B----4-:R1:W-:Y:S02]  /*28eb0*/  STL.64 [R1+0x1440], R26 ;  /* 0x0014401a01007387 */ /* 0x0103e40000100a00 */
[----:B------:R-:W-:Y:S02]  /*28ec0*/  STL [R1+0x10e8], R29 ;  /* 0x0010e81d01007387 */ /* 0x000fe40000100800 */
[----:B------:R-:W2:Y:S02]  /*28ed0*/  LDL.LU R24, [R1+0x230] ;  /* 0x0002300001187983 */ /* 0x000ea40000300800 */
[----:B------:R-:W-:-:S02]  /*28ee0*/  IMAD.MOV.U32 R0, RZ, RZ, R10 ;  /* 0x000000ffff007224 */ /* 0x000fc400078e000a */
[----:B------:R-:W-:-:S11]  /*28ef0*/  IMAD.MOV.U32 R28, RZ, RZ, R11 ;  /* 0x000000ffff1c7224 */ /* 0x000fd600078e000b */
[----:B------:R3:W-:Y:S01]  /*28f00*/  STL.64 [R1+0x300], R4 ;  /* 0x0003000401007387 */ /* 0x0007e20000100a00 */
[----:B------:R4:W-:Y:S02]  /*28f10*/  STL.64 [R1+0x308], R6 ;  /* 0x0003080601007387 */ /* 0x0009e40000100a00 */
[----:B0-----:R-:W2:Y:S02]  /*28f20*/  LDL.LU R25, [R1+0x234] ;  /* 0x0002340001197983 */ /* 0x001ea40000300800 */
[----:B-1----:R-:W2:Y:S01]  /*28f30*/  LDL.LU R26, [R1+0x238] ;  /* 0x00023800011a7983 */ /* 0x002ea20000300800 */
[----:B------:R-:W2:Y:S01]  /*28f40*/  LDL.LU R27, [R1+0x23c] ;  /* 0x00023c00011b7983 */ /* 0x000ea20000300800 */
[----:B------:R-:W2:Y:S03]  /*28f50*/  LDL.64 R10, [R1+0x38] ;  /* 0x00003800010a7983 */ /* 0x000ea60000100a00 */
[----:B---3--:R-:W3:Y:S01]  /*28f60*/  LDL.LU R4, [R1+0x220] ;  /* 0x0002200001047983 */ /* 0x008ee20000300800 */
[----:B------:R-:W3:Y:S02]  /*28f70*/  LDL.LU R5, [R1+0x224] ;  /* 0x0002240001057983 */ /* 0x000ee40000300800 */
[----:B----4-:R-:W3:Y:S02]  /*28f80*/  LDL.LU R6, [R1+0x228] ;  /* 0x0002280001067983 */ /* 0x010ee40000300800 */
[----:B------:R-:W3:Y:S01]  /*28f90*/  LDL.LU R7, [R1+0x22c] ;  /* 0x00022c0001077983 */ /* 0x000ee20000300800 */
[----:B------:R-:W4:Y:S01]  /*28fa0*/  LDL.LU R12, [R1+0x1f0] ;  /* 0x0001f000010c7983 */ /* 0x000f220000300800 */
[----:B------:R-:W4:Y:S02]  /*28fb0*/  LDL.LU R13, [R1+0x1f4] ;  /* 0x0001f400010d7983 */ /* 0x000f240000300800 */
[----:B------:R-:W2:Y:S02]  /*28fc0*/  LDL.LU R14, [R1+0x1f8] ;  /* 0x0001f800010e7983 */ /* 0x000ea40000300800 */
[----:B------:R-:W2:Y:S02]  /*28fd0*/  LDL.LU R15, [R1+0x1fc] ;  /* 0x0001fc00010f7983 */ /* 0x000ea40000300800 */
[----:B--2---:R0:W-:Y:S01]  /*28fe0*/  STL.64 [R1+0x1408], R14 ;  /* 0x0014080e01007387 */ /* 0x0041e20000100a00 */
[----:B----4-:R1:W-:Y:S03]  /*28ff0*/  STL.64 [R1+0x1400], R12 ;  /* 0x0014000c01007387 */ /* 0x0103e60000100a00 */
[----:B0-----:R-:W2:Y:S04]  /*29000*/  LDL.LU.64 R14, [R1+0x8] ;  /* 0x00000800010e7983 */ /* 0x001ea80000300a00 */
[----:B--2---:R0:W-:Y:S01]  /*29010*/  STL.64 [R1+0x1428], R14 ;  /* 0x0014280e01007387 */ /* 0x0041e20000100a00 */
[----:B-1----:R-:W2:Y:S02]  /*29020*/  LDL.LU R12, [R1+0x210] ;  /* 0x00021000010c7983 */ /* 0x002ea40000300800 */
[----:B------:R-:W2:Y:S01]  /*29030*/  LDL.LU R13, [R1+0x214] ;  /* 0x00021400010d7983 */ /* 0x000ea20000300800 */
[----:B0-----:R-:W2:Y:S01]  /*29040*/  LDL.LU R14, [R1+0x218] ;  /* 0x00021800010e7983 */ /* 0x001ea20000300800 */
[----:B------:R-:W2:Y:S02]  /*29050*/  LDL.LU R15, [R1+0x21c] ;  /* 0x00021c00010f7983 */ /* 0x000ea40000300800 */
[----:B------:R0:W-:Y:S02]  /*29060*/  STL.64 [R1+0x13c8], R22 ;  /* 0x0013c81601007387 */ /* 0x0001e40000100a00 */
[----:B------:R-:W4:Y:S01]  /*29070*/  LDL.LU R20, [R1+0x1d0] ;  /* 0x0001d00001147983 */ /* 0x000f220000300800 */
[----:B------:R-:W4:Y:S04]  /*29080*/  LDL.LU R21, [R1+0x1d4] ;  /* 0x0001d40001157983 */ /* 0x000f280000300800 */
[----:B0-----:R-:W2:Y:S01]  /*29090*/  LDL.LU R22, [R1+0x1d8] ;  /* 0x0001d80001167983 */ /* 0x001ea20000300800 */
[----:B------:R-:W2:Y:S01]  /*290a0*/  LDL.LU R23, [R1+0x1dc] ;  /* 0x0001dc0001177983 */ /* 0x000ea20000300800 */
[----:B------:R-:W-:Y:S02]  /*290b0*/  HMMA.16816.F32 R24, R16, R10, R24 ;  /* 0x0000000a1018723c */ /* 0x000fe40000001818 */
        /* <DEDUP_REMOVED lines=10> */
[----:B------:R-:W2:Y:S02]  /*29160*/  LDL.LU R22, [R1+0x208] ;  /* 0x0002080001167983 */ /* 0x000ea40000300800 */
[----:B------:R-:W2:Y:S01]  /*29170*/  LDL.LU R23, [R1+0x20c] ;  /* 0x00020c0001177983 */ /* 0x000ea20000300800 */
[----:B------:R0:W-:Y:S01]  /*29180*/  STL.64 [R1+0x2f0], R24 ;  /* 0x0002f01801007387 */ /* 0x0001e20000100a00 */
[----:B------:R1:W-:Y:S02]  /*29190*/  STL.64 [R1+0x2f8], R26 ;  /* 0x0002f81a01007387 */ /* 0x0003e40000100a00 */
[----:B0-----:R-:W-:Y:S01]  /*291a0*/  IMAD.MOV.U32 R25, RZ, RZ, R10 ;  /* 0x000000ffff197224 */ /* 0x001fe200078e000a */
[----:B-1----:R-:W4:Y:S01]  /*291b0*/  LDL.LU.64 R26, [R1+0x1440] ;  /* 0x00144000011a7983 */ /* 0x002f220000300a00 */
[----:B------:R-:W-:-:S02]  /*291c0*/  IMAD.MOV.U32 R24, RZ, RZ, R11 ;  /* 0x000000ffff187224 */ /* 0x000fc400078e000b */
[----:B------:R-:W3:Y:S02]  /*291d0*/  LDL.LU.64 R10, [R1+0x1438] ;  /* 0x00143800010a7983 */ /* 0x000ee40000300a00 */
[C---:B---3--:R-:W-:Y:S11]  /*291e0*/  HMMA.16816.F32 R4, R16.reuse, R10, R4 ;  /* 0x0000000a1004723c */ /* 0x048ff60000001804 */
[----:B------:R-:W-:Y:S11]  /*291f0*/  @!UPT UIADD3 URZ, URZ, URZ, URZ ;  /* 0x0000003f3f3ff290 */ /* 0x000ff6000fffe03f */
[----:B------:R-:W-:Y:S01]  /*29200*/  @!UPT UIADD3 URZ, URZ, URZ, URZ ;  /* 0x0000003f3f3ff290 */ /* 0x000fe2000fffe03f */
[----:B------:R-:W-:Y:S01]  /*29210*/  STL.64 [R1+0x240], R4 ;  /* 0x0002400401007387 */ /* 0x000fe20000100a00 */
[----:B------:R0:W-:Y:S03]  /*29220*/  STL.64 [R1+0x248], R6 ;  /* 0x0002480601007387 */ /* 0x0001e60000100a00 */
[----:B0-----:R-:W3:Y:S02]  /*29230*/  LDL.LU.64 R6, [R1+0x1430] ;  /* 0x0014300001067983 */ /* 0x001ee40000300a00 */
[C---:B---3--:R-:W-:Y:S11]  /*29240*/  HMMA.16816.F32 R12, R16.reuse, R6, R12 ;  /* 0x00000006100c723c */ /* 0x048ff6000000180c */
[----:B------:R-:W-:Y:S11]  /*29250*/  @!UPT UIADD3 URZ, URZ, URZ, URZ ;  /* 0x0000003f3f3ff290 */ /* 0x000ff6000fffe03f */
[----:B------:R-:W-:Y:S01]  /*29260*/  @!UPT UIADD3 URZ, URZ, URZ, URZ ;  /* 0x0000003f3f3ff290 */ /* 0x000fe2000fffe03f */
[----:B------:R-:W-:Y:S01]  /*29270*/  STL.64 [R1+0x230], R12 ;  /* 0x0002300c01007387 */ /* 0x000fe20000100a00 */
[----:B------:R0:W-:Y:S03]  /*29280*/  STL.64 [R1+0x238], R14 ;  /* 0x0002380e01007387 */ /* 0x0001e60000100a00 */
[----:B0-----:R-:W2:Y:S01]  /*29290*/  LDL.LU.64 R14, [R1+0x1428] ;  /* 0x00142800010e7983 */ /* 0x001ea20000300a00 */
[----:B------:R0:W-:Y:S02]  /*292a0*/  STL.64 [R1+0x13b0], R6 ;  /* 0x0013b00601007387 */ /* 0x0001e40000100a00 */
[----:B------:R-:W3:Y:S02]  /*292b0*/  LDL.LU R4, [R1+0x1a0] ;  /* 0x0001a00001047983 */ /* 0x000ee40000300800 */
[----:B------:R-:W3:Y:S01]  /*292c0*/  LDL.LU R5, [R1+0x1a4] ;  /* 0x0001a40001057983 */ /* 0x000ee20000300800 */
[----:B0-----:R-:W3:Y:S01]  /*292d0*/  LDL.LU R6, [R1+0x1a8] ;  /* 0x0001a80001067983 */ /* 0x001ee20000300800 */
[----:B------:R-:W3:Y:S01]  /*292e0*/  LDL.LU R7, [R1+0x1ac] ;  /* 0x0001ac0001077983 */ /* 0x000ee20000300800 */
[----:B--2---:R-:W-:Y:S01]  /*292f0*/  HMMA.16816.F32 R20, R16, R14, R20 ;  /* 0x0000000e1014723c */ /* 0x004fe20000001814 */
[----:B------:R-:W-:-:S02]  /*29300*/  IMAD.MOV.U32 R9, RZ, RZ, R14 ;  /* 0x000000ffff097224 */ /* 0x000fc400078e000e */
[----:B------:R-:W-:Y:S01]  /*29310*/  IMAD.MOV.U32 R8, RZ, RZ, R15 ;  /* 0x000000ffff087224 */ /* 0x000fe200078e000f */
[----:B---3--:R4:W-:Y:S01]  /*29320*/  STL.64 [R1+0x13c0], R6 ;  /* 0x0013c00601007387 */ /* 0x0089e20000100a00 */
[----:B------:R0:W-:Y:S02]  /*29330*/  STL.64 [R1+0x13b8], R4 ;  /* 0x0013b80401007387 */ /* 0x0001e40000100a00 */
[----:B----4-:R-:W-:Y:S01]  /*29340*/  IMAD.MOV.U32 R6, RZ, RZ, R27 ;  /* 0x000000ffff067224 */ /* 0x010fe200078e001b */
[----:B0-----:R-:W2:Y:S01]  /*29350*/  LDL.LU R4, [R1+0x1b0] ;  /* 0x0001b00001047983 */ /* 0x001ea20000300800 */
[----:B------:R-:W-:Y:S02]  /*29360*/  IMAD.MOV.U32 R5, RZ, RZ, R26 ;  /* 0x000000ffff057224 */ /* 0x000fe400078e001a */
[----:B------:R-:W3:Y:S02]  /*29370*/  LDL.LU R26, [R1+0x1424] ;  /* 0x00142400011a7983 */ /* 0x000ee40000300800 */
[----:B------:R-:W3:Y:S01]  /*29380*/  LDL.LU R27, [R1+0x1420] ;  /* 0x00142000011b7983 */ /* 0x000ee20000300800 */
[----:B------:R-:W2:Y:S09]  /*29390*/  LDL.LU R7, [R1+0x1bc] ;  /* 0x0001bc0001077983 */ /* 0x000eb20000300800 */
[----:B------:R-:W-:Y:S02]  /*293a0*/  STL.64 [R1+0x200], R20 ;  /* 0x0002001401007387 */ /* 0x000fe40000100a00 */
[----:B------:R0:W-:Y:S02]  /*293b0*/  STL.64 [R1+0x208], R22 ;  /* 0x0002081601007387 */ /* 0x0001e40000100a00 */
[----:B0-----:R-:W4:Y:S01]  /*293c0*/  LDL.LU.64 R22, [R1+0x1418] ;  /* 0x0014180001167983 */ /* 0x001f220000300a00 */
[----:B------:R-:W4:Y:S02]  /*293d0*/  LDL.LU.64 R20, [R1+0x1410] ;  /* 0x0014100001147983 */ /* 0x000f240000300a00 */
[----:B------:R-:W3:Y:S02]  /*293e0*/  LDL.LU.64 R14, [R1+0x1408] ;  /* 0x00140800010e7983 */ /* 0x000ee40000300a00 */
[----:B------:R-:W3:Y:S02]  /*293f0*/  LDL.LU.64 R12, [R1+0x1400] ;  /* 0x00140000010c7983 */ /* 0x000ee40000300a00 */
[----:B---3--:R-:W-:Y:S01]  /*29400*/  HMMA.16816.F32 R16, R16, R26, R12 ;  /* 0x0000001a1010723c */ /* 0x008fe2000000180c */
[----:B------:R-:W4:Y:S01]  /*29410*/  LDL.LU.64 R14, [R1+0x13f8] ;  /* 0x0013f800010e7983 */ /* 0x000f220000300a00 */
[----:B------:R-:W4:Y:S11]  /*29420*/  LDL.LU.64 R12, [R1+0x13f0] ;  /* 0x0013f000010c7983 */ /* 0x000f360000300a00 */
[----:B------:R-:W-:Y:S10]  /*29430*/  @!UPT UIADD3 URZ, URZ, URZ, URZ ;  /* 0x0000003f3f3ff290 */ /* 0x000ff4000fffe03f */
[----:B------:R-:W-:Y:S01]  /*29440*/  STL.64 [R1+0x1f0], R16 ;  /* 0x0001f01001007387 */ /* 0x000fe20000100a00 */
[----:B------:R0:W-:Y:S02]  /*29450*/  STL.64 [R1+0x1f8], R18 ;  /* 0x0001f81201007387 */ /* 0x0001e40000100a00 */
[----:B0-----:R-:W-:Y:S02]  /*29460*/  IMAD.MOV.U32 R18, RZ, RZ, R2 ;  /* 0x000000ffff127224 */ /* 0x001fe400078e0002 */
[----:B------:R-:W-:Y:S01]  /*29470*/  IMAD.MOV.U32 R19, RZ, RZ, R3 ;  /* 0x000000ffff137224 */ /* 0x000fe200078e0003 */
[----:B------:R-:W3:Y:S01]  /*29480*/  LDL.LU R2, [R1+0x13ec] ;  /* 0x0013ec0001027983 */ /* 0x000ee20000300800 */
[----:B------:R-:W2:Y:S05]  /*29490*/  LDL.LU R3, [R1+0x13e8] ;  /* 0x0013e80001037983 */ /* 0x000eaa0000300800 */
[C---:B----4-:R-:W-:Y:S01]  /*294a0*/  HMMA.16816.F32 R16, R12.reuse, R18, R20 ;  /* 0x000000120c10723c */ /* 0x050fe20000001814 */
[----:B------:R-:W4:Y:S01]  /*294b0*/  LDL.LU.64 R22, [R1+0x13e0] ;  /* 0x0013e00001167983 */ /* 0x000f220000300a00 */
[----:B------:R-:W4:Y:S11]  /*294c0*/  LDL.LU.64 R20, [R1+0x13d8] ;  /* 0x0013d80001147983 */ /* 0x000f360000300a00 */
[----:B------:R-:W-:Y:S10]  /*294d0*/  @!UPT UIADD3 URZ, URZ, URZ, URZ ;  /* 0x0000003f3f3ff290 */ /* 0x000ff4000fffe03f */
[----:B------:R-:W-:Y:S01]  /*294e0*/  STL.64 [R1+0x340], R16 ;  /* 0x0003401001007387 */ /* 0x000fe20000100a00 */
[----:B------:R0:W-:Y:S02]  /*294f0*/  STL.64 [R1+0x348], R18 ;  /* 0x0003481201007387 */ /* 0x0001e40000100a00 */
[----:B------:R4:W-:Y:S02]  /*29500*/  STL [R1+0x10f0], R16 ;  /* 0x0010f01001007387 */ /* 0x0009e40000100800 */
[----:B0-----:R-:W-:Y:S02]  /*29510*/  IMAD.MOV.U32 R18, RZ, RZ, R0 ;  /* 0x000000ffff127224 */ /* 0x001fe400078e0000 */
[----:B------:R-:W-:Y:S01]  /*29520*/  IMAD.MOV.U32 R19, RZ, RZ, R28 ;  /* 0x000000ffff137224 */ /* 0x000fe200078e001c */
[----:B------:R-:W2:Y:S06]  /*29530*/  LDL.LU R0, [R1+0x13d0] ;  /* 0x0013d00001007983 */ /* 0x000eac0000300800 */
[----:B----4-:R-:W-:Y:S01]  /*29540*/  HMMA.16816.F32 R16, R12, R18, R20 ;  /* 0x000000120c10723c */ /* 0x010fe20000001814 */
[----:B------:R-:W4:Y:S11]  /*29550*/  LDL.LU.64 R22, [R1+0x13c8] ;  /* 0x0013c80001167983 */ /* 0x000f360000300a00 */
[----:B------:R-:W-:Y:S11]  /*29560*/  @!UPT UIADD3 URZ, URZ, URZ, URZ ;  /* 0x0000003f3f3ff290 */ /* 0x000ff6000fffe03f */
[----:B------:R0:W-:Y:S01]  /*29570*/  STL.64 [R1+0x330], R16 ;  /* 0x0003301001007387 */ /* 0x0001e20000100a00 */
[----:B------:R-:W-:Y:S02]  /*29580*/  STL.64 [R1+0x338], R18 ;  /* 0x0003381201007387 */ /* 0x000fe40000100a00 */
[----:B0-----:R-:W-:-:S05]  /*29590*/  IMAD.MOV.U32 R17, RZ, RZ, R16 ;  /* 0x000000ffff117224 */ /* 0x001fca00078e0010 */
[----:B------:R0:W-:Y:S01]  /*295a0*/  STL [R1+0x10f4], R17 ;  /* 0x0010f41101007387 */ /* 0x0001e20000100800 */
[----:B------:R-:W4:Y:S03]  /*295b0*/  LDL.LU R16, [R1+0x1c0] ;  /* 0x0001c00001107983 */ /* 0x000f260000300800 */
[----:B0-----:R-:W4:Y:S01]  /*295c0*/  LDL.LU R17, [R1+0x1c4] ;  /* 0x0001c40001117983 */ /* 0x001f220000300800 */
[----:B------:R-:W4:Y:S02]  /*295d0*/  LDL.LU R18, [R1+0x1c8] ;  /* 0x0001c80001127983 */ /* 0x000f240000300800 */
[----:B------:R-:W4:Y:S02]  /*295e0*/  LDL.LU R19, [R1+0x1cc] ;  /* 0x0001cc0001137983 */ /* 0x000f240000300800 */
[----:B----4-:R-:W-:Y:S11]  /*295f0*/  HMMA.16816.F32 R16, R12, R22, R16 ;  /* 0x000000160c10723c */ /* 0x010ff60000001810 */
[----:B------:R-:W-:Y:S11]  /*29600*/  @!UPT UIADD3 URZ, URZ, URZ, URZ ;  /* 0x0000003f3f3ff290 */ /* 0x000ff6000fffe03f */
[----:B------:R-:W-:Y:S01]  /*29610*/  @!UPT UIADD3 URZ, URZ, URZ, URZ ;  /* 0x0000003f3f3ff290 */ /* 0x000fe2000fffe03f */
[----:B------:R-:W-:Y:S01]  /*29620*/  STL.64 [R1+0x320], R16 ;  /* 0x0003201001007387 */ /* 0x000fe20000100a00 */
[----:B------:R0:W-:Y:S02]  /*29630*/  STL.64 [R1+0x328], R18 ;  /* 0x0003281201007387 */ /* 0x0001e40000100a00 */
[----:B------:R1:W-:Y:S02]  /*29640*/  STL.64 [R1+0x1350], R22 ;  /* 0x0013501601007387 */ /* 0x0003e40000100a00 */
[----:B------:R-:W4:Y:S01]  /*29650*/  LDL.LU R20, [R1+0x190] ;  /* 0x0001900001147983 */ /* 0x000f220000300800 */
[----:B------:R-:W4:Y:S01]  /*29660*/  LDL.LU R21, [R1+0x194] ;  /* 0x0001940001157983 */ /* 0x000f220000300800 */
[----:B0-----:R-:W-:-:S03]  /*29670*/  IMAD.MOV.U32 R18, RZ, RZ, R16 ;  /* 0x000000ffff127224 */ /* 0x001fc600078e0010 */
[----:B-1----:R-:W4:Y:S01]  /*29680*/  LDL.LU R22, [R1+0x198] ;  /* 0x0001980001167983 */ /* 0x002f220000300800 */
[----:B------:R-:W4:Y:S02]  /*29690*/  LDL.LU R23, [R1+0x19c] ;  /* 0x00019c0001177983 */ /* 0x000f240000300800 */
[----:B------:R-:W-:Y:S01]  /*296a0*/  IMAD.MOV.U32 R19, RZ, RZ, R24 ;  /* 0x000000ffff137224 */ /* 0x000fe200078e0018 */
[----:B------:R0:W-:Y:S02]  /*296b0*/  STL [R1+0x10f8], R18 ;  /* 0x0010f81201007387 */ /* 0x0001e40000100800 */
[----:B0-----:R-:W-:-:S07]  /*296c0*/  IMAD.MOV.U32 R18, RZ, RZ, R25 ;  /* 0x000000ffff127224 */ /* 0x001fce00078e0019 */
[----:B--2---:R-:W-:Y:S01]  /*296d0*/  HMMA.16816.F32 R16, R12, R18, R4 ;  /* 0x000000120c10723c */ /* 0x004fe20000001804 */
[----:B------:R-:W2:Y:S01]  /*296e0*/  LDL.LU.64 R6, [R1+0x13c0] ;  /* 0x0013c00001067983 */ /* 0x000ea20000300a00 */
[----:B------:R-:W2:Y:S02]  /*296f0*/  LDL.LU.64 R4, [R1+0x13b8] ;  /* 0x0013b80001047983 */ /* 0x000ea40000300a00 */
[----:B------:R-:W-:Y:S02]  /*29700*/  IMAD.MOV.U32 R29, RZ, RZ, R10 ;  /* 0x000000ffff1d7224 */ /* 0x000fe400078e000a */
[----:B------:R-:W-:Y:S11]  /*29710*/  IMAD.MOV.U32 R28, RZ, RZ, R11 ;  /* 0x000000ffff1c7224 */ /* 0x000ff600078e000b */
[----:B------:R-:W-:Y:S06]  /*29720*/  @!UPT UIADD3 URZ, URZ, URZ, URZ ;  /* 0x0000003f3f3ff290 */ /* 0x000fec000fffe03f */
[----:B------:R-:W-:Y:S01]  /*29730*/  STL.64 [R1+0x310], R16 ;  /* 0x0003101001007387 */ /* 0x000fe20000100a00 */
[----:B------:R0:W-:Y:S02]  /*29740*/  STL.64 [R1+0x318], R18 ;  /* 0x0003181201007387 */ /* 0x0001e40000100a00 */
[----:B0-----:R-:W-:-:S05]  /*29750*/  IMAD.MOV.U32 R19, RZ, RZ, R16 ;  /* 0x000000ffff137224 */ /* 0x001fca00078e0010 */
[----:B------:R0:W-:Y:S01]  /*29760*/  STL [R1+0x10fc], R19 ;  /* 0x0010fc1301007387 */ /* 0x0001e20000100800 */
[----:B------:R-:W-:Y:S02]  /*29770*/  IMAD.MOV.U32 R18, RZ, RZ, R9 ;  /* 0x000000ffff127224 */ /* 0x000fe400078e0009 */
[----:B0-----:R-:W-:Y:S01]  /*29780*/  IMAD.MOV.U32 R19, RZ, RZ, R8 ;  /* 0x000000ffff137224 */ /* 0x001fe200078e0008 */
[C---:B--2---:R-:W-:Y:S11]  /*29790*/  HMMA.16816.F32 R4, R12.reuse, R10, R4 ;  /* 0x0000000a0c04723c */ /* 0x044ff60000001804 */
[----:B------:R-:W-:Y:S11]  /*297a0*/  @!UPT UIADD3 URZ, URZ, URZ, URZ ;  /* 0x0000003f3f3ff290 */ /* 0x000ff6000fffe03f */
[----:B------:R-:W-:Y:S01]  /*297b0*/  @!UPT UIADD3 URZ, URZ, URZ, URZ ;  /* 0x0000003f3f3ff290 */ /* 0x000fe2000fffe03f */
[----:B------:R-:W-:Y:S01]  /*297c0*/  STL.64 [R1+0x1e0], R4 ;  /* 0x0001e00401007387 */ /* 0x000fe20000100a00 */
[----:B------:R0:W-:Y:S03]  /*297d0*/  STL.64 [R1+0x1e8], R6 ;  /* 0x0001e80601007387 */ /* 0x0001e60000100a00 */
[----:B0-----:R-:W4:Y:S01]  /*297e0*/  LDL.LU.64 R6, [R1+0x13b0] ;  /* 0x0013b00001067983 */ /* 0x001f220000300a00 */
[----:B------:R-:W2:Y:S02]  /*297f0*/  LDL.LU.64 R10, [R1+0x13a8] ;  /* 0x0013a800010a7983 */ /* 0x000ea40000300a00 */
[----:B------:R-:W2:Y:S01]  /*29800*/  LDL.LU.64 R8, [R1+0x13a0] ;  /* 0x0013a00001087983 */ /* 0x000ea20000300a00 */
[C---:B----4-:R-:W-:Y:S08]  /*29810*/  HMMA.16816.F32 R20, R12.reuse, R6, R20 ;  /* 0x000000060c14723c */ /* 0x050ff00000001814 */
[C---:B--2---:R-:W-:Y:S11]  /*29820*/  HMMA.16816.F32 R8, R12.reuse, R18, R8 ;  /* 0x000000120c08723c */ /* 0x044ff60000001808 */
[----:B------:R-:W-:Y:S04]  /*29830*/  @!UPT UIADD3 URZ, URZ, URZ, URZ ;  /* 0x0000003f3f3ff290 */ /* 0x000fe8000fffe03f */
[----:B------:R0:W-:Y:S01]  /*29840*/  STL.64 [R1+0x1d0], R20 ;  /* 0x0001d01401007387 */ /* 0x0001e20000100a00 */
[----:B------:R-:W-:Y:S02]  /*29850*/  STL.64 [R1+0x1d8], R22 ;  /* 0x0001d81601007387 */ /* 0x000fe40000100a00 */
[----:B0-----:R-:W-:Y:S02]  /*29860*/  IMAD.MOV.U32 R21, RZ, RZ, R6 ;  /* 0x000000ffff157224 */ /* 0x001fe400078e0006 */
[----:B------:R-:W-:Y:S02]  /*29870*/  IMAD.MOV.U32 R20, RZ, RZ, R7 ;  /* 0x000000ffff147224 */ /* 0x000fe400078e0007 */
[----:B------:R-:W2:Y:S01]  /*29880*/  LDL.LU.64 R6, [R1+0x1398] ;  /* 0x0013980001067983 */ /* 0x000ea20000300a00 */
[----:B------:R-:W4:Y:S02]  /*29890*/  LDL.LU.64 R4, [R1+0x1390] ;  /* 0x0013900001047983 */ /* 0x000f240000300a00 */
[----:B------:R-:W-:Y:S02]  /*298a0*/  STL.64 [R1+0x170], R8 ;  /* 0x0001700801007387 */ /* 0x000fe40000100a00 */
[----:B------:R0:W-:Y:S02]  /*298b0*/  STL.64 [R1+0x178], R10 ;  /* 0x0001780a01007387 */ /* 0x0001e40000100a00 */
[----:B0-----:R-:W2:Y:S01]  /*298c0*/  LDL.LU.64 R10, [R1+0x1388] ;  /* 0x00138800010a7983 */ /* 0x001ea20000300a00 */
[----:B------:R-:W2:Y:S02]  /*298d0*/  LDL.LU.64 R8, [R1+0x1380] ;  /* 0x0013800001087983 */ /* 0x000ea40000300a00 */
[----:B------:R0:W-:Y:S02]  /*298e0*/  STL.64 [R1+0x1358], R18 ;  /* 0x0013581201007387 */ /* 0x0001e40000100a00 */
[----:B------:R-:W2:Y:S01]  /*298f0*/  LDL.LU R16, [R1+0x160] ;  /* 0x0001600001107983 */ /* 0x000ea20000300800 */
[----:B------:R-:W2:Y:S04]  /*29900*/  LDL.LU R17, [R1+0x164] ;  /* 0x0001640001117983 */ /* 0x000ea80000300800 */
[----:B0-----:R-:W2:Y:S01]  /*29910*/  LDL.LU R18, [R1+0x168] ;  /* 0x0001680001127983 */ /* 0x001ea20000300800 */
[----:B------:R-:W2:Y:S02]  /*29920*/  LDL.LU R19, [R1+0x16c] ;  /* 0x00016c0001137983 */ /* 0x000ea40000300800 */
[----:B------:R0:W-:Y:S02]  /*29930*/  STL.64 [R1+0x12f0], R26 ;  /* 0x0012f01a01007387 */ /* 0x0001e40000100a00 */
[----:B------:R-:W3:Y:S01]  /*29940*/  LDL.LU R24, [R1+0x130] ;  /* 0x0001300001187983 */ /* 0x000ee20000300800 */
[----:B--2---:R-:W-:Y:S11]  /*29950*/  HMMA.16816.F32 R12, R12, R26, R16 ;  /* 0x0000001a0c0c723c */ /* 0x004ff60000001810 */
[----:B------:R-:W-:Y:S11]  /*29960*/  @!UPT UIADD3 URZ, URZ, URZ, URZ ;  /* 0x0000003f3f3ff290 */ /* 0x000ff6000fffe03f */
[----:B------:R-:W-:Y:S01]  /*29970*/  @!UPT UIADD3 URZ, URZ, URZ, URZ ;  /* 0x0000003f3f3ff290 */ /* 0x000fe2000fffe03f */
[----:B------:R-:W-:Y:S01]  /*29980*/  STL.64 [R1+0x1c0], R12 ;  /* 0x0001c00c01007387 */ /* 0x000fe20000100a00 */
[----:B------:R-:W-:Y:S02]  /*29990*/  STL.64 [R1+0x1c8], R14 ;  /* 0x0001c80e01007387 */ /* 0x000fe40000100a00 */
[----:B------:R-:W3:Y:S02]  /*299a0*/  LDL.LU R25, [R1+0x134] ;  /* 0x0001340001197983 */ /* 0x000ee40000300800 */
[----:B0-----:R-:W2:Y:S01]  /*299b0*/  LDL.LU R26, [R1+0x138] ;  /* 0x00013800011a7983 */ /* 0x001ea20000300800 */
[----:B------:R-:W2:Y:S04]  /*299c0*/  LDL.LU R27, [R1+0x13c] ;  /* 0x00013c00011b7983 */ /* 0x000ea80000300800 */
[----:B--2---:R0:W-:Y:S01]  /*299d0*/  STL.64 [R1+0x1368], R26 ;  /* 0x0013681a01007387 */ /* 0x0041e20000100a00 */
[----:B---3--:R-:W-:Y:S03]  /*299e0*/  STL.64 [R1+0x1360], R24 ;  /* 0x0013601801007387 */ /* 0x008fe60000100a00 */
[----:B0-----:R-:W2:Y:S01]  /*299f0*/  LDL.LU.64 R26, [R1+0x68] ;  /* 0x00006800011a7983 */ /* 0x001ea20000300a00 */
[----:B------:R-:W3:Y:S02]  /*29a00*/  LDL.LU R16, [R1+0x140] ;  /* 0x0001400001107983 */ /* 0x000ee40000300800 */
[----:B------:R-:W3:Y:S02]  /*29a10*/  LDL.LU R17, [R1+0x144] ;  /* 0x0001440001117983 */ /* 0x000ee40000300800 */
[----:B------:R-:W2:Y:S01]  /*29a20*/  LDL.LU R18, [R1+0x148] ;  /* 0x0001480001127983 */ /* 0x000ea20000300800 */
[----:B------:R-:W2:Y:S01]  /*29a30*/  LDL.LU R19, [R1+0x14c] ;  /* 0x00014c0001137983 */ /* 0x000ea20000300800 */
[----:B----4-:R-:W-:-:S02]  /*29a40*/  IMAD.MOV.U32 R15, RZ, RZ, R4 ;  /* 0x000000ffff0f7224 */ /* 0x010fc400078e0004 */
[----:B------:R-:W-:Y:S02]  /*29a50*/  IMAD.MOV.U32 R14, RZ, RZ, R5 ;  /* 0x000000ffff0e7224 */ /* 0x000fe400078e0005 */
[----:B------:R-:W-:Y:S02]  /*29a60*/  IMAD.MOV.U32 R13, RZ, RZ, R6 ;  /* 0x000000ffff0d7224 */ /* 0x000fe400078e0006 */
[----:B------:R-:W-:Y:S01]  /*29a70*/  IMAD.MOV.U32 R12, RZ, RZ, R7 ;  /* 0x000000ffff0c7224 */ /* 0x000fe200078e0007 */
[----:B--2---:R-:W-:Y:S01]  /*29a80*/  STL.64 [R1+0x1378], R18 ;  /* 0x0013781201007387 */ /* 0x004fe20000100a00 */
[----:B---3--:R0:W-:Y:S03]  /*29a90*/  STL.64 [R1+0x1370], R16 ;  /* 0x0013701001007387 */ /* 0x0081e60000100a00 */
[----:B0-----:R-:W2:Y:S01]  /*29aa0*/  LDL.LU R16, [R1+0x150] ;  /* 0x0001500001107983 */ /* 0x001ea20000300800 */
[----:B------:R-:W2:Y:S02]  /*29ab0*/  LDL.LU R17, [R1+0x154] ;  /* 0x0001540001117983 */ /* 0x000ea40000300800 */
[----:B------:R-:W2:Y:S02]  /*29ac0*/  LDL.LU R18, [R1+0x158] ;  /* 0x0001580001127983 */ /* 0x000ea40000300800 */
[----:B------:R-:W2:Y:S01]  /*29ad0*/  LDL.LU R19, [R1+0x15c] ;  /* 0x00015c0001137983 */ /* 0x000ea20000300800 */
[----:B------:R-:W3:Y:S01]  /*29ae0*/  LDL.LU.64 R22, [R1+0x58] ;  /* 0x0000580001167983 */ /* 0x000ee20000300a00 */
[----:B------:R-:W4:Y:S02]  /*29af0*/  LDL.LU R4, [R1+0x100] ;  /* 0x0001000001047983 */ /* 0x000f240000300800 */
[----:B------:R-:W4:Y:S02]  /*29b00*/  LDL.LU R5, [R1+0x104] ;  /* 0x0001040001057983 */ /* 0x000f240000300800 */
[----:B------:R-:W2:Y:S01]  /*29b10*/  LDL.LU R6, [R1+0x108] ;  /* 0x0001080001067983 */ /* 0x000ea20000300800 */
[----:B------:R-:W2:Y:S04]  /*29b20*/  LDL.LU R7, [R1+0x10c] ;  /* 0x00010c0001077983 */ /* 0x000ea80000300800 */
[----:B--2---:R-:W-:Y:S01]  /*29b30*/  STL.64 [R1+0x1320], R6 ;  /* 0x0013200601007387 */ /* 0x004fe20000100a00 */
[----:B----4-:R0:W-:Y:S03]  /*29b40*/  STL.64 [R1+0x1318], R4 ;  /* 0x0013180401007387 */ /* 0x0101e60000100a00 */
[----:B0-----:R-:W2:Y:S01]  /*29b50*/  LDL.LU R4, [R1+0x110] ;  /* 0x0001100001047983 */ /* 0x001ea20000300800 */
[----:B------:R-:W2:Y:S02]  /*29b60*/  LDL.LU R5, [R1+0x114] ;  /* 0x0001140001057983 */ /* 0x000ea40000300800 */
[----:B------:R-:W4:Y:S02]  /*29b70*/  LDL.LU R6, [R1+0x118] ;  /* 0x0001180001067983 */ /* 0x000f240000300800 */
[----:B------:R-:W4:Y:S01]  /*29b80*/  LDL.LU R7, [R1+0x11c] ;  /* 0x00011c0001077983 */ /* 0x000f220000300800 */
[----:B------:R-:W-:Y:S01]  /*29b90*/  HMMA.16816.F32 R16, R8, R26, R16 ;  /* 0x0000001a0810723c */ /* 0x000fe20000001810 */
[----:B----4-:R0:W-:Y:S01]  /*29ba0*/  STL.64 [R1+0x1330], R6 ;  /* 0x0013300601007387 */ /* 0x0101e20000100a00 */
[----:B--2---:R-:W-:Y:S03]  /*29bb0*/  STL.64 [R1+0x1328], R4 ;  /* 0x0013280401007387 */ /* 0x004fe60000100a00 */
[----:B0-----:R-:W2:Y:S01]  /*29bc0*/  LDL.LU.64 R6, [R1+0x38] ;  /* 0x0000380001067983 */ /* 0x001ea20000300a00 */
[----:B------:R-:W-:Y:S02]  /*29bd0*/  STL.64 [R1+0x1250], R14 ;  /* 0x0012500e01007387 */ /* 0x000fe40000100a00 */
[----:B------:R-:W-:Y:S11]  /*29be0*/  STL.64 [R1+0x1248], R12 ;  /* 0x0012480c01007387 */ /* 0x000ff60000100a00 */
[----:B------:R-:W-:Y:S04]  /*29bf0*/  @!UPT UIADD3 URZ, URZ, URZ, URZ ;  /* 0x0000003f3f3ff290 */ /* 0x000fe8000fffe03f */
[----:B------:R-:W-:Y:S01]  /*29c00*/  STL.64 [R1+0x2e0], R16 ;  /* 0x0002e01001007387 */ /* 0x000fe20000100a00 */
[----:B------:R0:W-:Y:S04]  /*29c10*/  STL.64 [R1+0x2e8], R18 ;  /* 0x0002e81201007387 */ /* 0x0001e80000100a00 */
[----:B0-----:R-:W3:Y:S01]  /*29c20*/  LDL.LU.64 R18, [R1+0x1378] ;  /* 0x0013780001127983 */ /* 0x001ee20000300a00 */
[----:B------:R-:W3:Y:S02]  /*29c30*/  LDL.LU.64 R16, [R1+0x1370] ;  /* 0x0013700001107983 */ /* 0x000ee40000300a00 */
[----:B------:R-:W-:Y:S02]  /*29c40*/  IMAD.MOV.U32 R14, RZ, RZ, R21 ;  /* 0x000000ffff0e7224 */ /* 0x000fe400078e0015 */
[----:B------:R-:W-:-:S02]  /*29c50*/  IMAD.MOV.U32 R15, RZ, RZ, R20 ;  /* 0x000000ffff0f7224 */ /* 0x000fc400078e0014 */
[----:B------:R-:W-:Y:S02]  /*29c60*/  IMAD.MOV.U32 R13, RZ, RZ, R26 ;  /* 0x000000ffff0d7224 */ /* 0x000fe400078e001a */
[----:B------:R-:W-:Y:S02]  /*29c70*/  IMAD.MOV.U32 R12, RZ, RZ, R27 ;  /* 0x000000ffff0c7224 */ /* 0x000fe400078e001b */
[----:B------:R-:W4:Y:S01]  /*29c80*/  LDL.LU.64 R26, [R1+0x1368] ;  /* 0x00136800011a7983 */ /* 0x000f220000300a00 */
[----:B------:R-:W4:Y:S02]  /*29c90*/  LDL.LU.64 R24, [R1+0x1360] ;  /* 0x0013600001187983 */ /* 0x000f240000300a00 */
[----:B------:R-:W-:Y:S02]  /*29ca0*/  STL.64 [R1+0x1340], R14 ;  /* 0x0013400e01007387 */ /* 0x000fe40000100a00 */
[----:B------:R0:W-:Y:S02]  /*29cb0*/  STL.64 [R1+0x1338], R12 ;  /* 0x0013380c01007387 */ /* 0x0001e40000100a00 */
[----:B0-----:R-:W2:Y:S01]  /*29cc0*/  LDL.LU R12, [R1+0x120] ;  /* 0x00012000010c7983 */ /* 0x001ea20000300800 */
[----:B------:R-:W2:Y:S02]  /*29cd0*/  LDL.LU R13, [R1+0x124] ;  /* 0x00012400010d7983 */ /* 0x000ea40000300800 */
[----:B------:R-:W2:Y:S02]  /*29ce0*/  LDL.LU R14, [R1+0x128] ;  /* 0x00012800010e7983 */ /* 0x000ea40000300800 */
[----:B------:R-:W2:Y:S01]  /*29cf0*/  LDL.LU R15, [R1+0x12c] ;  /* 0x00012c00010f7983 */ /* 0x000ea20000300800 */
[C---:B---3--:R-:W-:Y:S11]  /*29d00*/  HMMA.16816.F32 R16, R8.reuse, R22, R16 ;  /* 0x000000160810723c */ /* 0x048ff60000001810 */
[----:B------:R-:W-:Y:S11]  /*29d10*/  @!UPT UIADD3 URZ, URZ, URZ, URZ ;  /* 0x0000003f3f3ff290 */ /* 0x000ff6000fffe03f */
[----:B------:R-:W-:Y:S01]  /*29d20*/  @!UPT UIADD3 URZ, URZ, URZ, URZ ;  /* 0x0000003f3f3ff290 */ /* 0x000fe2000fffe03f */
[----:B------:R0:W-:Y:S01]  /*29d30*/  STL.64 [R1+0x2b0], R16 ;  /* 0x0002b01001007387 */ /* 0x0001e20000100a00 */
[----:B------:R1:W-:Y:S02]  /*29d40*/  STL.64 [R1+0x2b8], R18 ;  /* 0x0002b81201007387 */ /* 0x0003e40000100a00 */
[----:B0-----:R-:W-:Y:S01]  /*29d50*/  IMAD.MOV.U32 R17, RZ, RZ, R22 ;  /* 0x000000ffff117224 */ /* 0x001fe200078e0016 */
[----:B-1----:R-:W3:Y:S01]  /*29d60*/  LDL.LU.64 R18, [R1+0x1358] ;  /* 0x0013580001127983 */ /* 0x002ee20000300a00 */
[----:B------:R-:W-:Y:S02]  /*29d70*/  IMAD.MOV.U32 R16, RZ, RZ, R23 ;  /* 0x000000ffff107224 */ /* 0x000fe400078e0017 */
[----:B------:R-:W4:Y:S02]  /*29d80*/  LDL.LU.64 R22, [R1+0x1350] ;  /* 0x0013500001167983 */ /* 0x000f240000300a00 */
[C---:B----4-:R-:W-:Y:S11]  /*29d90*/  HMMA.16816.F32 R24, R8.reuse, R22, R24 ;  /* 0x000000160818723c */ /* 0x050ff60000001818 */
[----:B------:R-:W-:Y:S11]  /*29da0*/  @!UPT UIADD3 URZ, URZ, URZ, URZ ;  /* 0x0000003f3f3ff290 */ /* 0x000ff6000fffe03f */
[----:B------:R-:W-:Y:S01]  /*29db0*/  @!UPT UIADD3 URZ, URZ, URZ, URZ ;  /* 0x0000003f3f3ff290 */ /* 0x000fe2000fffe03f */
[----:B------:R0:W-:Y:S01]  /*29dc0*/  STL.64 [R1+0x270], R24 ;  /* 0x0002701801007387 */ /* 0x0001e20000100a00 */
[----:B------:R-:W-:Y:S02]  /*29dd0*/  STL.64 [R1+0x278], R26 ;  /* 0x0002781a01007387 */ /* 0x000fe40000100a00 */
[----:B------:R-:W4:Y:S02]  /*29de0*/  LDL.LU.64 R20, [R1+0x1348] ;  /* 0x0013480001147983 */ /* 0x000f240000300a00 */
[----:B0-----:R-:W-:Y:S02]  /*29df0*/  IMAD.MOV.U32 R25, RZ, RZ, R22 ;  /* 0x000000ffff197224 */ /* 0x001fe400078e0016 */
[----:B------:R-:W-:Y:S02]  /*29e00*/  IMAD.MOV.U32 R24, RZ, RZ, R23 ;  /* 0x000000ffff187224 */ /* 0x000fe400078e0017 */
[----:B------:R-:W3:Y:S01]  /*29e10*/  LDL.LU.64 R22, [R1+0x390] ;  /* 0x0003900001167983 */ /* 0x000ee20000300a00 */
[----:B--2---:R-:W-:Y:S03]  /*29e20*/  HMMA.16816.F32 R12, R8, R6, R12 ;  /* 0x00000006080c723c */ /* 0x004fe6000000180c */
[----:B---3--:R-:W-:Y:S01]  /*29e30*/  STL.64 [R1+0x1260], R22 ;  /* 0x0012601601007387 */ /* 0x008fe20000100a00 */
[----:B----4-:R0:W-:Y:S03]  /*29e40*/  STL.64 [R1+0x1258], R20 ;  /* 0x0012581401007387 */ /* 0x0101e60000100a00 */
[----:B0-----:R-:W2:Y:S01]  /*29e50*/  LDL.LU R20, [R1+0x80] ;  /* 0x0000800001147983 */ /* 0x001ea20000300800 */
[----:B------:R-:W2:Y:S02]  /*29e60*/  LDL.LU R21, [R1+0x84] ;  /* 0x0000840001157983 */ /* 0x000ea40000300800 */
[----:B------:R-:W3:Y:S02]  /*29e70*/  LDL.LU R22, [R1+0x88] ;  /* 0x0000880001167983 */ /* 0x000ee40000300800 */
[----:B------:R-:W3:Y:S02]  /*29e80*/  LDL.LU R23, [R1+0x8c] ;  /* 0x00008c0001177983 */ /* 0x000ee40000300800 */
[----:B---3--:R-:W-:Y:S01]  /*29e90*/  STL.64 [R1+0x1270], R22 ;  /* 0x0012701601007387 */ /* 0x008fe20000100a00 */
[----:B--2---:R0:W-:Y:S08]  /*29ea0*/  STL.64 [R1+0x1268], R20 ;  /* 0x0012681401007387 */ /* 0x0041f00000100a00 */
[----:B------:R-:W-:Y:S02]  /*29eb0*/  STL.64 [R1+0x250], R12 ;  /* 0x0002500c01007387 */ /* 0x000fe40000100a00 */
[----:B------:R1:W-:Y:S02]  /*29ec0*/  STL.64 [R1+0x258], R14 ;  /* 0x0002580e01007387 */ /* 0x0003e40000100a00 */
[----:B0-----:R-:W-:-:S02]  /*29ed0*/  IMAD.MOV.U32 R21, RZ, RZ, R6 ;  /* 0x000000ffff157224 */ /* 0x001fc400078e0006 */
[----:B------:R-:W-:Y:S01]  /*29ee0*/  IMAD.MOV.U32 R20, RZ, RZ, R7 ;  /* 0x000000ffff147224 */ /* 0x000fe200078e0007 */
[----:B-1----:R-:W2:Y:S01]  /*29ef0*/  LDL.LU.64 R14, [R1+0x1340] ;  /* 0x00134000010e7983 */ /* 0x002ea20000300a00 */
[----:B------:R-:W3:Y:S02]  /*29f00*/  LDL.LU.64 R12, [R1+0x1338] ;  /* 0x00133800010c7983 */ /* 0x000ee40000300a00 */
[----:B------:R-:W4:Y:S02]  /*29f10*/  LDL.LU.64 R6, [R1+0x1330] ;  /* 0x0013300001067983 */ /* 0x000f240000300a00 */
[----:B------:R-:W4:Y:S02]  /*29f20*/  LDL.LU.64 R4, [R1+0x1328] ;  /* 0x0013280001047983 */ /* 0x000f240000300a00 */
[----:B------:R-:W-:Y:S02]  /*29f30*/  IMAD.MOV.U32 R22, RZ, RZ, R29 ;  /* 0x000000ffff167224 */ /* 0x000fe400078e001d */
[----:B------:R-:W-:-:S07]  /*29f40*/  IMAD.MOV.U32 R23, RZ, RZ, R28 ;  /* 0x000000ffff177224 */ /* 0x000fce00078e001c */
[----:B----4-:R-:W-:Y:S11]  /*29f50*/  HMMA.16816.F32 R4, R8, R22, R4 ;  /* 0x000000160804723c */ /* 0x010ff60000001804 */
[----:B------:R-:W-:Y:S11]  /*29f60*/  @!UPT UIADD3 URZ, URZ, URZ, URZ ;  /* 0x0000003f3f3ff290 */ /* 0x000ff6000fffe03f */
[----:B------:R-:W-:Y:S01]  /*29f70*/  @!UPT UIADD3 URZ, URZ, URZ, URZ ;  /* 0x0000003f3f3ff290 */ /* 0x000fe2000fffe03f */
[----:B------:R-:W-:Y:S01]  /*29f80*/  STL.64 [R1+0x210], R4 ;  /* 0x0002100401007387 */ /* 0x000fe20000100a00 */
[----:B------:R0:W-:Y:S03]  /*29f90*/  STL.64 [R1+0x218], R6 ;  /* 0x0002180601007387 */ /* 0x0001e60000100a00 */
[----:B0-----:R-:W2:Y:S01]  /*29fa0*/  LDL.LU.64 R6, [R1+0x1320] ;  /* 0x0013200001067983 */ /* 0x001ea20000300a00 */
[----:B------:R-:W2:Y:S02]  /*29fb0*/  LDL.LU.64 R4, [R1+0x1318] ;  /* 0x0013180001047983 */ /* 0x000ea40000300a00 */
[----:B------:R0:W-:Y:S02]  /*29fc0*/  STL.64 [R1+0x1280], R22 ;  /* 0x0012801601007387 */ /* 0x0001e40000100a00 */
[----:B0-----:R-:W-:Y:S02]  /*29fd0*/  IMAD.MOV.U32 R22, RZ, RZ, R21 ;  /* 0x000000ffff167224 */ /* 0x001fe400078e0015 */
[----:B------:R-:W-:-:S05]  /*29fe0*/  IMAD.MOV.U32 R23, RZ, RZ, R20 ;  /* 0x000000ffff177224 */ /* 0x000fca00078e0014 */
[----:B------:R0:W-:Y:S02]  /*29ff0*/  STL.64 [R1+0x1298], R22 ;  /* 0x0012981601007387 */ /* 0x0001e40000100a00 */
[----:B0-----:R-:W-:Y:S02]  /*2a000*/  IMAD.MOV.U32 R22, RZ, RZ, R25 ;  /* 0x000000ffff167224 */ /* 0x001fe400078e0019 */
[----:B------:R-:W-:-:S05]  /*2a010*/  IMAD.MOV.U32 R23, RZ, RZ, R24 ;  /* 0x000000ffff177224 */ /* 0x000fca00078e0018 */
[----:B------:R0:W-:Y:S02]  /*2a020*/  STL.64 [R1+0x12b0], R22 ;  /* 0x0012b01601007387 */ /* 0x0001e40000100a00 */
[----:B0-----:R-:W-:Y:S02]  /*2a030*/  IMAD.MOV.U32 R22, RZ, RZ, R17 ;  /* 0x000000ffff167224 */ /* 0x001fe400078e0011 */
[----:B------:R-:W-:-:S05]  /*2a040*/  IMAD.MOV.U32 R23, RZ, RZ, R16 ;  /* 0x000000ffff177224 */ /* 0x000fca00078e0010 */
[----:B------:R3:W-:Y:S01]  /*2a050*/  STL.64 [R1+0x12c8], R22 ;  /* 0x0012c81601007387 */ /* 0x0007e20000100a00 */
[----:B------:R-:W4:Y:S02]  /*2a060*/  LDL.LU R24, [R1+0xf0] ;  /* 0x0000f00001187983 */ /* 0x000f240000300800 */
[----:B---3--:R-:W-:Y:S01]  /*2a070*/  IMAD.MOV.U32 R23, RZ, RZ, R12 ;  /* 0x000000ffff177224 */ /* 0x008fe200078e000c */
[----:B--2---:R-:W-:Y:S11]  /*2a080*/  HMMA.16816.F32 R4, R8, R14, R4 ;  /* 0x0000000e0804723c */ /* 0x004ff60000001804 */
[----:B------:R-:W-:Y:S11]  /*2a090*/  @!UPT UIADD3 URZ, URZ, URZ, URZ ;  /* 0x0000003f3f3ff290 */ /* 0x000ff6000fffe03f */
[----:B------:R-:W-:Y:S01]  /*2a0a0*/  @!UPT UIADD3 URZ, URZ, URZ, URZ ;  /* 0x0000003f3f3ff290 */ /* 0x000fe2000fffe03f */
[----:B------:R0:W-:Y:S01]  /*2a0b0*/  STL.64 [R1+0x220], R4 ;  /* 0x0002200401007387 */ /* 0x0001e20000100a00 */
[----:B------:R1:W-:Y:S02]  /*2a0c0*/  STL.64 [R1+0x228], R6 ;  /* 0x0002280601007387 */ /* 0x0003e40000100a00 */
[----:B------:R-:W4:Y:S02]  /*2a0d0*/  LDL.LU R25, [R1+0xf4] ;  /* 0x0000f40001197983 */ /* 0x000f240000300800 */
[----:B------:R-:W4:Y:S01]  /*2a0e0*/  LDL.LU R26, [R1+0xf8] ;  /* 0x0000f800011a7983 */ /* 0x000f220000300800 */
[----:B------:R-:W4:Y:S04]  /*2a0f0*/  LDL.LU R27, [R1+0xfc] ;  /* 0x0000fc00011b7983 */ /* 0x000f280000300800 */
[----:B0-----:R-:W2:Y:S01]  /*2a100*/  LDL.LU R4, [R1+0xe0] ;  /* 0x0000e00001047983 */ /* 0x001ea20000300800 */
[----:B------:R-:W2:Y:S02]  /*2a110*/  LDL.LU R5, [R1+0xe4] ;  /* 0x0000e40001057983 */ /* 0x000ea40000300800 */
[----:B-1----:R-:W2:Y:S02]  /*2a120*/  LDL.LU R6, [R1+0xe8] ;  /* 0x0000e80001067983 */ /* 0x002ea40000300800 */
[----:B------:R-:W2:Y:S01]  /*2a130*/  LDL.LU R7, [R1+0xec] ;  /* 0x0000ec0001077983 */ /* 0x000ea20000300800 */
[----:B------:R0:W-:Y:S01]  /*2a140*/  STL.64 [R1+0x1278], R14 ;  /* 0x0012780e01007387 */ /* 0x0001e20000100a00 */
[----:B------:R-:W3:Y:S02]  /*2a150*/  LDL.LU R12, [R1+0x90] ;  /* 0x00009000010c7983 */ /* 0x000ee40000300800 */
[----:B------:R-:W-:-:S02]  /*2a160*/  IMAD.MOV.U32 R22, RZ, RZ, R13 ;  /* 0x000000ffff167224 */ /* 0x000fc400078e000d */
[----:B------:R-:W-:Y:S02]  /*2a170*/  IMAD.MOV.U32 R13, RZ, RZ, R0 ;  /* 0x000000ffff0d7224 */ /* 0x000fe400078e0000 */
[----:B------:R-:W2:Y:S01]  /*2a180*/  LDL.LU R0, [R1+0x1310] ;  /* 0x0013100001007983 */ /* 0x000ea20000300800 */
[----:B0-----:R-:W-:Y:S02]  /*2a190*/  IMAD.MOV.U32 R14, RZ, RZ, R3 ;  /* 0x000000ffff0e7224 */ /* 0x001fe400078e0003 */
[----:B------:R-:W-:Y:S01]  /*2a1a0*/  IMAD.MOV.U32 R15, RZ, RZ, R2 ;  /* 0x000000ffff0f7224 */ /* 0x000fe200078e0002 */
[----:B------:R-:W2:Y:S01]  /*2a1b0*/  LDL.LU R3, [R1+0x130c] ;  /* 0x00130c0001037983 */ /* 0x000ea20000300800 */
[----:B------:R-:W2:Y:S03]  /*2a1c0*/  LDL.LU R2, [R1+0x1308] ;  /* 0x0013080001027983 */ /* 0x000ea60000300800 */
[----:B------:R-:W-:Y:S04]  /*2a1d0*/  STL.64 [R1+0x1290], R14 ;  /* 0x0012900e01007387 */ /* 0x000fe80000100a00 */
[----:B---3--:R0:W-:Y:S04]  /*2a1e0*/  STL.64 [R1+0x1288], R12 ;  /* 0x0012880c01007387 */ /* 0x0081e80000100a00 */
[----:B0-----:R-:W3:Y:S01]  /*2a1f0*/  LDL.LU R12, [R1+0xa0] ;  /* 0x0000a000010c7983 */ /* 0x001ee20000300800 */
[----:B------:R-:W3:Y:S02]  /*2a200*/  LDL.LU R13, [R1+0xa4] ;  /* 0x0000a400010d7983 */ /* 0x000ee40000300800 */
[----:B------:R-:W2:Y:S02]  /*2a210*/  LDL.LU R14, [R1+0xa8] ;  /* 0x0000a800010e7983 */ /* 0x000ea40000300800 */
[----:B------:R-:W2:Y:S02]  /*2a220*/  LDL.LU R15, [R1+0xac] ;  /* 0x0000ac00010f7983 */ /* 0x000ea40000300800 */
[----:B--2---:R-:W-:Y:S01]  /*2a230*/  STL.64 [R1+0x12a8], R14 ;  /* 0x0012a80e01007387 */ /* 0x004fe20000100a00 */
[----:B---3--:R0:W-:Y:S03]  /*2a240*/  STL.64 [R1+0x12a0], R12 ;  /* 0x0012a00c01007387 */ /* 0x0081e60000100a00 */
[----:B0-----:R-:W2:Y:S01]  /*2a250*/  LDL.LU R12, [R1+0xb0] ;  /* 0x0000b000010c7983 */ /* 0x001ea20000300800 */
[----:B------:R-:W-:-:S02]  /*2a260*/  IMAD.MOV.U32 R14, RZ, RZ, R3 ;  /* 0x000000ffff0e7224 */ /* 0x000fc400078e0003 */
[----:B------:R-:W-:Y:S02]  /*2a270*/  IMAD.MOV.U32 R15, RZ, RZ, R0 ;  /* 0x000000ffff0f7224 */ /* 0x000fe400078e0000 */
[----:B------:R-:W-:Y:S02]  /*2a280*/  IMAD.MOV.U32 R13, RZ, RZ, R2 ;  /* 0x000000ffff0d7224 */ /* 0x000fe400078e0002 */
[----:B------:R-:W3:Y:S01]  /*2a290*/  LDL.LU R2, [R1+0x1304] ;  /* 0x0013040001027983 */ /* 0x000ee20000300800 */
[----:B------:R-:W3:Y:S02]  /*2a2a0*/  LDL.LU R3, [R1+0x1300] ;  /* 0x0013000001037983 */ /* 0x000ee40000300800 */
[----:B------:R-:W3:Y:S02]  /*2a2b0*/  LDL.LU R0, [R1+0x12fc] ;  /* 0x0012fc0001007983 */ /* 0x000ee40000300800 */
[----:B------:R-:W-:Y:S01]  /*2a2c0*/  STL.64 [R1+0x12c0], R14 ;  /* 0x0012c00e01007387 */ /* 0x000fe20000100a00 */
[----:B----4-:R-:W-:Y:S01]  /*2a2d0*/  HMMA.16816.F32 R24, R8, R18, R24 ;  /* 0x000000120818723c */ /* 0x010fe20000001818 */
[----:B--2---:R0:W-:Y:S04]  /*2a2e0*/  STL.64 [R1+0x12b8], R12 ;  /* 0x0012b80c01007387 */ /* 0x0041e80000100a00 */
[----:B0-----:R-:W2:Y:S01]  /*2a2f0*/  LDL.LU R12, [R1+0xc0] ;  /* 0x0000c000010c7983 */ /* 0x001ea20000300800 */
[----:B------:R-:W2:Y:S02]  /*2a300*/  LDL.LU R13, [R1+0xc4] ;  /* 0x0000c400010d7983 */ /* 0x000ea40000300800 */
[----:B------:R-:W4:Y:S02]  /*2a310*/  LDL.LU R14, [R1+0xc8] ;  /* 0x0000c800010e7983 */ /* 0x000f240000300800 */
[----:B------:R-:W4:Y:S02]  /*2a320*/  LDL.LU R15, [R1+0xcc] ;  /* 0x0000cc00010f7983 */ /* 0x000f240000300800 */
[----:B----4-:R-:W-:Y:S01]  /*2a330*/  STL.64 [R1+0x12d8], R14 ;  /* 0x0012d80e01007387 */ /* 0x010fe20000100a00 */
[----:B--2---:R0:W-:Y:S03]  /*2a340*/  STL.64 [R1+0x12d0], R12 ;  /* 0x0012d00c01007387 */ /* 0x0041e60000100a00 */
[----:B0-----:R-:W2:Y:S01]  /*2a350*/  LDL.LU R12, [R1+0xd0] ;  /* 0x0000d000010c7983 */ /* 0x001ea20000300800 */
[----:B---3--:R-:W-:-:S02]  /*2a360*/  IMAD.MOV.U32 R13, RZ, RZ, R0 ;  /* 0x000000ffff0d7224 */ /* 0x008fc400078e0000 */
[----:B------:R-:W3:Y:S04]  /*2a370*/  LDL.LU R0, [R1+0x12f8] ;  /* 0x0012f80001007983 */ /* 0x000ee80000300800 */
[----:B------:R-:W-:Y:S01]  /*2a380*/  STL.64 [R1+0x1b0], R24 ;  /* 0x0001b01801007387 */ /* 0x000fe20000100a00 */
[----:B------:R0:W-:Y:S04]  /*2a390*/  STL.64 [R1+0x1b8], R26 ;  /* 0x0001b81a01007387 */ /* 0x0001e80000100a00 */
[----:B0-----:R-:W4:Y:S01]  /*2a3a0*/  LDL.LU.64 R26, [R1+0x12f0] ;  /* 0x0012f000011a7983 */ /* 0x001f220000300a00 */
[----:B------:R-:W-:-:S02]  /*2a3b0*/  IMAD.MOV.U32 R14, RZ, RZ, R3 ;  /* 0x000000ffff0e7224 */ /* 0x000fc400078e0003 */
[----:B------:R-:W-:Y:S01]  /*2a3c0*/  IMAD.MOV.U32 R15, RZ, RZ, R2 ;  /* 0x000000ffff0f7224 */ /* 0x000fe200078e0002 */
[----:B----4-:R-:W-:Y:S01]  /*2a3d0*/  HMMA.16816.F32 R8, R8, R26, R4 ;  /* 0x0000001a0808723c */ /* 0x010fe20000001804 */
[----:B------:R-:W2:Y:S01]  /*2a3e0*/  LDL.LU.64 R6, [R1+0x12e8] ;  /* 0x0012e80001067983 */ /* 0x000ea20000300a00 */
[----:B------:R-:W2:Y:S11]  /*2a3f0*/  LDL.LU.64 R4, [R1+0x12e0] ;  /* 0x0012e00001047983 */ /* 0x000eb60000300a00 */
[----:B------:R-:W-:Y:S10]  /*2a400*/  @!UPT UIADD3 URZ, URZ, URZ, URZ ;  /* 0x0000003f3f3ff290 */ /* 0x000ff4000fffe03f */
[----:B------:R0:W-:Y:S01]  /*2a410*/  STL.64 [R1+0x1a0], R8 ;  /* 0x0001a00801007387 */ /* 0x0001e20000100a00 */
[----:B------:R-:W-:Y:S03]  /*2a420*/  STL.64 [R1+0x1a8], R10 ;  /* 0x0001a80a01007387 */ /* 0x000fe60000100a00 */
[----:B0-----:R-:W4:Y:S01]  /*2a430*/  LDL.LU.64 R8, [R1+0x398] ;  /* 0x0003980001087983 */ /* 0x001f220000300a00 */
        /* <DEDUP_REMOVED lines=35> */
[----:B--2---:R-:W-:Y:S01]  /*2a670*/  HMMA.16816.F32 R12, R4, R14, R20 ;  /* 0x0000000e040c723c */ /* 0x004fe20000001814 */
[----:B------:R-:W2:Y:S01]  /*2a680*/  LDL.LU.64 R22, [R1+0x1260] ;  /* 0x0012600001167983 */ /* 0x000ea20000300a00 */
[----:B------:R-:W2:Y:S11]  /*2a690*/  LDL.LU.64 R20, [R1+0x1258] ;  /* 0x0012580001147983 */ /* 0x000eb60000300a00 */
[----:B------:R-:W-:Y:S10]  /*2a6a0*/  @!UPT UIADD3 URZ, URZ, URZ, URZ ;  /* 0x0000003f3f3ff290 */ /* 0x000ff4000fffe03f */
[----:B------:R-:W-:Y:S01]  /*2a6b0*/  STL.64 [R1+0x180], R12 ;  /* 0x0001800c01007387 */ /* 0x000fe20000100a00 */
[----:B------:R0:W-:Y:S03]  /*2a6c0*/  STL.64 [R1+0x188], R14 ;  /* 0x0001880e01007387 */ /* 0x0001e60000100a00 */
[----:B0-----:R-:W2:Y:S01]  /*2a6d0*/  LDL.LU.64 R14, [R1+0x1250] ;  /* 0x00125000010e7983 */ /* 0x001ea20000300a00 */
[----:B------:R-:W2:Y:S02]  /*2a6e0*/  LDL.LU.64 R12, [R1+0x1248] ;  /* 0x00124800010c7983 */ /* 0x000ea40000300a00 */
[----:B------:R-:W-:Y:S02]  /*2a6f0*/  IMAD.MOV.U32 R3, RZ, RZ, c[0x0][0x188] ;  /* 0x00006200ff037624 */ /* 0x000fe400078e00ff */
[----:B------:R-:W2:Y:S02]  /*2a700*/  LDL.LU R10, [R1+0xd0c] ;  /* 0x000d0c00010a7983 */ /* 0x000ea40000300800 */
[----:B------:R-:W-:-:S04]  /*2a710*/  IMAD.SHL.U32 R11, R3, 0x80, RZ ;  /* 0x00000080030b7824 */ /* 0x000fc800078e00ff */
[----:B------:R-:W-:Y:S01]  /*2a720*/  IMAD.SHL.U32 R11, R11, 0x2, RZ ;  /* 0x000000020b0b7824 */ /* 0x000fe200078e00ff */
[----:B---3--:R-:W-:-:S04]  /*2a730*/  IADD3 R0, R0, 0x1, RZ ;  /* 0x0000000100007810 */ /* 0x008fc80007ffe0ff */
[-C--:B----4-:R-:W-:Y:S02]  /*2a740*/  IADD3 R2, P0, R8, R11.reuse, RZ ;  /* 0x0000000b08027210 */ /* 0x090fe40007f1e0ff */
[----:B--2---:R-:W-:Y:S01]  /*2a750*/  IADD3 R3, P1, R22, R11, RZ ;  /* 0x0000000b16037210 */ /* 0x004fe20007f3e0ff */
[----:B------:R-:W-:Y:S01]  /*2a760*/  HMMA.16816.F32 R16, R4, R18, R12 ;  /* 0x000000120410723c */ /* 0x000fe2000000180c */
[----:B------:R-:W2:Y:S11]  /*2a770*/  LDL.LU R12, [R1+0xd04] ;  /* 0x000d0400010c7983 */ /* 0x000eb60000300800 */
[----:B------:R-:W-:Y:S11]  /*2a780*/  @!UPT UIADD3 URZ, URZ, URZ, URZ ;  /* 0x0000003f3f3ff290 */ /* 0x000ff6000fffe03f */
[----:B------:R-:W-:Y:S01]  /*2a790*/  STL.64 [R1+0x150], R16 ;  /* 0x0001501001007387 */ /* 0x000fe20000100a00 */
[----:B------:R0:W-:Y:S02]  /*2a7a0*/  STL.64 [R1+0x158], R18 ;  /* 0x0001581201007387 */ /* 0x0001e40000100a00 */
[----:B------:R-:W3:Y:S02]  /*2a7b0*/  LDL.LU R13, [R1+0xd28] ;  /* 0x000d2800010d7983 */ /* 0x000ee40000300800 */
[----:B------:R-:W4:Y:S01]  /*2a7c0*/  LDL.LU R14, [R1+0xcfc] ;  /* 0x000cfc00010e7983 */ /* 0x000f220000300800 */
[----:B------:R-:W2:Y:S04]  /*2a7d0*/  LDL.LU R15, [R1+0xd20] ;  /* 0x000d2000010f7983 */ /* 0x000ea80000300800 */
[----:B0-----:R-:W2:Y:S01]  /*2a7e0*/  LDL.LU R19, [R1+0xcf4] ;  /* 0x000cf40001137983 */ /* 0x001ea20000300800 */
[----:B------:R-:W2:Y:S02]  /*2a7f0*/  LDL.LU R18, [R1+0xd18] ;  /* 0x000d180001127983 */ /* 0x000ea40000300800 */
[----:B------:R-:W2:Y:S02]  /*2a800*/  LDL.LU R17, [R1+0xcec] ;  /* 0x000cec0001117983 */ /* 0x000ea40000300800 */
[----:B------:R-:W2:Y:S01]  /*2a810*/  LDL.LU R16, [R1+0xd10] ;  /* 0x000d100001107983 */ /* 0x000ea20000300800 */
[----:B------:R-:W2:Y:S01]  /*2a820*/  LDL.LU R29, [R1+0xce4] ;  /* 0x000ce400011d7983 */ /* 0x000ea20000300800 */
[----:B------:R-:W2:Y:S02]  /*2a830*/  LDL.LU R25, [R1+0xd08] ;  /* 0x000d080001197983 */ /* 0x000ea40000300800 */
[----:B------:R-:W2:Y:S02]  /*2a840*/  LDL.LU R28, [R1+0xcdc] ;  /* 0x000cdc00011c7983 */ /* 0x000ea40000300800 */
[----:B------:R-:W2:Y:S01]  /*2a850*/  LDL.LU R24, [R1+0xd00] ;  /* 0x000d000001187983 */ /* 0x000ea20000300800 */
[----:B------:R0:W-:Y:S04]  /*2a860*/  STL [R1+0x1100], R2 ;  /* 0x0011000201007387 */ /* 0x0001e80000100800 */
[----:B0-----:R-:W2:Y:S01]  /*2a870*/  LDL.LU R2, [R1+0xd14] ;  /* 0x000d140001027983 */ /* 0x001ea20000300800 */
[----:B------:R0:W-:Y:S03]  /*2a880*/  STL [R1+0x1104], R3 ;  /* 0x0011040301007387 */ /* 0x0001e60000100800 */
[----:B0-----:R-:W2:Y:S01]  /*2a890*/  LDL.LU R3, [R1+0xd1c] ;  /* 0x000d1c0001037983 */ /* 0x001ea20000300800 */
[----:B------:R0:W-:Y:S03]  /*2a8a0*/  STL [R1+0x5bc], R0 ;  /* 0x0005bc0001007387 */ /* 0x0001e60000100800 */
[----:B0-----:R-:W2:Y:S02]  /*2a8b0*/  LDL.LU R0, [R1+0x1240] ;  /* 0x0012400001007983 */ /* 0x001ea40000300800 */
[----:B--2---:R-:W-:-:S02]  /*2a8c0*/  IMAD.X R8, R9, 0x1, R0, P0 ;  /* 0x0000000109087824 */ /* 0x004fc400000e0600 */
[----:B------:R-:W-:-:S03]  /*2a8d0*/  IMAD.X R9, R23, 0x1, R0, P1 ;  /* 0x0000000117097824 */ /* 0x000fc600008e0600 */
[----:B------:R0:W-:Y:S04]  /*2a8e0*/  STL [R1+0x1108], R8 ;  /* 0x0011080801007387 */ /* 0x0001e80000100800 */
[----:B0-----:R-:W2:Y:S01]  /*2a8f0*/  LDL.LU R8, [R1+0xd24] ;  /* 0x000d240001087983 */ /* 0x001ea20000300800 */
[----:B------:R-:W2:Y:S02]  /*2a900*/  LDL.LU.64 R22, [R1+0x1238] ;  /* 0x0012380001167983 */ /* 0x000ea40000300a00 */
[----:B------:R0:W-:Y:S02]  /*2a910*/  STL [R1+0x110c], R9 ;  /* 0x00110c0901007387 */ /* 0x0001e40000100800 */
[----:B0-----:R-:W3:Y:S01]  /*2a920*/  LDL.LU R9, [R1+0xd2c] ;  /* 0x000d2c0001097983 */ /* 0x001ee20000300800 */
[----:B------:R-:W-:-:S02]  /*2a930*/  IADD3 R3, P3, R3, R11, RZ ;  /* 0x0000000b03037210 */ /* 0x000fc40007f7e0ff */
[-C--:B------:R-:W-:Y:S02]  /*2a940*/  IADD3 R2, P4, R2, R11.reuse, RZ ;  /* 0x0000000b02027210 */ /* 0x080fe40007f9e0ff */
[-C--:B------:R-:W-:Y:S02]  /*2a950*/  IADD3 R10, P5, R10, R11.reuse, RZ ;  /* 0x0000000b0a0a7210 */ /* 0x080fe40007fbe0ff */
[-C--:B------:R-:W-:Y:S01]  /*2a960*/  IADD3 R12, P6, R12, R11.reuse, RZ ;  /* 0x0000000b0c0c7210 */ /* 0x080fe20007fde0ff */
[--C-:B------:R-:W-:Y:S01]  /*2a970*/  IMAD.X R18, R18, 0x1, R0.reuse, P3 ;  /* 0x0000000112127824 */ /* 0x100fe200018e0600 */
[-C--:B------:R-:W-:Y:S01]  /*2a980*/  IADD3 R17, P3, R17, R11.reuse, RZ ;  /* 0x0000000b11117210 */ /* 0x080fe20007f7e0ff */
[--C-:B------:R-:W-:Y:S01]  /*2a990*/  IMAD.X R16, R16, 0x1, R0.reuse, P4 ;  /* 0x0000000110107824 */ /* 0x100fe200020e0600 */
[-C--:B------:R-:W-:Y:S01]  /*2a9a0*/  IADD3 R29, P4, R29, R11.reuse, RZ ;  /* 0x0000000b1d1d7210 */ /* 0x080fe20007f9e0ff */
[--C-:B------:R-:W-:Y:S01]  /*2a9b0*/  IMAD.X R25, R25, 0x1, R0.reuse, P5 ;  /* 0x0000000119197824 */ /* 0x100fe200028e0600 */
[-C--:B------:R-:W-:Y:S01]  /*2a9c0*/  IADD3 R28, P5, R28, R11.reuse, RZ ;  /* 0x0000000b1c1c7210 */ /* 0x080fe20007fbe0ff */
[----:B------:R-:W-:Y:S01]  /*2a9d0*/  IMAD.X R24, R24, 0x1, R0, P6 ;  /* 0x0000000118187824 */ /* 0x000fe200030e0600 */
[----:B--2---:R-:W-:Y:S01]  /*2a9e0*/  HMMA.16816.F32 R20, R4, R26, R20 ;  /* 0x0000001a0414723c */ /* 0x004fe20000001814 */
[----:B------:R-:W-:-:S02]  /*2a9f0*/  IADD3 R8, P2, R8, R11, RZ ;  /* 0x0000000b08087210 */ /* 0x000fc40007f5e0ff */
[----:B---3--:R-:W-:-:S03]  /*2aa00*/  IADD3 R9, P1, R9, R11, RZ ;  /* 0x0000000b09097210 */ /* 0x008fc60007f3e0ff */
[--C-:B------:R-:W-:Y:S01]  /*2aa10*/  IMAD.X R15, R15, 0x1, R0.reuse, P2 ;  /* 0x000000010f0f7824 */ /* 0x100fe200010e0600 */
[-C--:B------:R-:W-:Y:S01]  /*2aa20*/  IADD3 R19, P2, R19, R11.reuse, RZ ;  /* 0x0000000b13137210 */ /* 0x080fe20007f5e0ff */
[----:B------:R-:W-:Y:S11]  /*2aa30*/  IMAD.X R13, R13, 0x1, R0, P1 ;  /* 0x000000010d0d7824 */ /* 0x000ff600008e0600 */
[----:B------:R-:W-:Y:S05]  /*2aa40*/  @!UPT UIADD3 URZ, URZ, URZ, URZ ;  /* 0x0000003f3f3ff290 */ /* 0x000fea000fffe03f */
[----:B------:R-:W-:Y:S02]  /*2aa50*/  IMAD.MOV.U32 R4, RZ, RZ, R23 ;  /* 0x000000ffff047224 */ /* 0x000fe400078e0017 */
[----:B------:R-:W-:Y:S01]  /*2aa60*/  IMAD.MOV.U32 R5, RZ, RZ, R22 ;  /* 0x000000ffff057224 */ /* 0x000fe200078e0016 */
[----:B------:R-:W-:Y:S01]  /*2aa70*/  STL.64 [R1+0x140], R20 ;  /* 0x0001401401007387 */ /* 0x000fe20000100a00 */
[----:B------:R0:W-:Y:S01]  /*2aa80*/  STL.64 [R1+0x148], R22 ;  /* 0x0001481601007387 */ /* 0x0001e20000100a00 */
[----:B----4-:R-:W-:Y:S02]  /*2aa90*/  IADD3 R14, P1, R14, R11, RZ ;  /* 0x0000000b0e0e7210 */ /* 0x010fe40007f3e0ff */
[----:B0-----:R-:W2:Y:S04]  /*2aaa0*/  LDL R22, [R1+0xfd8] ;  /* 0x000fd80001167983 */ /* 0x001ea80000100800 */
[----:B------:R-:W2:Y:S01]  /*2aab0*/  LDL R23, [R1+0x5bc] ;  /* 0x0005bc0001177983 */ /* 0x000ea20000100800 */
        /* <DEDUP_REMOVED lines=16> */
[----:B------:R0:W-:Y:S02]  /*2abc0*/  STL [R1+0x1234], R0 ;  /* 0x0012340001007387 */ /* 0x0001e40000100800 */
[----:B------:R-:W-:Y:S01]  /*2abd0*/  STL [R1+0xd08], R25 ;  /* 0x000d081901007387 */ /* 0x000fe20000100800 */
[----:B0-----:R-:W3:Y:S01]  /*2abe0*/  LDL.LU R0, [R1+0xcd4] ;  /* 0x000cd40001007983 */ /* 0x001ee20000300800 */
[----:B------:R-:W-:Y:S02]  /*2abf0*/  STL [R1+0xcdc], R28 ;  /* 0x000cdc1c01007387 */ /* 0x000fe40000100800 */
[----:B------:R-:W4:Y:S02]  /*2ac00*/  LDL.LU R5, [R1+0xcc4] ;  /* 0x000cc40001057983 */ /* 0x000f240000300800 */
[----:B------:R-:W-:Y:S01]  /*2ac10*/  STL [R1+0xd00], R24 ;  /* 0x000d001801007387 */ /* 0x000fe20000100800 */
[----:B----4-:R0:W-:Y:S04]  /*2ac20*/  STL [R1+0x1228], R5 ;  /* 0x0012280501007387 */ /* 0x0101e80000100800 */
[----:B0-----:R-:W4:Y:S04]  /*2ac30*/  LDL.LU R5, [R1+0xcf0] ;  /* 0x000cf00001057983 */ /* 0x001f280000300800 */
[----:B----4-:R0:W-:Y:S04]  /*2ac40*/  STL [R1+0x122c], R5 ;  /* 0x00122c0501007387 */ /* 0x0101e80000100800 */
[----:B0-----:R-:W4:Y:S01]  /*2ac50*/  LDL.LU R5, [R1+0xccc] ;  /* 0x000ccc0001057983 */ /* 0x001f220000300800 */
[----:B--2---:R-:W-:-:S02]  /*2ac60*/  ISETP.NE.U32.AND P0, PT, R23, R22, PT ;  /* 0x000000161700720c */ /* 0x004fc40003f05070 */
[----:B---3--:R-:W-:Y:S01]  /*2ac70*/  IADD3 R0, P6, R0, R11, RZ ;  /* 0x0000000b00007210 */ /* 0x008fe20007fde0ff */
[----:B----4-:R0:W-:Y:S04]  /*2ac80*/  STL [R1+0x1230], R5 ;  /* 0x0012300501007387 */ /* 0x0101e80000100800 */
[----:B0-----:R-:W2:Y:S01]  /*2ac90*/  LDL.LU R5, [R1+0xcf8] ;  /* 0x000cf80001057983 */ /* 0x001ea20000300800 */
[----:B------:R-:W3:Y:S02]  /*2aca0*/  LDL.LU R4, [R1+0xce8] ;  /* 0x000ce80001047983 */ /* 0x000ee40000300800 */
[----:B------:R-:W4:Y:S02]  /*2acb0*/  LDL.LU R6, [R1+0xcbc] ;  /* 0x000cbc0001067983 */ /* 0x000f240000300800 */
        /* <DEDUP_REMOVED lines=24> */
[----:B------:R0:W-:Y:S02]  /*2ae40*/  STL [R1+0xcd4], R0 ;  /* 0x000cd40001007387 */ /* 0x0001e40000100800 */
[----:B0-----:R-:W2:Y:S02]  /*2ae50*/  LDL.LU R0, [R1+0x1234] ;  /* 0x0012340001007983 */ /* 0x001ea40000300800 */
[----:B--2---:R-:W-:-:S05]  /*2ae60*/  IMAD.X R5, R5, 0x1, R0, P1 ;  /* 0x0000000105057824 */ /* 0x004fca00008e0600 */
[----:B------:R0:W-:Y:S04]  /*2ae70*/  STL [R1+0xcf8], R5 ;  /* 0x000cf80501007387 */ /* 0x0001e80000100800 */
[----:B0-----:R-:W2:Y:S02]  /*2ae80*/  LDL.LU R5, [R1+0x1230] ;  /* 0x0012300001057983 */ /* 0x001ea40000300800 */
[----:B--2---:R-:W-:-:S05]  /*2ae90*/  IADD3 R5, P1, R5, R11, RZ ;  /* 0x0000000b05057210 */ /* 0x004fca0007f3e0ff */
[----:B------:R0:W-:Y:S04]  /*2aea0*/  STL [R1+0xccc], R5 ;  /* 0x000ccc0501007387 */ /* 0x0001e80000100800 */
[----:B0-----:R-:W2:Y:S02]  /*2aeb0*/  LDL.LU R5, [R1+0x122c] ;  /* 0x00122c0001057983 */ /* 0x001ea40000300800 */
[----:B--2---:R-:W-:-:S05]  /*2aec0*/  IMAD.X R5, R5, 0x1, R0, P2 ;  /* 0x0000000105057824 */ /* 0x004fca00010e0600 */
[----:B------:R0:W-:Y:S04]  /*2aed0*/  STL [R1+0xcf0], R5 ;  /* 0x000cf00501007387 */ /* 0x0001e80000100800 */
[----:B0-----:R-:W2:Y:S01]  /*2aee0*/  LDL.LU R5, [R1+0x1228] ;  /* 0x0012280001057983 */ /* 0x001ea20000300800 */
[--C-:B---3--:R-:W-:Y:S01]  /*2aef0*/  IMAD.X R4, R4, 0x1, R0.reuse, P3 ;  /* 0x0000000104047824 */ /* 0x108fe200018e0600 */
[-C--:B----4-:R-:W-:Y:S01]  /*2af00*/  IADD3 R6, P3, R6, R11.reuse, RZ ;  /* 0x0000000b06067210 */ /* 0x090fe20007f7e0ff */
[--C-:B------:R-:W-:Y:S01]  /*2af10*/  IMAD.X R7, R7, 0x1, R0.reuse, P4 ;  /* 0x0000000107077824 */ /* 0x100fe200020e0600 */
[-C--:B------:R-:W-:Y:S01]  /*2af20*/  IADD3 R26, P4, R26, R11.reuse, RZ ;  /* 0x0000000b1a1a7210 */ /* 0x080fe20007f9e0ff */
        /* <DEDUP_REMOVED lines=17> */
[----:B------:R-:W-:-:S02]  /*2b040*/  IADD3 R24, P3, R24, R11, RZ ;  /* 0x0000000b18187210 */ /* 0x000fc40007f7e0ff */
[----:B--2---:R-:W-:-:S05]  /*2b050*/  IADD3 R5, P2, R5, R11, RZ ;  /* 0x0000000b05057210 */ /* 0x004fca0007f5e0ff */
[----:B------:R-:W-:Y:S01]  /*2b060*/  STL [R1+0xcc4], R5 ;  /* 0x000cc40501007387 */ /* 0x000fe20000100800 */
[----:B------:R-:W-:Y:S02]  /*2b070*/  STL [R1+0xce8], R4 ;  /* 0x000ce80401007387 */ /* 0x000fe40000100800 */
[----:B------:R-:W-:Y:S02]  /*2b080*/  STL [R1+0xcbc], R6 ;  /* 0x000cbc0601007387 */ /* 0x000fe40000100800 */
[----:B------:R-:W-:Y:S01]  /*2b090*/  STL [R1+0xce0], R7 ;  /* 0x000ce00701007387 */ /* 0x000fe20000100800 */
[----:B------:R-:W-:Y:S01]  /*2b0a0*/  STL [R1+0xcb4], R26 ;  /* 0x000cb41a01007387 */ /* 0x000fe20000100800 */
[----:B------:R-:W-:Y:S02]  /*2b0b0*/  STL [R1+0xcd8], R27 ;  /* 0x000cd81b01007387 */ /* 0x000fe40000100800 */
[----:B------:R-:W-:Y:S02]  /*2b0c0*/  STL [R1+0xcac], R20 ;  /* 0x000cac1401007387 */ /* 0x000fe40000100800 */
[--C-:B------:R-:W-:Y:S01]  /*2b0d0*/  IMAD.X R8, R8, 0x1, R0.reuse, P2 ;  /* 0x0000000108087824 */ /* 0x100fe200010e0600 */
[----:B------:R-:W-:Y:S01]  /*2b0e0*/  STL [R1+0xcd0], R21 ;  /* 0x000cd01501007387 */ /* 0x000fe20000100800 */
[----:B------:R-:W-:Y:S01]  /*2b0f0*/  IADD3 R3, P2, R3, R11, RZ ;  /* 0x0000000b03037210 */ /* 0x000fe20007f5e0ff */
        /* <DEDUP_REMOVED lines=11> */
[----:B------:R-:W-:-:S02]  /*2b1b0*/  IMAD.X R29, R29, 0x1, R0, P2 ;  /* 0x000000011d1d7824 */ /* 0x000fc400010e0600 */
[----:B------:R-:W-:Y:S02]  /*2b1c0*/  STL [R1+0xca0], R19 ;  /* 0x000ca01301007387 */ /* 0x000fe40000100800 */
[----:B------:R-:W-:Y:S01]  /*2b1d0*/  STL [R1+0xc74], R18 ;  /* 0x000c741201007387 */ /* 0x000fe20000100800 */
[----:B------:R-:W-:Y:S01]  /*2b1e0*/  IADD3 R25, P2, R25, R11, RZ ;  /* 0x0000000b19197210 */ /* 0x000fe20007f5e0ff */
[----:B------:R-:W-:Y:S01]  /*2b1f0*/  STL [R1+0xc98], R17 ;  /* 0x000c981101007387 */ /* 0x000fe20000100800 */
[----:B------:R-:W-:Y:S02]  /*2b200*/  STL [R1+0xc6c], R16 ;  /* 0x000c6c1001007387 */ /* 0x000fe40000100800 */
[----:B------:R-:W-:Y:S02]  /*2b210*/  STL [R1+0xc90], R29 ;  /* 0x000c901d01007387 */ /* 0x000fe40000100800 */
[----:B------:R0:W-:Y:S01]  /*2b220*/  STL [R1+0x1224], R11 ;  /* 0x0012240b01007387 */ /* 0x0001e20000100800 */
[----:B------:R-:W-:Y:S04]  /*2b230*/  STL [R1+0xc64], R25 ;  /* 0x000c641901007387 */ /* 0x000fe80000100800 */
[----:B0-----:R-:W2:Y:S01]  /*2b240*/  LDL.LU R11, [R1+0xc80] ;  /* 0x000c8000010b7983 */ /* 0x001ea20000300800 */
[----:B------:R-:W-:Y:S02]  /*2b250*/  STL [R1+0xc88], R28 ;  /* 0x000c881c01007387 */ /* 0x000fe40000100800 */
[----:B------:R-:W3:Y:S02]  /*2b260*/  LDL.LU R5, [R1+0xc70] ;  /* 0x000c700001057983 */ /* 0x000ee40000300800 */
[----:B------:R-:W-:Y:S01]  /*2b270*/  STL [R1+0xc5c], R24 ;  /* 0x000c5c1801007387 */ /* 0x000fe20000100800 */
[----:B---3--:R0:W-:Y:S04]  /*2b280*/  STL [R1+0x1218], R5 ;  /* 0x0012180501007387 */ /* 0x0081e80000100800 */
[----:B0-----:R-:W3:Y:S04]  /*2b290*/  LDL.LU R5, [R1+0xc4c] ;  /* 0x000c4c0001057983 */ /* 0x001ee80000300800 */
[----:B---3--:R0:W-:Y:S04]  /*2b2a0*/  STL [R1+0x121c], R5 ;  /* 0x00121c0501007387 */ /* 0x0081e80000100800 */
[----:B0-----:R-:W3:Y:S01]  /*2b2b0*/  LDL.LU R5, [R1+0xc78] ;  /* 0x000c780001057983 */ /* 0x001ee20000300800 */
[----:B--2---:R-:W-:-:S03]  /*2b2c0*/  IMAD.X R11, R11, 0x1, R0, P4 ;  /* 0x000000010b0b7824 */ /* 0x004fc600020e0600 */
[----:B---3--:R0:W-:Y:S04]  /*2b2d0*/  STL [R1+0x1220], R5 ;  /* 0x0012200501007387 */ /* 0x0081e80000100800 */
        /* <DEDUP_REMOVED lines=29> */
[----:B--2---:R-:W-:-:S05]  /*2b4b0*/  IADD3 R5, P4, R5, R11, RZ ;  /* 0x0000000b05057210 */ /* 0x004fca0007f9e0ff */
[----:B------:R0:W-:Y:S04]  /*2b4c0*/  STL [R1+0xc54], R5 ;  /* 0x000c540501007387 */ /* 0x0001e80000100800 */
[----:B0-----:R-:W2:Y:S02]  /*2b4d0*/  LDL.LU R5, [R1+0x1220] ;  /* 0x0012200001057983 */ /* 0x001ea40000300800 */
[----:B--2---:R-:W-:-:S05]  /*2b4e0*/  IMAD.X R5, R5, 0x1, R0, P5 ;  /* 0x0000000105057824 */ /* 0x004fca00028e0600 */
[----:B------:R0:W-:Y:S04]  /*2b4f0*/  STL [R1+0xc78], R5 ;  /* 0x000c780501007387 */ /* 0x0001e80000100800 */
[----:B0-----:R-:W2:Y:S02]  /*2b500*/  LDL.LU R5, [R1+0x121c] ;  /* 0x00121c0001057983 */ /* 0x001ea40000300800 */
[----:B--2---:R-:W-:-:S05]  /*2b510*/  IADD3 R5, P5, R5, R11, RZ ;  /* 0x0000000b05057210 */ /* 0x004fca0007fbe0ff */
[----:B------:R0:W-:Y:S04]  /*2b520*/  STL [R1+0xc4c], R5 ;  /* 0x000c4c0501007387 */ /* 0x0001e80000100800 */
[----:B0-----:R-:W2:Y:S01]  /*2b530*/  LDL.LU R5, [R1+0x1218] ;  /* 0x0012180001057983 */ /* 0x001ea20000300800 */
[--C-:B----4-:R-:W-:Y:S01]  /*2b540*/  IMAD.X R6, R6, 0x1, R0.reuse, P1 ;  /* 0x0000000106067824 */ /* 0x110fe200008e0600 */
        /* <DEDUP_REMOVED lines=18> */
[----:B------:R-:W-:Y:S01]  /*2b670*/  IADD3 R29, P5, R29, R11, RZ ;  /* 0x0000000b1d1d7210 */ /* 0x000fe20007fbe0ff */
[----:B------:R-:W-:-:S02]  /*2b680*/  IMAD.X R24, R24, 0x1, R0, P1 ;  /* 0x0000000118187824 */ /* 0x000fc400008e0600 */
[----:B--2---:R-:W-:Y:S01]  /*2b690*/  IMAD.X R5, R5, 0x1, R0, P6 ;  /* 0x0000000105057824 */ /* 0x004fe200030e0600 */
[----:B---3--:R-:W-:-:S04]  /*2b6a0*/  IADD3 R4, P6, R4, R11, RZ ;  /* 0x0000000b04047210 */ /* 0x008fc80007fde0ff */
[----:B------:R-:W-:Y:S01]  /*2b6b0*/  STL [R1+0xc70], R5 ;  /* 0x000c700501007387 */ /* 0x000fe20000100800 */
[----:B------:R-:W-:Y:S02]  /*2b6c0*/  STL [R1+0xc44], R4 ;  /* 0x000c440401007387 */ /* 0x000fe40000100800 */
[----:B------:R-:W-:Y:S02]  /*2b6d0*/  STL [R1+0xc68], R6 ;  /* 0x000c680601007387 */ /* 0x000fe40000100800 */
[----:B------:R-:W-:Y:S01]  /*2b6e0*/  STL [R1+0xc3c], R7 ;  /* 0x000c3c0701007387 */ /* 0x000fe20000100800 */
[----:B------:R-:W-:Y:S01]  /*2b6f0*/  STL [R1+0xc60], R26 ;  /* 0x000c601a01007387 */ /* 0x000fe20000100800 */
[----:B------:R-:W-:Y:S02]  /*2b700*/  STL [R1+0xc34], R27 ;  /* 0x000c341b01007387 */ /* 0x000fe40000100800 */
        /* <DEDUP_REMOVED lines=17> */
[----:B------:R-:W-:-:S02]  /*2b820*/  IMAD.X R25, R25, 0x1, R0, P6 ;  /* 0x0000000119197824 */ /* 0x000fc400030e0600 */
[----:B------:R-:W-:Y:S01]  /*2b830*/  STL [R1+0xbf4], R17 ;  /* 0x000bf41101007387 */ /* 0x000fe20000100800 */
[-C--:B------:R-:W-:Y:S01]  /*2b840*/  IADD3 R28, P6, R28, R11.reuse, RZ ;  /* 0x0000000b1c1c7210 */ /* 0x080fe20007fde0ff */
[----:B------:R-:W-:Y:S01]  /*2b850*/  STL [R1+0xc18], R16 ;  /* 0x000c181001007387 */ /* 0x000fe20000100800 */
[----:B------:R-:W-:Y:S02]  /*2b860*/  STL [R1+0xbec], R29 ;  /* 0x000bec1d01007387 */ /* 0x000fe40000100800 */
[----:B------:R0:W-:Y:S02]  /*2b870*/  STL [R1+0x1214], R0 ;  /* 0x0012140001007387 */ /* 0x0001e40000100800 */
[----:B------:R-:W-:Y:S01]  /*2b880*/  STL [R1+0xc10], R25 ;  /* 0x000c101901007387 */ /* 0x000fe20000100800 */
        /* <DEDUP_REMOVED lines=8> */
[----:B--2---:R-:W-:-:S03]  /*2b910*/  IADD3 R0, P1, R0, R11, RZ ;  /* 0x0000000b00007210 */ /* 0x004fc60007f3e0ff */
        /* <DEDUP_REMOVED lines=1365> */
[----:B------:R-:W-:Y:S01]  /*30e70*/  IADD3 R14, P3, R14, UR8, RZ ;  /* 0x000000080e0e7c10 */ /* 0x000fe2000ff7e0ff */
[--C-:B------:R-:W-:Y:S01]  /*30e80*/  IMAD.X R15, R15, 0x1, R0.reuse, P4 ;  /* 0x000000010f0f7824 */ /* 0x100fe200020e0600 */
[----:B------:R-:W-:Y:S01]  /*30e90*/  IADD3 R19, P4, R19, UR8, RZ ;  /* 0x0000000813137c10 */ /* 0x000fe2000ff9e0ff */
[--C-:B------:R-:W-:Y:S01]  /*30ea0*/  IMAD.X R18, R18, 0x1, R0.reuse, P5 ;  /* 0x0000000112127824 */ /* 0x100fe200028e0600 */
[----:B------:R-:W-:Y:S01]  /*30eb0*/  IADD3 R17, P5, R17, UR8, RZ ;  /* 0x0000000811117c10 */ /* 0x000fe2000ffbe0ff */
[--C-:B------:R-:W-:Y:S01]  /*30ec0*/  IMAD.X R16, R16, 0x1, R0.reuse, P6 ;  /* 0x0000000110107824 */ /* 0x100fe200030e0600 */
[----:B------:R-:W-:Y:S01]  /*30ed0*/  IADD3 R29, P6, R29, UR8, RZ ;  /* 0x000000081d1d7c10 */ /* 0x000fe2000ffde0ff */
[----:B--2---:R-:W-:Y:S01]  /*30ee0*/  IMAD.X R5, R5, 0x1, R0, P1 ;  /* 0x0000000105057824 */ /* 0x004fe200008e0600 */
[----:B---3--:R-:W-:-:S04]  /*30ef0*/  IADD3 R4, P1, R4, R11, RZ ;  /* 0x0000000b04047210 */ /* 0x008fc80007f3e0ff */
[----:B------:R0:W-:Y:S01]  /*30f00*/  STL [R1+0xd5c], R5 ;  /* 0x000d5c0501007387 */ /* 0x0001e20000100800 */
        /* <DEDUP_REMOVED lines=25> */
[----:B0-----:R-:W2:Y:S02]  /*310a0*/  LDL.LU R5, [R1+0xf48] ;  /* 0x000f480001057983 */ /* 0x001ea40000300800 */
[----:B------:R-:W-:Y:S01]  /*310b0*/  IMAD.X R25, R25, 0x1, R0, P1 ;  /* 0x0000000119197824 */ /* 0x000fe200008e0600 */
[----:B------:R-:W-:-:S04]  /*310c0*/  IADD3 R28, P1, R28, UR8, RZ ;  /* 0x000000081c1c7c10 */ /* 0x000fc8000ff3e0ff */
[----:B------:R-:W-:Y:S01]  /*310d0*/  STL [R1+0x5d4], R25 ;  /* 0x0005d41901007387 */ /* 0x000fe20000100800 */
[----:B------:R-:W-:-:S03]  /*310e0*/  IMAD.X R24, R24, 0x1, R0, P2 ;  /* 0x0000000118187824 */ /* 0x000fc600010e0600 */
[----:B--2---:R0:W-:Y:S01]  /*310f0*/  STL [R1+0x1134], R5 ;  /* 0x0011340501007387 */ /* 0x0041e20000100800 */
[----:B------:R1:W-:Y:S03]  /*31100*/  STL [R1+0xf50], R28 ;  /* 0x000f501c01007387 */ /* 0x0003e60000100800 */
[----:B0-----:R-:W2:Y:S01]  /*31110*/  LDL.LU R5, [R1+0xf4c] ;  /* 0x000f4c0001057983 */ /* 0x001ea20000300800 */
[----:B------:R0:W-:Y:S02]  /*31120*/  STL [R1+0x5cc], R24 ;  /* 0x0005cc1801007387 */ /* 0x0001e40000100800 */
[----:B------:R-:W3:Y:S02]  /*31130*/  LDL.LU R4, [R1+0xdd0] ;  /* 0x000dd00001047983 */ /* 0x000ee40000300800 */
[----:B------:R-:W4:Y:S01]  /*31140*/  LDL.LU R6, [R1+0xf40] ;  /* 0x000f400001067983 */ /* 0x000f220000300800 */
[----:B------:R-:W3:Y:S01]  /*31150*/  LDL.LU R7, [R1+0xdcc] ;  /* 0x000dcc0001077983 */ /* 0x000ee20000300800 */
[----:B------:R-:W3:Y:S02]  /*31160*/  LDL.LU R26, [R1+0xf38] ;  /* 0x000f3800011a7983 */ /* 0x000ee40000300800 */
[----:B------:R-:W3:Y:S02]  /*31170*/  LDL.LU R27, [R1+0xdc8] ;  /* 0x000dc800011b7983 */ /* 0x000ee40000300800 */
[----:B------:R-:W3:Y:S01]  /*31180*/  LDL.LU R20, [R1+0xf30] ;  /* 0x000f300001147983 */ /* 0x000ee20000300800 */
        /* <DEDUP_REMOVED lines=19> */
[----:B-1----:R-:W4:Y:S01]  /*312c0*/  LDL.LU R28, [R1+0xee0] ;  /* 0x000ee000011c7983 */ /* 0x002f220000300800 */
[----:B0-----:R-:W4:Y:S01]  /*312d0*/  LDL.LU R24, [R1+0xf04] ;  /* 0x000f040001187983 */ /* 0x001f220000300800 */
[----:B------:R0:W-:Y:S03]  /*312e0*/  STL [R1+0x1118], R0 ;  /* 0x0011180001007387 */ /* 0x0001e60000100800 */
[----:B0-----:R-:W4:Y:S01]  /*312f0*/  LDL.LU R0, [R1+0x5c8] ;  /* 0x0005c80001007983 */ /* 0x001f220000300800 */
[----:B--2---:R-:W-:-:S05]  /*31300*/  IADD3 R5, P2, R5, UR8, RZ ;  /* 0x0000000805057c10 */ /* 0x004fca000ff5e0ff */
[----:B------:R0:W-:Y:S04]  /*31310*/  STL [R1+0xf4c], R5 ;  /* 0x000f4c0501007387 */ /* 0x0001e80000100800 */
[----:B0-----:R-:W2:Y:S01]  /*31320*/  LDL.LU R5, [R1+0x1134] ;  /* 0x0011340001057983 */ /* 0x001ea20000300800 */
[----:B---3--:R-:W-:Y:S01]  /*31330*/  IADD3.X R4, R4, UR5, RZ, P4, !PT ;  /* 0x0000000504047c10 */ /* 0x008fe2000a7fe4ff */
[----:B----4-:R-:W-:Y:S01]  /*31340*/  IADD3 R6, P4, R6, UR8, RZ ;  /* 0x0000000806067c10 */ /* 0x010fe2000ff9e0ff */
[----:B------:R-:W-:Y:S01]  /*31350*/  IADD3.X R7, R7, UR5, RZ, P5, !PT ;  /* 0x0000000507077c10 */ /* 0x000fe2000affe4ff */
[----:B------:R-:W-:Y:S01]  /*31360*/  IADD3 R26, P5, R26, UR8, RZ ;  /* 0x000000081a1a7c10 */ /* 0x000fe2000ffbe0ff */
[----:B------:R-:W-:Y:S01]  /*31370*/  IADD3.X R27, R27, UR5, RZ, P6, !PT ;  /* 0x000000051b1b7c10 */ /* 0x000fe2000b7fe4ff */
[----:B------:R-:W-:Y:S01]  /*31380*/  IADD3 R20, P6, R20, UR8, RZ ;  /* 0x0000000814147c10 */ /* 0x000fe2000ffde0ff */
[----:B------:R-:W-:Y:S01]  /*31390*/  IADD3.X R21, R21, UR5, RZ, P1, !PT ;  /* 0x0000000515157c10 */ /* 0x000fe20008ffe4ff */
[----:B------:R-:W-:Y:S01]  /*313a0*/  IADD3 R22, P1, R22, UR8, RZ ;  /* 0x0000000816167c10 */ /* 0x000fe2000ff3e0ff */
[----:B------:R-:W-:Y:S01]  /*313b0*/  IADD3.X R23, R23, UR5, RZ, P2, !PT ;  /* 0x0000000517177c10 */ /* 0x000fe200097fe4ff */
[----:B------:R-:W-:Y:S01]  /*313c0*/  IADD3 R9, P2, R9, UR8, RZ ;  /* 0x0000000809097c10 */ /* 0x000fe2000ff5e0ff */
[----:B------:R-:W-:-:S05]  /*313d0*/  IADD3.X R0, R0, UR5, RZ, P3, !PT ;  /* 0x0000000500007c10 */ /* 0x000fca0009ffe4ff */
[----:B------:R0:W-:Y:S01]  /*313e0*/  STL [R1+0x5c8], R0 ;  /* 0x0005c80001007387 */ /* 0x0001e20000100800 */
        /* <DEDUP_REMOVED lines=10> */
[----:B--2---:R-:W-:-:S05]  /*31490*/  IADD3 R5, P3, R5, UR8, RZ ;  /* 0x0000000805057c10 */ /* 0x004fca000ff7e0ff */
[----:B------:R-:W-:Y:S01]  /*314a0*/  STL [R1+0xf48], R5 ;  /* 0x000f480501007387 */ /* 0x000fe20000100800 */
[----:B------:R-:W-:Y:S02]  /*314b0*/  STL [R1+0xdd0], R4 ;  /* 0x000dd00401007387 */ /* 0x000fe40000100800 */
[----:B------:R-:W-:Y:S02]  /*314c0*/  STL [R1+0xf40], R6 ;  /* 0x000f400601007387 */ /* 0x000fe40000100800 */
[----:B------:R-:W-:Y:S01]  /*314d0*/  STL [R1+0xdcc], R7 ;  /* 0x000dcc0701007387 */ /* 0x000fe20000100800 */
[----:B------:R-:W-:Y:S01]  /*314e0*/  STL [R1+0xf38], R26 ;  /* 0x000f381a01007387 */ /* 0x000fe20000100800 */
[----:B------:R-:W-:Y:S02]  /*314f0*/  STL [R1+0xdc8], R27 ;  /* 0x000dc81b01007387 */ /* 0x000fe40000100800 */
[----:B------:R-:W-:Y:S01]  /*31500*/  STL [R1+0xf30], R20 ;  /* 0x000f301401007387 */ /* 0x000fe20000100800 */
[----:B------:R-:W-:Y:S01]  /*31510*/  IADD3.X R8, R8, UR5, RZ, P3, !PT ;  /* 0x0000000508087c10 */ /* 0x000fe20009ffe4ff */
[----:B------:R-:W-:Y:S01]  /*31520*/  STL [R1+0xdc4], R21 ;  /* 0x000dc41501007387 */ /* 0x000fe20000100800 */
[----:B------:R-:W-:Y:S01]  /*31530*/  IADD3 R3, P3, R3, UR8, RZ ;  /* 0x0000000803037c10 */ /* 0x000fe2000ff7e0ff */
        /* <DEDUP_REMOVED lines=11> */
[----:B------:R-:W-:Y:S01]  /*315f0*/  IADD3.X R16, R16, UR5, RZ, P3, !PT ;  /* 0x0000000510107c10 */ /* 0x000fe20009ffe4ff */
[----:B------:R-:W-:Y:S01]  /*31600*/  STL [R1+0xf24], R15 ;  /* 0x000f240f01007387 */ /* 0x000fe20000100800 */
[----:B------:R-:W-:Y:S01]  /*31610*/  IADD3 R29, P3, R29, UR8, RZ ;  /* 0x000000081d1d7c10 */ /* 0x000fe2000ff7e0ff */
[----:B------:R-:W-:Y:S01]  /*31620*/  STL [R1+0xef8], R19 ;  /* 0x000ef81301007387 */ /* 0x000fe20000100800 */
[----:B------:R-:W-:Y:S02]  /*31630*/  STL [R1+0xf1c], R18 ;  /* 0x000f1c1201007387 */ /* 0x000fe40000100800 */
[----:B------:R-:W-:Y:S02]  /*31640*/  STL [R1+0xef0], R17 ;  /* 0x000ef01101007387 */ /* 0x000fe40000100800 */
[----:B------:R-:W-:Y:S01]  /*31650*/  STL [R1+0xf14], R16 ;  /* 0x000f141001007387 */ /* 0x000fe20000100800 */
[----:B------:R-:W-:Y:S01]  /*31660*/  STL [R1+0xee8], R29 ;  /* 0x000ee81d01007387 */ /* 0x000fe20000100800 */
[----:B0-----:R-:W2:Y:S01]  /*31670*/  LDL.LU R0, [R1+0xed0] ;  /* 0x000ed00001007983 */ /* 0x001ea20000300800 */
[----:B------:R-:W-:Y:S01]  /*31680*/  IADD3.X R25, R25, UR5, RZ, P4, !PT ;  /* 0x0000000519197c10 */ /* 0x000fe2000a7fe4ff */
[----:B------:R-:W-:-:S04]  /*31690*/  IADD3 R28, P4, R28, UR8, RZ ;  /* 0x000000081c1c7c10 */ /* 0x000fc8000ff9e0ff */
[----:B------:R-:W-:Y:S04]  /*316a0*/  STL [R1+0xf0c], R25 ;  /* 0x000f0c1901007387 */ /* 0x000fe80000100800 */
[----:B--2---:R0:W-:Y:S01]  /*316b0*/  STL [R1+0x112c], R0 ;  /* 0x00112c0001007387 */ /* 0x0041e20000100800 */
[----:B------:R-:W-:Y:S03]  /*316c0*/  STL [R1+0xee0], R28 ;  /* 0x000ee01c01007387 */ /* 0x000fe60000100800 */
[----:B0-----:R-:W2:Y:S01]  /*316d0*/  LDL.LU R0, [R1+0xefc] ;  /* 0x000efc0001007983 */ /* 0x001ea20000300800 */
[----:B------:R-:W-:-:S05]  /*316e0*/  IADD3.X R24, R24, UR5, RZ, P5, !PT ;  /* 0x0000000518187c10 */ /* 0x000fca000affe4ff */
[----:B------:R-:W-:Y:S04]  /*316f0*/  STL [R1+0xf04], R24 ;  /* 0x000f041801007387 */ /* 0x000fe80000100800 */
[----:B--2---:R0:W-:Y:S04]  /*31700*/  STL [R1+0x1130], R0 ;  /* 0x0011300001007387 */ /* 0x0041e80000100800 */
[----:B0-----:R-:W2:Y:S01]  /*31710*/  LDL.LU R0, [R1+0xed8] ;  /* 0x000ed80001007983 */ /* 0x001ea20000300800 */
[----:B------:R-:W3:Y:S02]  /*31720*/  LDL.LU R5, [R1+0xef4] ;  /* 0x000ef40001057983 */ /* 0x000ee40000300800 */
[----:B------:R-:W4:Y:S02]  /*31730*/  LDL.LU R4, [R1+0xec8] ;  /* 0x000ec80001047983 */ /* 0x000f240000300800 */
        /* <DEDUP_REMOVED lines=26> */
[----:B--2---:R-:W-:-:S05]  /*318e0*/  IADD3 R0, P5, R0, UR8, RZ ;  /* 0x0000000800007c10 */ /* 0x004fca000ffbe0ff */
[----:B------:R0:W-:Y:S04]  /*318f0*/  STL [R1+0xed8], R0 ;  /* 0x000ed80001007387 */ /* 0x0001e80000100800 */
[----:B0-----:R-:W2:Y:S02]  /*31900*/  LDL.LU R0, [R1+0x1130] ;  /* 0x0011300001007983 */ /* 0x001ea40000300800 */
[----:B--2---:R-:W-:-:S05]  /*31910*/  IADD3.X R0, R0, UR5, RZ, P6, !PT ;  /* 0x0000000500007c10 */ /* 0x004fca000b7fe4ff */
        /* <DEDUP_REMOVED lines=22> */
[----:B------:R-:W-:-:S02]  /*31a80*/  IADD3.X R29, R29, UR5, RZ, P1, !PT ;  /* 0x000000051d1d7c10 */ /* 0x000fc40008ffe4ff */
[----:B--2---:R-:W-:-:S05]  /*31a90*/  IADD3 R0, P6, R0, UR8, RZ ;  /* 0x0000000800007c10 */ /* 0x004fca000ffde0ff */
[----:B------:R0:W-:Y:S01]  /*31aa0*/  STL [R1+0xed0], R0 ;  /* 0x000ed00001007387 */ /* 0x0001e20000100800 */
        /* <DEDUP_REMOVED lines=28> */
[----:B------:R-:W-:Y:S02]  /*31c70*/  STL [R1+0xe94], R29 ;  /* 0x000e941d01007387 */ /* 0x000fe40000100800 */
[----:B0-----:R-:W2:Y:S01]  /*31c80*/  LDL.LU R0, [R1+0xe7c] ;  /* 0x000e7c0001007983 */ /* 0x001ea20000300800 */
[----:B------:R-:W-:-:S02]  /*31c90*/  IADD3 R25, P1, R25, UR8, RZ ;  /* 0x0000000819197c10 */ /* 0x000fc4000ff3e0ff */
[----:B------:R-:W-:-:S03]  /*31ca0*/  IADD3.X R28, R28, UR5, RZ, P2, !PT ;  /* 0x000000051c1c7c10 */ /* 0x000fc600097fe4ff */
[----:B------:R-:W-:Y:S04]  /*31cb0*/  STL [R1+0xe68], R25 ;  /* 0x000e681901007387 */ /* 0x000fe80000100800 */
[----:B--2---:R0:W-:Y:S01]  /*31cc0*/  STL [R1+0x1124], R0 ;  /* 0x0011240001007387 */ /* 0x0041e20000100800 */
[----:B------:R-:W-:Y:S03]  /*31cd0*/  STL [R1+0xe8c], R28 ;  /* 0x000e8c1c01007387 */ /* 0x000fe60000100800 */
[----:B0-----:R-:W2:Y:S01]  /*31ce0*/  LDL.LU R0, [R1+0xe58] ;  /* 0x000e580001007983 */ /* 0x001ea20000300800 */
[----:B------:R-:W-:-:S05]  /*31cf0*/  IADD3 R24, P2, R24, UR8, RZ ;  /* 0x0000000818187c10 */ /* 0x000fca000ff5e0ff */
        /* <DEDUP_REMOVED lines=31> */
[----:B--2---:R-:W-:-:S05]  /*31ef0*/  IADD3.X R0, R0, UR5, RZ, P3, !PT ;  /* 0x0000000500007c10 */ /* 0x004fca0009ffe4ff */
[----:B------:R0:W-:Y:S04]  /*31f00*/  STL [R1+0xe84], R0 ;  /* 0x000e840001007387 */ /* 0x0001e80000100800 */
[----:B0-----:R-:W2:Y:S02]  /*31f10*/  LDL.LU R0, [R1+0x1128] ;  /* 0x0011280001007983 */ /* 0x001ea40000300800 */
[----:B--2---:R-:W-:-:S05]  /*31f20*/  IADD3 R0, P3, R0, UR8, RZ ;  /* 0x0000000800007c10 */ /* 0x004fca000ff7e0ff */
[----:B------:R0:W-:Y:S04]  /*31f30*/  STL [R1+0xe58], R0 ;  /* 0x000e580001007387 */ /* 0x0001e80000100800 */
[----:B0-----:R-:W2:Y:S01]  /*31f40*/  LDL.LU R0, [R1+0x1124] ;  /* 0x0011240001007983 */ /* 0x001ea20000300800 */
[----:B----4-:R-:W-:Y:S01]  /*31f50*/  IADD3.X R4, R4, UR5, RZ, P5, !PT ;  /* 0x0000000504047c10 */ /* 0x010fe2000affe4ff */
[----:B---3--:R-:W-:Y:S01]  /*31f60*/  IADD3 R6, P5, R6, UR8, RZ ;  /* 0x0000000806067c10 */ /* 0x008fe2000ffbe0ff */
        /* <DEDUP_REMOVED lines=18> */
[----:B--2---:R-:W-:Y:S01]  /*32090*/  IADD3.X R0, R0, UR5, RZ, P4, !PT ;  /* 0x0000000500007c10 */ /* 0x004fe2000a7fe4ff */
[----:B------:R-:W-:-:S04]  /*320a0*/  IADD3 R5, P4, R5, UR8, RZ ;  /* 0x0000000805057c10 */ /* 0x000fc8000ff9e0ff */
[----:B------:R0:W-:Y:S01]  /*320b0*/  STL [R1+0xe7c], R0 ;  /* 0x000e7c0001007387 */ /* 0x0001e20000100800 */
[----:B------:R-:W-:Y:S02]  /*320c0*/  STL [R1+0xe50], R5 ;  /* 0x000e500501007387 */ /* 0x000fe40000100800 */
[----:B------:R-:W-:Y:S02]  /*320d0*/  STL [R1+0xe74], R4 ;  /* 0x000e740401007387 */ /* 0x000fe40000100800 */
[----:B------:R-:W-:Y:S01]  /*320e0*/  STL [R1+0xe48], R6 ;  /* 0x000e480601007387 */ /* 0x000fe20000100800 */
[----:B------:R-:W-:Y:S01]  /*320f0*/  STL [R1+0xe6c], R7 ;  /* 0x000e6c0701007387 */ /* 0x000fe20000100800 */
[----:B------:R-:W-:Y:S02]  /*32100*/  STL [R1+0xe40], R26 ;  /* 0x000e401a01007387 */ /* 0x000fe40000100800 */
        /* <DEDUP_REMOVED lines=75> */
[----:B------:R-:W-:-:S02]  /*325c0*/  IADD3.X R19, R19, UR5, RZ, P5, !PT ;  /* 0x0000000513137c10 */ /* 0x000fc4000affe4ff */
[----:B--2---:R-:W-:-:S05]  /*325d0*/  IADD3 R0, P1, R0, UR8, RZ ;  /* 0x0000000800007c10 */ /* 0x004fca000ff3e0ff */
[----:B------:R0:W-:Y:S04]  /*325e0*/  STL [R1+0xf7c], R0 ;  /* 0x000f7c0001007387 */ /* 0x0001e80000100800 */
[----:B0-----:R0:W5:Y:S01]  /*325f0*/  LDL.LU R0, [R1+0x1118] ;  /* 0x0011180001007983 */ /* 0x0011620000300800 */
[----:B------:R1:W-:Y:S03]  /*32600*/  STL [R1+0xdfc], R4 ;  /* 0x000dfc0401007387 */ /* 0x0003e60000100800 */
[----:B-1----:R0:W5:Y:S01]  /*32610*/  LDL.LU R4, [R1+0x1114] ;  /* 0x0011140001047983 */ /* 0x0021620000300800 */
[----:B------:R1:W-:Y:S03]  /*32620*/  STL [R1+0xf84], R5 ;  /* 0x000f840501007387 */ /* 0x0003e60000100800 */
[----:B-1----:R0:W5:Y:S01]  /*32630*/  LDL.LU R5, [R1+0x1110] ;  /* 0x0011100001057983 */ /* 0x0021620000300800 */
[----:B------:R1:W-:Y:S03]  /*32640*/  STL [R1+0xdf4], R9 ;  /* 0x000df40901007387 */ /* 0x0003e60000100800 */
[----:B-1----:R-:W2:Y:S01]  /*32650*/  LDL.LU R9, [R1+0x110c] ;  /* 0x00110c0001097983 */ /* 0x002ea20000300800 */
[----:B------:R1:W-:Y:S03]  /*32660*/  STL [R1+0xf8c], R8 ;  /* 0x000f8c0801007387 */ /* 0x0003e60000100800 */
[----:B-1----:R-:W3:Y:S01]  /*32670*/  LDL.LU R8, [R1+0x1108] ;  /* 0x0011080001087983 */ /* 0x002ee20000300800 */
[----:B------:R1:W-:Y:S03]  /*32680*/  STL [R1+0xdf0], R3 ;  /* 0x000df00301007387 */ /* 0x0003e60000100800 */
[----:B-1----:R-:W4:Y:S01]  /*32690*/  LDL.LU R3, [R1+0x1104] ;  /* 0x0011040001037983 */ /* 0x002f220000300800 */
[----:B------:R1:W-:Y:S03]  /*326a0*/  STL [R1+0xf94], R2 ;  /* 0x000f940201007387 */ /* 0x0003e60000100800 */
[----:B-1----:R-:W2:Y:S01]  /*326b0*/  LDL.LU R2, [R1+0x1100] ;  /* 0x0011000001027983 */ /* 0x002ea20000300800 */
[----:B------:R-:W-:-:S02]  /*326c0*/  IADD3 R18, P5, R18, UR8, RZ ;  /* 0x0000000812127c10 */ /* 0x000fc4000ffbe0ff */
[----:B------:R-:W-:Y:S01]  /*326d0*/  IADD3.X R17, R17, UR5, RZ, P6, !PT ;  /* 0x0000000511117c10 */ /* 0x000fe2000b7fe4ff */
[----:B------:R1:W-:Y:S01]  /*326e0*/  STL [R1+0xdec], R19 ;  /* 0x000dec1301007387 */ /* 0x0003e20000100800 */
[----:B------:R-:W-:Y:S02]  /*326f0*/  IADD3 R16, P6, R16, UR8, RZ ;  /* 0x0000000810107c10 */ /* 0x000fe4000ffde0ff */
[----:B------:R-:W-:Y:S01]  /*32700*/  IADD3.X R25, R25, UR5, RZ, P1, !PT ;  /* 0x0000000519197c10 */ /* 0x000fe20008ffe4ff */
[----:B------:R-:W-:Y:S01]  /*32710*/  IADD3 R29, P1, R29, UR8, RZ ;  /* 0x000000081d1d7c10 */ /* 0x000fe2000ff3e0ff */
[----:B------:R-:W-:Y:S01]  /*32720*/  IADD3.X R24, R24, UR5, RZ, P2, !PT ;  /* 0x0000000518187c10 */ /* 0x000fe200097fe4ff */
[----:B-1----:R0:W5:Y:S01]  /*32730*/  LDL.LU R19, [R1+0x10fc] ;  /* 0x0010fc0001137983 */ /* 0x0021620000300800 */
[----:B------:R1:W-:Y:S01]  /*32740*/  STL [R1+0xf9c], R18 ;  /* 0x000f9c1201007387 */ /* 0x0003e20000100800 */
[----:B------:R-:W-:Y:S02]  /*32750*/  IADD3 R28, P2, R28, UR8, RZ ;  /* 0x000000081c1c7c10 */ /* 0x000fe4000ff5e0ff */
[----:B------:R-:W-:Y:S01]  /*32760*/  IADD3.X R6, R6, UR5, RZ, P3, !PT ;  /* 0x0000000506067c10 */ /* 0x000fe20009ffe4ff */
[----:B-1----:R0:W5:Y:S01]  /*32770*/  LDL.LU R18, [R1+0x10f8] ;  /* 0x0010f80001127983 */ /* 0x0021620000300800 */
[----:B------:R1:W-:Y:S01]  /*32780*/  STL [R1+0xde8], R17 ;  /* 0x000de81101007387 */ /* 0x0003e20000100800 */
[----:B------:R-:W-:-:S02]  /*32790*/  IADD3 R7, P3, R7, UR8, RZ ;  /* 0x0000000807077c10 */ /* 0x000fc4000ff7e0ff */
[----:B------:R-:W-:Y:S01]  /*327a0*/  IADD3.X R26, R26, UR5, RZ, P4, !PT ;  /* 0x000000051a1a7c10 */ /* 0x000fe2000a7fe4ff */
[----:B-1----:R0:W5:Y:S01]  /*327b0*/  LDL.LU R17, [R1+0x10f4] ;  /* 0x0010f40001117983 */ /* 0x0021620000300800 */
[----:B------:R1:W-:Y:S01]  /*327c0*/  STL [R1+0xfb8], R16 ;  /* 0x000fb81001007387 */ /* 0x0003e20000100800 */
[----:B------:R-:W-:Y:S02]  /*327d0*/  IADD3 R27, P4, R27, UR8, RZ ;  /* 0x000000081b1b7c10 */ /* 0x000fe4000ff9e0ff */
        /* <DEDUP_REMOVED lines=11> */
[----:B------:R-:W-:Y:S02]  /*32890*/  IADD3.X R11, R11, UR5, RZ, P2, !PT ;  /* 0x000000050b0b7c10 */ /* 0x000fe400097fe4ff */
[----:B------:R-:W-:Y:S01]  /*328a0*/  IADD3.X R12, R12, UR5, RZ, P3, !PT ;  /* 0x000000050c0c7c10 */ /* 0x000fe20009ffe4ff */
[----:B-1----:R0:W5:Y:S01]  /*328b0*/  LDL.LU R24, [R1+0x10e4] ;  /* 0x0010e40001187983 */ /* 0x0021620000300800 */
[----:B------:R1:W-:Y:S01]  /*328c0*/  STL [R1+0xfb0], R28 ;  /* 0x000fb01c01007387 */ /* 0x0003e20000100800 */
[----:B------:R-:W-:Y:S02]  /*328d0*/  IADD3.X R13, R13, UR5, RZ, P4, !PT ;  /* 0x000000050d0d7c10 */ /* 0x000fe4000a7fe4ff */
[----:B------:R-:W-:Y:S01]  /*328e0*/  IADD3.X R14, R14, UR5, RZ, P5, !PT ;  /* 0x000000050e0e7c10 */ /* 0x000fe2000affe4ff */
[----:B-1----:R0:W5:Y:S01]  /*328f0*/  LDL.LU R28, [R1+0x10e0] ;  /* 0x0010e000011c7983 */ /* 0x0021620000300800 */
[----:B------:R-:W-:Y:S02]  /*32900*/  STL [R1+0xddc], R6 ;  /* 0x000ddc0601007387 */ /* 0x000fe40000100800 */
[----:B------:R3:W-:Y:S02]  /*32910*/  STL [R1+0xfac], R7 ;  /* 0x000fac0701007387 */ /* 0x0007e40000100800 */
[----:B------:R0:W-:Y:S01]  /*32920*/  STL [R1+0xdd8], R26 ;  /* 0x000dd81a01007387 */ /* 0x0001e20000100800 */
[----:B------:R0:W-:Y:S01]  /*32930*/  STL [R1+0xfa8], R27 ;  /* 0x000fa81b01007387 */ /* 0x0001e20000100800 */
[----:B------:R0:W-:Y:S02]  /*32940*/  STL [R1+0xf60], R20 ;  /* 0x000f601401007387 */ /* 0x0001e40000100800 */
[----:B------:R0:W-:Y:S02]  /*32950*/  STL [R1+0xfa4], R21 ;  /* 0x000fa41501007387 */ /* 0x0001e40000100800 */
[----:B------:R0:W-:Y:S01]  /*32960*/  STL [R1+0xf68], R22 ;  /* 0x000f681601007387 */ /* 0x0001e20000100800 */
[----:B------:R0:W-:Y:S01]  /*32970*/  STL [R1+0xfa0], R23 ;  /* 0x000fa01701007387 */ /* 0x0001e20000100800 */
[----:B------:R0:W-:Y:S02]  /*32980*/  STL [R1+0xf70], R10 ;  /* 0x000f700a01007387 */ /* 0x0001e40000100800 */
[----:B------:R0:W-:Y:S01]  /*32990*/  STL [R1+0xf78], R11 ;  /* 0x000f780b01007387 */ /* 0x0001e20000100800 */
[----:B------:R-:W-:Y:S01]  /*329a0*/  IADD3.X R15, R15, UR5, RZ, P6, !PT ;  /* 0x000000050f0f7c10 */ /* 0x000fe2000b7fe4ff */
[----:B------:R0:W-:Y:S01]  /*329b0*/  STL [R1+0xf80], R12 ;  /* 0x000f800c01007387 */ /* 0x0001e20000100800 */
[----:B------:R0:W-:Y:S02]  /*329c0*/  STL [R1+0xf88], R13 ;  /* 0x000f880d01007387 */ /* 0x0001e40000100800 */
[----:B------:R0:W-:Y:S02]  /*329d0*/  STL [R1+0xf90], R14 ;  /* 0x000f900e01007387 */ /* 0x0001e40000100800 */
[----:B---3--:R-:W-:-:S02]  /*329e0*/  IMAD.MOV.U32 R7, RZ, RZ, R8 ;  /* 0x000000ffff077224 */ /* 0x008fc400078e0008 */
[----:B--2---:R-:W-:Y:S02]  /*329f0*/  IMAD.MOV.U32 R6, RZ, RZ, R2 ;  /* 0x000000ffff067224 */ /* 0x004fe400078e0002 */
[----:B----4-:R-:W-:Y:S02]  /*32a00*/  IMAD.MOV.U32 R2, RZ, RZ, R3 ;  /* 0x000000ffff027224 */ /* 0x010fe400078e0003 */
[----:B------:R-:W-:-:S05]  /*32a10*/  IMAD.MOV.U32 R3, RZ, RZ, R9 ;  /* 0x000000ffff037224 */ /* 0x000fca00078e0009 */
[----:B------:R0:W-:Y:S01]  /*32a20*/  STL.64 [R1+0x390], R2 ;  /* 0x0003900201007387 */ /* 0x0001e20000100a00 */
[----:B------:R0:W-:Y:S02]  /*32a30*/  STL [R1+0xf98], R15 ;  /* 0x000f980f01007387 */ /* 0x0001e40000100800 */
[----:B------:R0:W-:Y:S01]  /*32a40*/  STL.64 [R1+0x398], R6 ;  /* 0x0003980601007387 */ /* 0x0001e20000100a00 */
[----:B------:R-:W-:Y:S01]  /*32a50*/  @!P0 CALL.REL.NOINC `(.L_x_2) ;  /* 0x0000001000008944 */ /* 0x000fe20003c00000 */
[----:B------:R-:W-:Y:S05]  /*32a60*/  BRA `(.L_x_3) ;  /* 0xfffd9e2000007947 */ /* 0x000fea000383ffff */
.L_x_2:
[----:B-----5:R-:W2:Y:S04]  /*32a70*/  LDL.LU R0, [R1+0x1c0] ;  /* 0x0001c00001007983 */ /* 0x020ea80000300800 */
[----:B--2---:R1:W-:Y:S04]  /*32a80*/  STL [R1+0x1174], R0 ;  /* 0x0011740001007387 */ /* 0x0043e80000100800 */
[----:B-1----:R-:W2:Y:S04]  /*32a90*/  LDL.LU R0, [R1+0x1cc] ;  /* 0x0001cc0001007983 */ /* 0x002ea80000300800 */
        /* <DEDUP_REMOVED lines=31> */
[----:B0-----:R-:W2:Y:S01]  /*32c90*/  LDL.LU R3, [R1+0x174] ;  /* 0x0001740001037983 */ /* 0x001ea20000300800 */
[----:B-1----:R-:W-:-:S03]  /*32ca0*/  IMAD.MOV.U32 R0, RZ, RZ, R5 ;  /* 0x000000ffff007224 */ /* 0x002fc600078e0005 */
[----:B--2---:R0:W-:Y:S04]  /*32cb0*/  STL [R1+0x117c], R3 ;  /* 0x00117c0301007387 */ /* 0x0041e80000100800 */
[----:B0-----:R-:W2:Y:S04]  /*32cc0*/  LDL.LU R3, [R1+0x214] ;  /* 0x0002140001037983 */ /* 0x001ea80000300800 */
        /* <DEDUP_REMOVED lines=29> */
[----:B------:R-:W2:Y:S04]  /*32ea0*/  LDL.LU R9, [R1+0x170] ;  /* 0x0001700001097983 */ /* 0x000ea80000300800 */
[----:B------:R-:W3:Y:S01]  /*32eb0*/  LDL.LU R2, [R1+0x1d4] ;  /* 0x0001d40001027983 */ /* 0x000ee20000300800 */
[----:B0-----:R-:W-:-:S03]  /*32ec0*/  IMAD.MOV.U32 R3, RZ, RZ, R4 ;  /* 0x000000ffff037224 */ /* 0x001fc600078e0004 */
[----:B------:R-:W3:Y:S04]  /*32ed0*/  LDL.LU R8, [R1+0x1d0] ;  /* 0x0001d00001087983 */ /* 0x000ee80000300800 */
[----:B------:R-:W4:Y:S04]  /*32ee0*/  LDL.LU R4, [R1+0x1e4] ;  /* 0x0001e40001047983 */ /* 0x000f280000300800 */
[----:B------:R-:W4:Y:S04]  /*32ef0*/  LDL.LU R5, [R1+0x1e0] ;  /* 0x0001e00001057983 */ /* 0x000f280000300800 */
[----:B------:R-:W2:Y:S04]  /*32f00*/  LDL.LU R6, [R1+0x1fc] ;  /* 0x0001fc0001067983 */ /* 0x000ea80000300800 */
        /* <DEDUP_REMOVED lines=13> */
[----:B------:R0:W-:Y:S04]  /*32fe0*/  STL [R1+0x10fc], R19 ;  /* 0x0010fc1301007387 */ /* 0x0001e80000100800 */
[----:B0-----:R-:W2:Y:S04]  /*32ff0*/  LDL.LU R19, [R1+0x1c4] ;  /* 0x0001c40001137983 */ /* 0x001ea80000300800 */
[----:B------:R0:W-:Y:S01]  /*33000*/  STL [R1+0x10f8], R18 ;  /* 0x0010f81201007387 */ /* 0x0001e20000100800 */
[----:B------:R-:W-:-:S03]  /*33010*/  F2FP.PACK_AB R0, R3, R0 ;  /* 0x000000000300723e */ /* 0x000fc600000000ff */
        /* <DEDUP_REMOVED lines=13> */
[----:B------:R-:W2:Y:S04]  /*330f0*/  LDL.LU R3, [R1+0x11f4] ;  /* 0x0011f40001037983 */ /* 0x000ea80000300800 */
[----:B------:R0:W-:Y:S04]  /*33100*/  STL [R1+0x9c], R0 ;  /* 0x00009c0001007387 */ /* 0x0001e80000100800 */
[----:B0-----:R-:W2:Y:S02]  /*33110*/  LDL.LU R0, [R1+0x11f0] ;  /* 0x0011f00001007983 */ /* 0x001ea40000300800 */
[----:B--2---:R-:W-:-:S02]  /*33120*/  F2FP.PACK_AB R0, R3, R0 ;  /* 0x000000000300723e */ /* 0x004fc400000000ff */
        /* <DEDUP_REMOVED lines=60> */
[----:B------:R-:W2:Y:S01]  /*334f0*/  LDL.LU R0, [R1+0x1174] ;  /* 0x0011740001007983 */ /* 0x000ea20000300800 */
[----:B------:R-:W-:-:S03]  /*33500*/  F2FP.PACK_AB R17, R17, R18 ;  /* 0x000000121111723e */ /* 0x000fc600000000ff */
[----:B------:R0:W-:Y:S02]  /*33510*/  STL [R1+0x5c], R28 ;  /* 0x00005c1c01007387 */ /* 0x0001e40000100800 */
[----:B0-----:R-:W-:Y:S02]  /*33520*/  F2FP.PACK_AB R28, R24, R29 ;  /* 0x0000001d181c723e */ /* 0x001fe400000000ff */
[----:B------:R-:W-:-:S03]  /*33530*/  F2FP.PACK_AB R24, R25, R16 ;  /* 0x000000101918723e */ /* 0x000fc600000000ff */
[----:B------:R-:W-:Y:S04]  /*33540*/  STL [R1+0x58], R28 ;  /* 0x0000581c01007387 */ /* 0x000fe80000100800 */
[----:B------:R-:W-:Y:S04]  /*33550*/  STL [R1+0x54], R24 ;  /* 0x0000541801007387 */ /* 0x000fe80000100800 */
[----:B------:R-:W-:Y:S01]  /*33560*/  STL [R1+0x50], R17 ;  /* 0x0000501101007387 */ /* 0x000fe20000100800 */
[----:B--2---:R-:W-:Y:S02]  /*33570*/  F2FP.PACK_AB R16, R19, R0 ;  /* 0x000000001310723e */ /* 0x004fe400000000ff */
[----:B------:R-:W-:-:S02]  /*33580*/  F2FP.PACK_AB R0, R3, R9 ;  /* 0x000000090300723e */ /* 0x000fc400000000ff */
[----:B---3--:R-:W-:Y:S01]  /*33590*/  F2FP.PACK_AB R3, R2, R8 ;  /* 0x000000080203723e */ /* 0x008fe200000000ff */
[----:B------:R-:W-:Y:S01]  /*335a0*/  STL [R1+0x4c], R16 ;  /* 0x00004c1001007387 */ /* 0x000fe20000100800 */
[----:B----4-:R-:W-:-:S03]  /*335b0*/  F2FP.PACK_AB R2, R4, R5 ;  /* 0x000000050402723e */ /* 0x010fc600000000ff */
[----:B------:R0:W-:Y:S04]  /*335c0*/  STL [R1+0x48], R0 ;  /* 0x0000480001007387 */ /* 0x0001e80000100800 */
[----:B------:R1:W-:Y:S01]  /*335d0*/  STL [R1+0x44], R3 ;  /* 0x0000440301007387 */ /* 0x0003e20000100800 */
[----:B0-----:R-:W-:-:S03]  /*335e0*/  F2FP.PACK_AB R0, R6, R7 ;  /* 0x000000070600723e */ /* 0x001fc600000000ff */
[----:B------:R0:W-:Y:S01]  /*335f0*/  STL [R1+0x40], R2 ;  /* 0x0000400201007387 */ /* 0x0001e20000100800 */
[----:B-1----:R-:W-:-:S03]  /*33600*/  F2FP.PACK_AB R3, R26, R27 ;  /* 0x0000001b1a03723e */ /* 0x002fc600000000ff */
[----:B------:R1:W-:Y:S04]  /*33610*/  STL [R1+0x3c], R0 ;  /* 0x00003c0001007387 */ /* 0x0003e80000100800 */
[----:B------:R2:W-:Y:S01]  /*33620*/  STL [R1+0x38], R3 ;  /* 0x0000380301007387 */ /* 0x0005e20000100800 */
[----:B0-----:R-:W-:Y:S02]  /*33630*/  F2FP.PACK_AB R2, R20, R21 ;  /* 0x000000151402723e */ /* 0x001fe400000000ff */
[----:B-1----:R-:W-:-:S03]  /*33640*/  F2FP.PACK_AB R0, R22, R23 ;  /* 0x000000171600723e */ /* 0x002fc600000000ff */
[----:B------:R0:W-:Y:S01]  /*33650*/  STL [R1+0x34], R2 ;  /* 0x0000340201007387 */ /* 0x0001e20000100800 */
[----:B--2---:R-:W-:-:S03]  /*33660*/  F2FP.PACK_AB R3, R10, R11 ;  /* 0x0000000b0a03723e */ /* 0x004fc600000000ff */
[----:B------:R1:W-:Y:S04]  /*33670*/  STL [R1+0x30], R0 ;  /* 0x0000300001007387 */ /* 0x0003e80000100800 */
[----:B------:R-:W-:Y:S04]  /*33680*/  STL [R1+0x2c], R3 ;  /* 0x00002c0301007387 */ /* 0x000fe80000100800 */
[----:B------:R-:W2:Y:S01]  /*33690*/  LDL.LU R7, [R1+0x258] ;  /* 0x0002580001077983 */ /* 0x000ea20000300800 */
[----:B0-----:R-:W-:Y:S02]  /*336a0*/  F2FP.PACK_AB R2, R12, R13 ;  /* 0x0000000d0c02723e */ /* 0x001fe400000000ff */
[----:B-1----:R-:W-:-:S03]  /*336b0*/  F2FP.PACK_AB R0, R14, R15 ;  /* 0x0000000f0e00723e */ /* 0x002fc600000000ff */
        /* <DEDUP_REMOVED lines=20> */
[----:B------:R-:W3:Y:S04]  /*33800*/  LDL.LU R6, [R1+0x278] ;  /* 0x0002780001067983 */ /* 0x000ee80000300800 */
[----:B---3--:R0:W-:Y:S04]  /*33810*/  STL [R1+0x1128], R6 ;  /* 0x0011280601007387 */ /* 0x0081e80000100800 */
[----:B0-----:R-:W3:Y:S04]  /*33820*/  LDL.LU R6, [R1+0x25c] ;  /* 0x00025c0001067983 */ /* 0x001ee80000300800 */
        /* <DEDUP_REMOVED lines=17> */
[----:B0-----:R-:W2:Y:S04]  /*33940*/  LDL.LU R6, [R1+0x244] ;  /* 0x0002440001067983 */ /* 0x001ea80000300800 */
[----:B------:R-:W3:Y:S04]  /*33950*/  LDL.LU R5, [R1+0x2b8] ;  /* 0x0002b80001057983 */ /* 0x000ee80000300800 */
[----:B---3--:R0:W-:Y:S04]  /*33960*/  STL [R1+0x1124], R5 ;  /* 0x0011240501007387 */ /* 0x0081e80000100800 */
[----:B0-----:R-:W3:Y:S04]  /*33970*/  LDL.LU R5, [R1+0x27c] ;  /* 0x00027c0001057983 */ /* 0x001ee80000300800 */
[----:B------:R-:W4:Y:S04]  /*33980*/  LDL.LU R4, [R1+0x2e8] ;  /* 0x0002e80001047983 */ /* 0x000f280000300800 */
[----:B----4-:R0:W-:Y:S04]  /*33990*/  STL [R1+0x1120], R4 ;  /* 0x0011200401007387 */ /* 0x0101e80000100800 */
[----:B0-----:R-:W4:Y:S04]  /*339a0*/  LDL.LU R4, [R1+0x2bc] ;  /* 0x0002bc0001047983 */ /* 0x001f280000300800 */
[----:B------:R-:W2:Y:S04]  /*339b0*/  LDL.LU R11, [R1+0x250] ;  /* 0x00025000010b7983 */ /* 0x000ea80000300800 */
[----:B--2---:R0:W-:Y:S04]  /*339c0*/  STL [R1+0x111c], R11 ;  /* 0x00111c0b01007387 */ /* 0x0041e80000100800 */
[----:B0-----:R-:W2:Y:S04]  /*339d0*/  LDL.LU R11, [R1+0x2ec] ;  /* 0x0002ec00010b7983 */ /* 0x001ea80000300800 */
        /* <DEDUP_REMOVED lines=18> */
[----:B------:R-:W2:Y:S01]  /*33b00*/  LDL.LU R19, [R1+0x34c] ;  /* 0x00034c0001137983 */ /* 0x000ea20000300800 */
[----:B------:R-:W-:-:S03]  /*33b10*/  F2FP.PACK_AB R7, R6, R7 ;  /* 0x000000070607723e */ /* 0x000fc600000000ff */
[----:B--2---:R0:W-:Y:S04]  /*33b20*/  STL [R1+0x1100], R19 ;  /* 0x0011001301007387 */ /* 0x0041e80000100800 */
[----:B0-----:R-:W2:Y:S04]  /*33b30*/  LDL.LU R19, [R1+0x33c] ;  /* 0x00033c0001137983 */ /* 0x001ea80000300800 */
        /* <DEDUP_REMOVED lines=50> */
[----:B------:R0:W-:Y:S04]  /*33e60*/  STL [R1], R7 ;  /* 0x0000000701007387 */ /* 0x0001e80000100800 */
[----:B0-----:R-:W2:Y:S02]  /*33e70*/  LDL.LU R7, [R1+0x112c] ;  /* 0x00112c0001077983 */ /* 0x001ea40000300800 */
[----:B--2---:R-:W-:-:S02]  /*33e80*/  F2FP.PACK_AB R7, R6, R7 ;  /* 0x000000070607723e */ /* 0x004fc400000000ff */
[----:B------:R-:W3:Y:S02]  /*33e90*/  LDL.LU R6, [R1+0x1128] ;  /* 0x0011280001067983 */ /* 0x000ee40000300800 */
[----:B---3--:R-:W-:Y:S02]  /*33ea0*/  F2FP.PACK_AB R6, R5, R6 ;  /* 0x000000060506723e */ /* 0x008fe400000000ff */
[----:B------:R-:W4:Y:S02]  /*33eb0*/  LDL.LU R5, [R1+0x1124] ;  /* 0x0011240001057983 */ /* 0x000f240000300800 */
[----:B----4-:R-:W-:Y:S02]  /*33ec0*/  F2FP.PACK_AB R5, R4, R5 ;  /* 0x000000050405723e */ /* 0x010fe400000000ff */
[----:B------:R-:W2:Y:S02]  /*33ed0*/  LDL.LU R4, [R1+0x1120] ;  /* 0x0011200001047983 */ /* 0x000ea40000300800 */
[----:B--2---:R-:W-:-:S02]  /*33ee0*/  F2FP.PACK_AB R4, R11, R4 ;  /* 0x000000040b04723e */ /* 0x004fc400000000ff */
[----:B------:R-:W2:Y:S02]  /*33ef0*/  LDL.LU R11, [R1+0x111c] ;  /* 0x00111c00010b7983 */ /* 0x000ea40000300800 */
[----:B--2---:R-:W-:Y:S02]  /*33f00*/  F2FP.PACK_AB R11, R10, R11 ;  /* 0x0000000b0a0b723e */ /* 0x004fe400000000ff */
[----:B------:R-:W2:Y:S02]  /*33f10*/  LDL.LU R10, [R1+0x1118] ;  /* 0x00111800010a7983 */ /* 0x000ea40000300800 */
[----:B--2---:R-:W-:Y:S02]  /*33f20*/  F2FP.PACK_AB R10, R9, R10 ;  /* 0x0000000a090a723e */ /* 0x004fe400000000ff */
        /* <DEDUP_REMOVED lines=18> */
[----:B------:R-:W2:Y:S01]  /*34050*/  LDL.LU R16, [R1+0x10f0] ;  /* 0x0010f00001107983 */ /* 0x000ea20000300800 */
[----:B------:R-:W-:Y:S02]  /*34060*/  F2FP.PACK_AB R23, R29, R23 ;  /* 0x000000171d17723e */ /* 0x000fe400000000ff */
[----:B------:R-:W-:-:S02]  /*34070*/  F2FP.PACK_AB R22, R24, R22 ;  /* 0x000000161816723e */ /* 0x000fc400000000ff */
[----:B------:R-:W-:Y:S02]  /*34080*/  F2FP.PACK_AB R21, R28, R21 ;  /* 0x000000151c15723e */ /* 0x000fe400000000ff */
[----:B--2---:R-:W-:Y:S02]  /*34090*/  F2FP.PACK_AB R16, R25, R16 ;  /* 0x000000101910723e */ /* 0x004fe400000000ff */
[----:B------:R-:W2:Y:S04]  /*340a0*/  LDL.LU R25, [R1+0x10ec] ;  /* 0x0010ec0001197983 */ /* 0x000ea80000300800 */
[----:B------:R-:W2:Y:S04]  /*340b0*/  LDL.LU R29, [R1+0x10e8] ;  /* 0x0010e800011d7983 */ /* 0x000ea80000300800 */
[----:B------:R-:W3:Y:S04]  /*340c0*/  LDL.LU R24, [R1+0x10e4] ;  /* 0x0010e40001187983 */ /* 0x000ee80000300800 */
[----:B------:R-:W3:Y:S01]  /*340d0*/  LDL.LU R28, [R1+0x10e0] ;  /* 0x0010e000011c7983 */ /* 0x000ee20000300800 */
[----:B------:R-:W-:-:S02]  /*340e0*/  F2FP.PACK_AB R20, R0, R20 ;  /* 0x000000140014723e */ /* 0x000fc400000000ff */
[----:B------:R-:W-:Y:S02]  /*340f0*/  F2FP.PACK_AB R27, R3, R27 ;  /* 0x0000001b031b723e */ /* 0x000fe400000000ff */
[----:B------:R-:W-:Y:S02]  /*34100*/  F2FP.PACK_AB R26, R2, R26 ;  /* 0x0000001a021a723e */ /* 0x000fe400000000ff */
[----:B--2---:R-:W-:Y:S02]  /*34110*/  F2FP.PACK_AB R25, R29, R25 ;  /* 0x000000191d19723e */ /* 0x004fe400000000ff */
[----:B---3--:R-:W-:Y:S02]  /*34120*/  F2FP.PACK_AB R24, R28, R24 ;  /* 0x000000181c18723e */ /* 0x008fe400000000ff */
.L_x_1:
[----:B0-----:R-:W2:Y:S04]  /*34130*/  LDL.LU R0, [R1+0xfe0] ;  /* 0x000fe00001007983 */ /* 0x001ea80000300800 */
[----:B------:R-:W0:Y:S02]  /*34140*/  S2R R28, SR_TID.X ;  /* 0x00000000001c7919 */ /* 0x000e240000002100 */
[----:B0-----:R-:W-:-:S02]  /*34150*/  IMAD.SHL.U32 R3, R28, 0x8, RZ ;  /* 0x000000081c037824 */ /* 0x001fc400078e00ff */
[C---:B------:R-:W-:Y:S02]  /*34160*/  IMAD.SHL.U32 R2, R28.reuse, 0x20, RZ ;  /* 0x000000201c027824 */ /* 0x040fe400078e00ff */
[C---:B------:R-:W-:Y:S01]  /*34170*/  IMAD.SHL.U32 R29, R28.reuse, 0x4, RZ ;  /* 0x000000041c1d7824 */ /* 0x040fe200078e00ff */
[----:B------:R-:W-:Y:S01]  /*34180*/  LOP3.LUT R3, R3, 0x300, RZ, 0xc0, !PT ;  /* 0x0000030003037812 */ /* 0x000fe200078ec0ff */
[----:B------:R-:W-:Y:S01]  /*34190*/  IMAD.SHL.U32 R28, R28, 0x400, RZ ;  /* 0x000004001c1c7824 */ /* 0x000fe200078e00ff */
[----:B------:R-:W-:Y:S01]  /*341a0*/  BAR.SYNC.DEFER_BLOCKING 0x0 ;  /* 0x0000000000007b1d */ /* 0x000fe20000010000 */
[----:B--2---:R-:W-:-:S04]  /*341b0*/  LOP3.LUT R0, R0, 0x1800, RZ, 0xc0, !PT ;  /* 0x0000180000007812 */ /* 0x004fc800078ec0ff */
[----:B------:R-:W-:Y:S02]  /*341c0*/  LOP3.LUT R2, R0, 0x60, R2, 0xf8, !PT ;  /* 0x0000006000027812 */ /* 0x000fe400078ef802 */
[----:B------:R-:W-:Y:S02]  /*341d0*/  LOP3.LUT R0, R3, 0x70, R29, 0xf8, !PT ;  /* 0x0000007003007812 */ /* 0x000fe400078ef81d */
[----:B------:R-:W2:Y:S04]  /*341e0*/  LDL.LU R29, [R1+0xfe8] ;  /* 0x000fe800011d7983 */ /* 0x000ea80000300800 */
[----:B------:R-:W3:Y:S01]  /*341f0*/  LDL.LU R3, [R1+0xfe4] ;  /* 0x000fe40001037983 */ /* 0x000ee20000300800 */
[----:B------:R-:W-:-:S05]  /*34200*/  LOP3.LUT R0, R2, R0, RZ, 0x3c, !PT ;  /* 0x0000000002007212 */ /* 0x000fca00078e3cff */
[----:B------:R0:W-:Y:S04]  /*34210*/  STS.128 [R0+0x80], R20 ;  /* 0x0000801400007388 */ /* 0x0001e80000000c00 */
[----:B------:R-:W-:Y:S04]  /*34220*/  STS.128 [R0], R24 ;  /* 0x0000001800007388 */ /* 0x000fe80000000c00 */
[----:B------:R1:W-:Y:S04]  /*34230*/  STS.128 [R0+0x400], R16 ;  /* 0x0004001000007388 */ /* 0x0003e80000000c00 */
[----:B------:R-:W-:Y:S04]  /*34240*/  STS.128 [R0+0x480], R12 ;  /* 0x0004800c00007388 */ /* 0x000fe80000000c00 */
[----:B------:R-:W-:Y:S01]  /*34250*/  BAR.SYNC.DEFER_BLOCKING 0x0 ;  /* 0x0000000000007b1d */ /* 0x000fe20000010000 */
[----:B--2---:R-:W-:-:S05]  /*34260*/  ISETP.GE.AND P6, PT, R29, c[0x0][0x17c], PT ;  /* 0x00005f001d007a0c */ /* 0x004fca0003fc6270 */
[----:B------:R-:W2:Y:S01]  /*34270*/  S2R R29, SR_TID.X ;  /* 0x00000000001d7919 */ /* 0x000ea20000002100 */
[----:B---3--:R-:W-:Y:S02]  /*34280*/  ISETP.GE.AND P4, PT, R3, c[0x0][0x17c], PT ;  /* 0x00005f0003007a0c */ /* 0x008fe40003f86270 */
[----:B------:R-:W-:Y:S02]  /*34290*/  LOP3.LUT R3, R28, 0x1800, RZ, 0xc0, !PT ;  /* 0x000018001c037812 */ /* 0x000fe400078ec0ff */
[----:B------:R-:W3:Y:S04]  /*342a0*/  LDL.LU R28, [R1+0xfec] ;  /* 0x000fec00011c7983 */ /* 0x000ee80000300800 */
[----:B------:R-:W4:Y:S04]  /*342b0*/  LDL.LU R2, [R1+0xff0] ;  /* 0x000ff00001027983 */ /* 0x000f280000300800 */
[----:B0-----:R-:W5:Y:S04]  /*342c0*/  LDL.LU R20, [R1+0x10] ;  /* 0x0000100001147983 */ /* 0x001f680000300800 */
[----:B------:R-:W5:Y:S04]  /*342d0*/  LDL.LU R21, [R1+0x14] ;  /* 0x0000140001157983 */ /* 0x000f680000300800 */
[----:B------:R-:W5:Y:S01]  /*342e0*/  LDL.LU R22, [R1+0x18] ;  /* 0x0000180001167983 */ /* 0x000f620000300800 */
[----:B--2---:R-:W-:-:S03]  /*342f0*/  LOP3.LUT R29, R29, 0x7f, RZ, 0xc0, !PT ;  /* 0x0000007f1d1d7812 */ /* 0x004fc600078ec0ff */
[----:B------:R-:W5:Y:S02]  /*34300*/  LDL.LU R23, [R1+0x1c] ;  /* 0x00001c0001177983 */ /* 0x000f640000300800 */
[----:B------:R-:W-:Y:S02]  /*34310*/  IMAD R3, R29, 0x10, R3 ;  /* 0x000000101d037824 */ /* 0x000fe400078e0203 */
[----:B-1----:R-:W2:Y:S03]  /*34320*/  LDL.LU R16, [R1] ;  /* 0x0000000001107983 */ /* 0x002ea60000300800 */
[----:B------:R-:W-:Y:S01]  /*34330*/  LOP3.LUT R29, R3, 0x20, RZ, 0x3c, !PT ;  /* 0x00000020031d7812 */ /* 0x000fe200078e3cff */
[----:B------:R-:W0:Y:S04]  /*34340*/  LDS.128 R12, [R3] ;  /* 0x00000000030c7984 */ /* 0x000e280000000c00 */
[----:B------:R-:W1:Y:S04]  /*34350*/  LDS.128 R24, [R29] ;  /* 0x000000001d187984 */ /* 0x000e680000000c00 */
[----:B------:R-:W2:Y:S04]  /*34360*/  LDL.LU R17, [R1+0x4] ;  /* 0x0000040001117983 */ /* 0x000ea80000300800 */
[----:B------:R-:W2:Y:S04]  /*34370*/  LDL.LU R18, [R1+0x8] ;  /* 0x0000080001127983 */ /* 0x000ea80000300800 */
[----:B------:R-:W2:Y:S04]  /*34380*/  LDL.LU R19, [R1+0xc] ;  /* 0x00000c0001137983 */ /* 0x000ea80000300800 */
[----:B0-----:R-:W-:Y:S04]  /*34390*/  STL.64 [R1+0xb0], R12 ;  /* 0x0000b00c01007387 */ /* 0x001fe80000100a00 */
[----:B------:R-:W-:Y:S04]  /*343a0*/  STL.64 [R1+0xb8], R14 ;  /* 0x0000b80e01007387 */ /* 0x000fe80000100a00 */
[----:B-1----:R-:W-:Y:S04]  /*343b0*/  STL.64 [R1+0xa0], R24 ;  /* 0x0000a01801007387 */ /* 0x002fe80000100a00 */
[----:B------:R-:W-:Y:S01]  /*343c0*/  STL.64 [R1+0xa8], R26 ;  /* 0x0000a81a01007387 */ /* 0x000fe20000100a00 */
[----:B---3--:R-:W-:-:S02]  /*343d0*/  ISETP.GE.AND P1, PT, R28, c[0x0][0x17c], PT ;  /* 0x00005f001c007a0c */ /* 0x008fc40003f26270 */
[C---:B------:R-:W-:Y:S02]  /*343e0*/  LOP3.LUT R28, R3.reuse, 0x40, RZ, 0x3c, !PT ;  /* 0x00000040031c7812 */ /* 0x040fe400078e3cff */
[----:B----4-:R-:W-:Y:S02]  /*343f0*/  ISETP.GE.AND P5, PT, R2, c[0x0][0x17c], PT ;  /* 0x00005f0002007a0c */ /* 0x010fe40003fa6270 */
[----:B------:R-:W-:Y:S01]  /*34400*/  LOP3.LUT R2, R3, 0x60, RZ, 0x3c, !PT ;  /* 0x0000006003027812 */ /* 0x000fe200078e3cff */
[----:B------:R-:W-:Y:S04]  /*34410*/  LDS.128 R12, [R28] ;  /* 0x000000001c0c7984 */ /* 0x000fe80000000c00 */
[----:B------:R-:W0:Y:S04]  /*34420*/  LDS.128 R24, [R2] ;  /* 0x0000000002187984 */ /* 0x000e280000000c00 */
[----:B------:R-:W-:Y:S06]  /*34430*/  BAR.SYNC.DEFER_BLOCKING 0x0 ;  /* 0x0000000000007b1d */ /* 0x000fec0000010000 */
[----:B-----5:R-:W-:Y:S04]  /*34440*/  STS.128 [R0+0x480], R20 ;  /* 0x0004801400007388 */ /* 0x020fe80000000c00 */
[----:B0-----:R-:W-:Y:S04]  /*34450*/  STL [R1+0x1104], R24 ;  /* 0x0011041801007387 */ /* 0x001fe80000100800 */
[----:B------:R-:W-:Y:S04]  /*34460*/  STL.64 [R1+0xc0], R12 ;  /* 0x0000c00c01007387 */ /* 0x000fe80000100a00 */
[----:B------:R-:W-:Y:S04]  /*34470*/  STL.64 [R1+0xc8], R14 ;  /* 0x0000c80e01007387 */ /* 0x000fe80000100a00 */
[----:B------:R-:W-:Y:S04]  /*34480*/  STL [R1+0x1100], R25 ;  /* 0x0011001901007387 */ /* 0x000fe80000100800 */
[----:B------:R-:W-:Y:S04]  /*34490*/  STL [R1+0x10fc], R26 ;  /* 0x0010fc1a01007387 */ /* 0x000fe80000100800 */
[----:B------:R0:W-:Y:S04]  /*344a0*/  STL [R1+0x10f4], R27 ;  /* 0x0010f41b01007387 */ /* 0x0001e80000100800 */
[----:B0-----:R-:W3:Y:S04]  /*344b0*/  LDL R27, [R1+0x5c4] ;  /* 0x0005c400011b7983 */ /* 0x001ee80000100800 */
[----:B------:R-:W4:Y:S04]  /*344c0*/  LDL.LU R20, [R1+0x60] ;  /* 0x0000600001147983 */ /* 0x000f280000300800 */
[----:B------:R-:W4:Y:S04]  /*344d0*/  LDL.LU R21, [R1+0x64] ;  /* 0x0000640001157983 */ /* 0x000f280000300800 */
[----:B------:R-:W5:Y:S04]  /*344e0*/  LDL.LU R22, [R1+0x68] ;  /* 0x0000680001167983 */ /* 0x000f680000300800 */
[----:B------:R-:W5:Y:S04]  /*344f0*/  LDL.LU R23, [R1+0x6c] ;  /* 0x00006c0001177983 */ /* 0x000f680000300800 */
[----:B-----5:R-:W-:Y:S04]  /*34500*/  STL.64 [R1+0x1148], R22 ;  /* 0x0011481601007387 */ /* 0x020fe80000100a00 */
[----:B----4-:R0:W-:Y:S04]  /*34510*/  STL.64 [R1+0x1140], R20 ;  /* 0x0011401401007387 */ /* 0x0101e80000100a00 */
[----:B0-----:R-:W4:Y:S04]  /*34520*/  LDL.LU R20, [R1+0x50] ;  /* 0x0000500001147983 */ /* 0x001f280000300800 */
        /* <DEDUP_REMOVED lines=9> */
[----:B--2---:R0:W-:Y:S04]  /*345c0*/  STS.128 [R0+0x400], R16 ;  /* 0x0004001000007388 */ /* 0x0041e80000000c00 */
[----:B0-----:R-:W0:Y:S04]  /*345d0*/  S2R R19, SR_TID.X ;  /* 0x0000000000137919 */ /* 0x001e280000002100 */
[----:B------:R-:W-:Y:S04]  /*345e0*/  STS.128 [R0], R8 ;  /* 0x0000000800007388 */ /* 0x000fe80000000c00 */
[----:B------:R-:W-:Y:S04]  /*345f0*/  STS.128 [R0+0x80], R4 ;  /* 0x0000800400007388 */ /* 0x000fe80000000c00 */
[----:B------:R-:W-:Y:S01]  /*34600*/  BAR.SYNC.DEFER_BLOCKING 0x0 ;  /* 0x0000000000007b1d */ /* 0x000fe20000010000 */
[----:B0-----:R-:W-:-:S05]  /*34610*/  IMAD.SHL.U32 R24, R19, 0x400, RZ ;  /* 0x0000040013187824 */ /* 0x001fca00078e00ff */
[----:B-----5:R-:W-:Y:S04]  /*34620*/  STL.64 [R1+0x1168], R22 ;  /* 0x0011681601007387 */ /* 0x020fe80000100a00 */
[----:B----4-:R0:W-:Y:S01]  /*34630*/  STL.64 [R1+0x1160], R20 ;  /* 0x0011601401007387 */ /* 0x0101e20000100a00 */
[----:B------:R-:W-:Y:S02]  /*34640*/  LOP3.LUT R3, R19, 0x7f, RZ, 0xc0, !PT ;  /* 0x0000007f13037812 */ /* 0x000fe400078ec0ff */
[----:B------:R-:W-:Y:S01]  /*34650*/  LOP3.LUT R24, R24, 0x1800, RZ, 0xc0, !PT ;  /* 0x0000180018187812 */ /* 0x000fe200078ec0ff */
[----:B------:R-:W-:Y:S04]  /*34660*/  LDS.128 R8, [R29] ;  /* 0x000000001d087984 */ /* 0x000fe80000000c00 */
[----:B------:R-:W-:Y:S04]  /*34670*/  LDS.128 R12, [R28] ;  /* 0x000000001c0c7984 */ /* 0x000fe80000000c00 */
[----:B0-----:R-:W2:Y:S04]  /*34680*/  LDL.LU R20, [R1+0x30] ;  /* 0x0000300001147983 */ /* 0x001ea80000300800 */
[----:B------:R-:W2:Y:S04]  /*34690*/  LDL.LU R21, [R1+0x34] ;  /* 0x0000340001157983 */ /* 0x000ea80000300800 */
[----:B------:R-:W4:Y:S04]  /*346a0*/  LDL.LU R22, [R1+0x38] ;  /* 0x0000380001167983 */ /* 0x000f280000300800 */
[----:B------:R-:W4:Y:S01]  /*346b0*/  LDL.LU R23, [R1+0x3c] ;  /* 0x00003c0001177983 */ /* 0x000f220000300800 */
[----:B------:R-:W-:-:S03]  /*346c0*/  IMAD R24, R3, 0x10, R24 ;  /* 0x0000001003187824 */ /* 0x000fc600078e0218 */
[----:B------:R-:W-:Y:S04]  /*346d0*/  LDS.128 R16, [R2] ;  /* 0x0000000002107984 */ /* 0x000fe80000000c00 */
[----:B------:R-:W0:Y:S04]  /*346e0*/  LDS.128 R4, [R24] ;  /* 0x0000000018047984 */ /* 0x000e280000000c00 */
[----:B------:R-:W-:Y:S06]  /*346f0*/  BAR.SYNC.DEFER_BLOCKING 0x0 ;  /* 0x0000000000007b1d */ /* 0x000fec0000010000 */
[----:B----4-:R-:W-:Y:S04]  /*34700*/  STL.64 [R1+0x1178], R22 ;  /* 0x0011781601007387 */ /* 0x010fe80000100a00 */
[----:B--2---:R1:W-:Y:S04]  /*34710*/  STL.64 [R1+0x1170], R20 ;  /* 0x0011701401007387 */ /* 0x0043e80000100a00 */
[----:B-1----:R-:W2:Y:S04]  /*34720*/  LDL.LU R20, [R1+0x20] ;  /* 0x0000200001147983 */ /* 0x002ea80000300800 */
[----:B------:R-:W2:Y:S04]  /*34730*/  LDL.LU R21, [R1+0x24] ;  /* 0x0000240001157983 */ /* 0x000ea80000300800 */
[----:B------:R-:W2:Y:S04]  /*34740*/  LDL.LU R22, [R1+0x28] ;  /* 0x0000280001167983 */ /* 0x000ea80000300800 */
[----:B------:R-:W2:Y:S04]  /*34750*/  LDL.LU R23, [R1+0x2c] ;  /* 0x00002c0001177983 */ /* 0x000ea80000300800 */
[----:B0-----:R-:W-:Y:S04]  /*34760*/  STL [R1+0x10f8], R7 ;  /* 0x0010f80701007387 */ /* 0x001fe80000100800 */
[----:B------:R-:W-:Y:S04]  /*34770*/  STL.64 [R1+0x1108], R10 ;  /* 0x0011080a01007387 */ /* 0x000fe80000100a00 */
[----:B------:R-:W-:Y:S04]  /*34780*/  STL.64 [R1+0x1118], R14 ;  /* 0x0011180e01007387 */ /* 0x000fe80000100a00 */
[----:B------:R0:W-:Y:S04]  /*34790*/  STL.64 [R1+0x1110], R12 ;  /* 0x0011100c01007387 */ /* 0x0001e80000100a00 */
        /* <DEDUP_REMOVED lines=10> */
[----:B--2---:R-:W-:Y:S04]  /*34840*/  STS.128 [R0], R20 ;  /* 0x0000001400007388 */ /* 0x004fe80000000c00 */
[----:B-----5:R-:W-:Y:S04]  /*34850*/  STL.64 [R1+0x1138], R14 ;  /* 0x0011380e01007387 */ /* 0x020fe80000100a00 */
[----:B----4-:R0:W-:Y:S04]  /*34860*/  STL.64 [R1+0x1130], R12 ;  /* 0x0011300c01007387 */ /* 0x0101e80000100a00 */
[----:B0-----:R-:W2:Y:S04]  /*34870*/  LDL.LU R12, [R1+0x70] ;  /* 0x00007000010c7983 */ /* 0x001ea80000300800 */
[----:B------:R-:W2:Y:S04]  /*34880*/  LDL.LU R13, [R1+0x74] ;  /* 0x00007400010d7983 */ /* 0x000ea80000300800 */
[----:B------:R-:W2:Y:S04]  /*34890*/  LDL.LU R14, [R1+0x78] ;  /* 0x00007800010e7983 */ /* 0x000ea80000300800 */
[----:B------:R-:W2:Y:S04]  /*348a0*/  LDL.LU R15, [R1+0x7c] ;  /* 0x00007c00010f7983 */ /* 0x000ea80000300800 */
[----:B------:R-:W4:Y:S04]  /*348b0*/  LDL.LU.64 R22, [R1+0x1178] ;  /* 0x0011780001167983 */ /* 0x000f280000300a00 */
[----:B------:R-:W4:Y:S04]  /*348c0*/  LDL.LU.64 R20, [R1+0x1170] ;  /* 0x0011700001147983 */ /* 0x000f280000300a00 */
[----:B----4-:R0:W-:Y:S04]  /*348d0*/  STS.128 [R0+0x80], R20 ;  /* 0x0000801400007388 */ /* 0x0101e80000000c00 */
[----:B0-----:R-:W4:Y:S04]  /*348e0*/  LDL.LU.64 R22, [R1+0x1168] ;  /* 0x0011680001167983 */ /* 0x001f280000300a00 */
[----:B------:R-:W4:Y:S04]  /*348f0*/  LDL.LU.64 R20, [R1+0x1160] ;  /* 0x0011600001147983 */ /* 0x000f280000300a00 */
[----:B------:R-:W5:Y:S04]  /*34900*/  LDL.LU R11, [R1+0xb0] ;  /* 0x0000b000010b7983 */ /* 0x000f680000300800 */
[----:B----4-:R0:W-:Y:S04]  /*34910*/  STS.128 [R0+0x400], R20 ;  /* 0x0004001400007388 */ /* 0x0101e80000000c00 */
[----:B0-----:R-:W4:Y:S04]  /*34920*/  LDL.LU.64 R22, [R1+0x1158] ;  /* 0x0011580001167983 */ /* 0x001f280000300a00 */
[----:B------:R-:W4:Y:S04]  /*34930*/  LDL.LU.64 R20, [R1+0x1150] ;  /* 0x0011500001147983 */ /* 0x000f280000300a00 */
[----:B------:R-:W2:Y:S04]  /*34940*/  LDL.LU R10, [R1+0x5c0] ;  /* 0x0005c000010a7983 */ /* 0x000ea80000300800 */
[----:B------:R-:W2:Y:S04]  /*34950*/  LDL R7, [R1+0x678] ;  /* 0x0006780001077983 */ /* 0x000ea80000100800 */
[----:B----4-:R-:W-:Y:S04]  /*34960*/  STS.128 [R0+0x480], R20 ;  /* 0x0004801400007388 */ /* 0x010fe80000000c00 */
[----:B------:R-:W-:Y:S06]  /*34970*/  BAR.SYNC.DEFER_BLOCKING 0x0 ;  /* 0x0000000000007b1d */ /* 0x000fec0000010000 */
[----:B------:R-:W0:Y:S04]  /*34980*/  LDS.128 R20, [R24] ;  /* 0x0000000018147984 */ /* 0x000e280000000c00 */
[----:B0-----:R-:W-:Y:S04]  /*34990*/  STL.64 [R1+0x40], R20 ;  /* 0x0000401401007387 */ /* 0x001fe80000100a00 */
[----:B------:R-:W-:Y:S04]  /*349a0*/  STL.64 [R1+0x48], R22 ;  /* 0x0000481601007387 */ /* 0x000fe80000100a00 */
[----:B------:R-:W0:Y:S04]  /*349b0*/  LDS.128 R20, [R29] ;  /* 0x000000001d147984 */ /* 0x000e280000000c00 */
[----:B0-----:R-:W-:Y:S04]  /*349c0*/  STL.64 [R1+0x30], R20 ;  /* 0x0000301401007387 */ /* 0x001fe80000100a00 */
[----:B------:R-:W-:Y:S04]  /*349d0*/  STL.64 [R1+0x38], R22 ;  /* 0x0000381601007387 */ /* 0x000fe80000100a00 */
[----:B------:R-:W0:Y:S04]  /*349e0*/  LDS.128 R20, [R28] ;  /* 0x000000001c147984 */ /* 0x000e280000000c00 */
[----:B0-----:R-:W-:Y:S04]  /*349f0*/  STL.64 [R1+0x20], R20 ;  /* 0x0000201401007387 */ /* 0x001fe80000100a00 */
[----:B------:R-:W-:Y:S04]  /*34a00*/  STL.64 [R1+0x28], R22 ;  /* 0x0000281601007387 */ /* 0x000fe80000100a00 */
[----:B------:R-:W0:Y:S04]  /*34a10*/  LDS.128 R20, [R2] ;  /* 0x0000000002147984 */ /* 0x000e280000000c00 */
[----:B------:R-:W-:Y:S06]  /*34a20*/  BAR.SYNC.DEFER_BLOCKING 0x0 ;  /* 0x0000000000007b1d */ /* 0x000fec0000010000 */
[----:B--2---:R-:W-:Y:S04]  /*34a30*/  STS.128 [R0+0x80], R12 ;  /* 0x0000800c00007388 */ /* 0x004fe80000000c00 */
[----:B0-----:R-:W-:Y:S04]  /*34a40*/  STL.64 [R1+0x10], R20 ;  /* 0x0000101401007387 */ /* 0x001fe80000100a00 */
[----:B------:R0:W-:Y:S04]  /*34a50*/  STL.64 [R1+0x18], R22 ;  /* 0x0000181601007387 */ /* 0x0001e80000100a00 */
[----:B0-----:R-:W2:Y:S04]  /*34a60*/  LDL.LU.64 R22, [R1+0x1148] ;  /* 0x0011480001167983 */ /* 0x001ea80000300a00 */
[----:B------:R-:W2:Y:S04]  /*34a70*/  LDL.LU.64 R20, [R1+0x1140] ;  /* 0x0011400001147983 */ /* 0x000ea80000300a00 */
[----:B------:R-:W4:Y:S04]  /*34a80*/  LDL.LU.64 R14, [R1+0x1138] ;  /* 0x00113800010e7983 */ /* 0x000f280000300a00 */
[----:B------:R-:W4:Y:S04]  /*34a90*/  LDL.LU.64 R12, [R1+0x1130] ;  /* 0x00113000010c7983 */ /* 0x000f280000300a00 */
[----:B----4-:R0:W-:Y:S04]  /*34aa0*/  STS.128 [R0+0x400], R12 ;  /* 0x0004000c00007388 */ /* 0x0101e80000000c00 */
[----:B0-----:R-:W4:Y:S04]  /*34ab0*/  LDL.LU.64 R14, [R1+0x1128] ;  /* 0x00112800010e7983 */ /* 0x001f280000300a00 */
[----:B------:R-:W4:Y:S04]  /*34ac0*/  LDL.LU.64 R12, [R1+0x1120] ;  /* 0x00112000010c7983 */ /* 0x000f280000300a00 */
[----:B--2---:R0:W-:Y:S01]  /*34ad0*/  STS.128 [R0], R20 ;  /* 0x0000001400007388 */ /* 0x0041e20000000c00 */
[C---:B---3--:R-:W-:Y:S01]  /*34ae0*/  IMAD R3, R27.reuse, c[0x0][0x194], RZ ;  /* 0x000065001b037a24 */ /* 0x048fe200078e02ff */
[----:B------:R-:W-:-:S02]  /*34af0*/  ISETP.GE.AND P0, PT, R27, c[0x0][0x178], PT ;  /* 0x00005e001b007a0c */ /* 0x000fc40003f06270 */
[C---:B------:R-:W-:Y:S02]  /*34b00*/  ISETP.GE.AND P3, PT, R10.reuse, c[0x0][0x17c], PT ;  /* 0x00005f000a007a0c */ /* 0x040fe40003f66270 */
[----:B------:R-:W-:Y:S02]  /*34b10*/  LEA R2, P2, R3, c[0x0][0x170], 0x1 ;  /* 0x00005c0003027a11 */ /* 0x000fe400078408ff */
[----:B------:R-:W-:Y:S01]  /*34b20*/  ISETP.LT.AND P0, PT, R10, c[0x0][0x17c], !P0 ;  /* 0x00005f000a007a0c */ /* 0x000fe20004701270 */
[----:B0-----:R-:W-:-:S04]  /*34b30*/  IMAD.MOV.U32 R21, RZ, RZ, c[0x0][0x194] ;  /* 0x00006500ff157624 */ /* 0x001fc800078e00ff */
[----:B------:R-:W-:Y:S01]  /*34b40*/  IMAD R21, R21, 0x80, R3 ;  /* 0x0000008015157824 */ /* 0x000fe200078e0203 */
[----:B------:R-:W-:Y:S01]  /*34b50*/  LEA.HI.X.SX32 R3, R3, c[0x0][0x174], 0x1, P2 ;  /* 0x00005d0003037a11 */ /* 0x000fe200010f0eff */
[----:B------:R-:W-:Y:S01]  /*34b60*/  IMAD R10, R10, c[0x0][0x198], RZ ;  /* 0x000066000a0a7a24 */ /* 0x000fe200078e02ff */
[----:B------:R-:W-:Y:S02]  /*34b70*/  ISETP.LT.AND P3, PT, R7, c[0x0][0x178], !P3 ;  /* 0x00005e0007007a0c */ /* 0x000fe40005f61270 */
[C---:B------:R-:W-:Y:S01]  /*34b80*/  LEA R20, P2, R21.reuse, c[0x0][0x170], 0x1 ;  /* 0x00005c0015147a11 */ /* 0x040fe200078408ff */
[----:B----4-:R0:W-:Y:S04]  /*34b90*/  STS.128 [R0+0x480], R12 ;  /* 0x0004800c00007388 */ /* 0x0101e80000000c00 */
[----:B0-----:R-:W2:Y:S04]  /*34ba0*/  LDL.LU.64 R14, [R1+0x1118] ;  /* 0x00111800010e7983 */ /* 0x001ea80000300a00 */
[----:B------:R-:W3:Y:S04]  /*34bb0*/  LDL.LU.64 R12, [R1+0x1110] ;  /* 0x00111000010c7983 */ /* 0x000ee80000300a00 */
[----:B------:R-:W4:Y:S01]  /*34bc0*/  LDL.LU R24, [R1+0xff8] ;  /* 0x000ff80001187983 */ /* 0x000f220000300800 */
[----:B------:R-:W-:Y:S01]  /*34bd0*/  LEA.HI.X.SX32 R21, R21, c[0x0][0x174], 0x1, P2 ;  /* 0x00005d0015157a11 */ /* 0x000fe200010f0eff */
[----:B------:R-:W-:-:S02]  /*34be0*/  IMAD.WIDE R28, R10, 0x2, R2 ;  /* 0x000000020a1c7825 */ /* 0x000fc400078e0202 */
[----:B------:R-:W-:Y:S01]  /*34bf0*/  BAR.SYNC.DEFER_BLOCKING 0x0 ;  /* 0x0000000000007b1d */ /* 0x000fe20000010000 */
[----:B------:R-:W-:Y:S01]  /*34c00*/  ISETP.LT.AND P2, PT, R27, c[0x0][0x178], !P6 ;  /* 0x00005e001b007a0c */ /* 0x000fe20007741270 */
[----:B------:R-:W-:-:S04]  /*34c10*/  IMAD.WIDE R22, R10, 0x2, R20 ;  /* 0x000000020a167825 */ /* 0x000fc800078e0214 */
[----:B-----5:R0:W-:Y:S04]  /*34c20*/  @P0 STG.E.U16 [R28.64], R11 ;  /* 0x0000000b1c000986 */ /* 0x0201e8000c101506 */
[----:B------:R1:W-:Y:S01]  /*34c30*/  @P3 STG.E.U16 [R22.64], R4 ;  /* 0x0000000416003986 */ /* 0x0003e2000c101506 */
[----:B0-----:R-:W-:-:S03]  /*34c40*/  IADD3 R28, R10, c[0x0][0x198], RZ ;  /* 0x000066000a1c7a10 */ /* 0x001fc60007ffe0ff */
[----:B------:R-:W5:Y:S01]  /*34c50*/  LDL.LU R29, [R1+0xff4] ;  /* 0x000ff400011d7983 */ /* 0x000f620000300800 */
[----:B-1----:R-:W-:Y:S01]  /*34c60*/  PRMT R4, R11, 0x7632, R4 ;  /* 0x000076320b047816 */ /* 0x002fe20000000004 */
[----:B------:R-:W-:Y:S01]  /*34c70*/  IMAD.WIDE R22, R28, 0x2, R2 ;  /* 0x000000021c167825 */ /* 0x000fe200078e0202 */
[----:B------:R-:W-:Y:S02]  /*34c80*/  ISETP.LT.AND P0, PT, R7, c[0x0][0x178], !P6 ;  /* 0x00005e0007007a0c */ /* 0x000fe40007701270 */
[----:B------:R-:W-:Y:S02]  /*34c90*/  PRMT R25, R4, 0x7632, R25 ;  /* 0x0000763204197816 */ /* 0x000fe40000000019 */
[----:B------:R0:W-:Y:S01]  /*34ca0*/  @P2 STG.E.U16 [R22.64], R4 ;  /* 0x0000000416002986 */ /* 0x0001e2000c101506 */
[----:B------:R-:W-:-:S03]  /*34cb0*/  IMAD.WIDE R10, R28, 0x2, R20 ;  /* 0x000000021c0a7825 */ /* 0x000fc600078e0214 */
[----:B0-----:R-:W2:Y:S05]  /*34cc0*/  LDL.LU R4, [R1+0xa0] ;  /* 0x0000a00001047983 */ /* 0x001eaa0000300800 */
[----:B------:R0:W-:Y:S01]  /*34cd0*/  @P0 STG.E.U16 [R10.64], R25 ;  /* 0x000000190a000986 */ /* 0x0001e2000c101506 */
[----:B----4-:R-:W-:-:S03]  /*34ce0*/  ISETP.GE.AND P2, PT, R24, c[0x0][0x17c], PT ;  /* 0x00005f0018007a0c */ /* 0x010fc60003f46270 */
[----:B------:R-:W4:Y:S04]  /*34cf0*/  LDL.LU R24, [R1+0xffc] ;  /* 0x000ffc0001187983 */ /* 0x000f280000300800 */
[----:B0-----:R-:W3:Y:S04]  /*34d00*/  LDL.LU.64 R10, [R1+0x1108] ;  /* 0x00110800010a7983 */ /* 0x001ee80000300a00 */
[----:B------:R-:W3:Y:S01]  /*34d10*/  LDL.LU R25, [R1+0x1000] ;  /* 0x0010000001197983 */ /* 0x000ee20000300800 */
[----:B------:R-:W-:Y:S02]  /*34d20*/  ISETP.LT.AND P6, PT, R27, c[0x0][0x178], !P4 ;  /* 0x00005e001b007a0c */ /* 0x000fe400067c1270 */
[----:B------:R-:W-:-:S02]  /*34d30*/  ISETP.LT.AND P4, PT, R7, c[0x0][0x178], !P4 ;  /* 0x00005e0007007a0c */ /* 0x000fc40006781270 */
[----:B------:R-:W-:-:S05]  /*34d40*/  IADD3 R0, R28, c[0x0][0x198], RZ ;  /* 0x000066001c007a10 */ /* 0x000fca0007ffe0ff */
[C---:B------:R-:W-:Y:S01]  /*34d50*/  IMAD.WIDE R22, R0.reuse, 0x2, R20 ;  /* 0x0000000200167825 */ /* 0x040fe200078e0214 */
[----:B------:R-:W-:Y:S02]  /*34d60*/  ISETP.LT.AND P0, PT, R27, c[0x0][0x178], !P5 ;  /* 0x00005e001b007a0c */ /* 0x000fe40006f01270 */
[----:B------:R-:W-:Y:S02]  /*34d70*/  ISETP.LT.AND P5, PT, R7, c[0x0][0x178], !P5 ;  /* 0x00005e0007007a0c */ /* 0x000fe40006fa1270 */
[----:B-----5:R-:W-:Y:S01]  /*34d80*/  ISETP.GE.AND P3, PT, R29, c[0x0][0x17c], PT ;  /* 0x00005f001d007a0c */ /* 0x020fe20003f66270 */
[C---:B------:R-:W-:Y:S01]  /*34d90*/  IMAD.WIDE R28, R0.reuse, 0x2, R2 ;  /* 0x00000002001c7825 */ /* 0x040fe200078e0202 */
[----:B------:R-:W-:-:S04]  /*34da0*/  IADD3 R0, R0, c[0x0][0x198], RZ ;  /* 0x0000660000007a10 */ /* 0x000fc80007ffe0ff */
[----:B--2---:R0:W-:Y:S04]  /*34db0*/  @P6 STG.E.U16 [R28.64], R4 ;  /* 0x000000041c006986 */ /* 0x0041e8000c101506 */
[----:B------:R1:W-:Y:S01]  /*34dc0*/  @P4 STG.E.U16 [R22.64], R8 ;  /* 0x0000000816004986 */ /* 0x0003e2000c101506 */
[----:B0-----:R-:W-:Y:S01]  /*34dd0*/  IMAD.WIDE R28, R0, 0x2, R20 ;  /* 0x00000002001c7825 */ /* 0x001fe200078e0214 */
[----:B-1----:R-:W-:-:S03]  /*34de0*/  PRMT R8, R4, 0x7632, R8 ;  /* 0x0000763204087816 */ /* 0x002fc60000000008 */
[C---:B------:R-:W-:Y:S01]  /*34df0*/  IMAD.WIDE R22, R0.reuse, 0x2, R2 ;  /* 0x0000000200167825 */ /* 0x040fe200078e0202 */
[----:B------:R-:W-:Y:S02]  /*34e00*/  IADD3 R4, R0, c[0x0][0x198], RZ ;  /* 0x0000660000047a10 */ /* 0x000fe40007ffe0ff */
[----:B------:R-:W2:Y:S01]  /*34e10*/  LDL.LU R0, [R1+0xc0] ;  /* 0x0000c00001007983 */ /* 0x000ea20000300800 */
[----:B------:R-:W-:-:S03]  /*34e20*/  PRMT R26, R8, 0x7632, R26 ;  /* 0x00007632081a7816 */ /* 0x000fc6000000001a */
[----:B------:R-:W-:Y:S04]  /*34e30*/  @P0 STG.E.U16 [R22.64], R8 ;  /* 0x0000000816000986 */ /* 0x000fe8000c101506 */
[----:B------:R0:W-:Y:S01]  /*34e40*/  @P5 STG.E.U16 [R28.64], R26 ;  /* 0x0000001a1c005986 */ /* 0x0001e2000c101506 */
[----:B----4-:R-:W-:-:S03]  /*34e50*/  ISETP.GE.AND P4, PT, R24, c[0x0][0x17c], PT ;  /* 0x00005f0018007a0c */ /* 0x010fc60003f86270 */
[----:B------:R-:W4:Y:S01]  /*34e60*/  LDL.LU R24, [R1+0x1104] ;  /* 0x0011040001187983 */ /* 0x000f220000300800 */
[----:B---3--:R-:W-:-:S03]  /*34e70*/  ISETP.GE.AND P0, PT, R25, c[0x0][0x17c], PT ;  /* 0x00005f0019007a0c */ /* 0x008fc60003f06270 */
[----:B------:R-:W3:Y:S04]  /*34e80*/  LDL.LU R25, [R1+0x1100] ;  /* 0x0011000001197983 */ /* 0x000ee80000300800 */
[----:B0-----:R-:W5:Y:S01]  /*34e90*/  LDL.LU R26, [R1+0x1008] ;  /* 0x00100800011a7983 */ /* 0x001f620000300800 */
[----:B------:R-:W-:Y:S02]  /*34ea0*/  ISETP.LT.AND P6, PT, R27, c[0x0][0x178], !P1 ;  /* 0x00005e001b007a0c */ /* 0x000fe40004fc1270 */
[----:B------:R-:W-:Y:S01]  /*34eb0*/  ISETP.LT.AND P1, PT, R7, c[0x0][0x178], !P1 ;  /* 0x00005e0007007a0c */ /* 0x000fe20004f21270 */
[C---:B------:R-:W-:Y:S01]  /*34ec0*/  IMAD.WIDE R22, R4.reuse, 0x2, R2 ;  /* 0x0000000204167825 */ /* 0x040fe200078e0202 */
[----:B------:R-:W-:Y:S02]  /*34ed0*/  ISETP.LT.AND P5, PT, R27, c[0x0][0x178], !P3 ;  /* 0x00005e001b007a0c */ /* 0x000fe40005fa1270 */
[----:B------:R-:W-:Y:S01]  /*34ee0*/  ISETP.LT.AND P3, PT, R7, c[0x0][0x178], !P3 ;  /* 0x00005e0007007a0c */ /* 0x000fe20005f61270 */
[C---:B------:R-:W-:Y:S01]  /*34ef0*/  IMAD.WIDE R28, R4.reuse, 0x2, R20 ;  /* 0x00000002041c7825 */ /* 0x040fe200078e0214 */
[----:B------:R-:W-:-:S05]  /*34f00*/  IADD3 R4, R4, c[0x0][0x198], RZ ;  /* 0x0000660004047a10 */ /* 0x000fca0007ffe0ff */
[----:B--2---:R0:W-:Y:S01]  /*34f10*/  @P6 STG.E.U16 [R22.64], R0 ;  /* 0x0000000016006986 */ /* 0x0041e2000c101506 */
[----:B------:R-:W-:Y:S02]  /*34f20*/  PRMT R8, R0, 0x7632, R8 ;  /* 0x0000763200087816 */ /* 0x000fe40000000008 */
[----:B------:R-:W-:Y:S01]  /*34f30*/  ISETP.LT.AND P6, PT, R27, c[0x0][0x178], !P2 ;  /* 0x00005e001b007a0c */ /* 0x000fe200057c1270 */
[----:B------:R1:W-:Y:S01]  /*34f40*/  @P1 STG.E.U16 [R28.64], R12 ;  /* 0x0000000c1c001986 */ /* 0x0003e2000c101506 */
[----:B------:R-:W-:Y:S02]  /*34f50*/  ISETP.LT.AND P2, PT, R7, c[0x0][0x178], !P2 ;  /* 0x00005e0007007a0c */ /* 0x000fe40005741270 */
[C---:B0-----:R-:W-:Y:S01]  /*34f60*/  IADD3 R0, R4.reuse, c[0x0][0x198], RZ ;  /* 0x0000660004007a10 */ /* 0x041fe20007ffe0ff */
[----:B------:R-:W-:-:S04]  /*34f70*/  IMAD.WIDE R22, R4, 0x2, R20 ;  /* 0x0000000204167825 */ /* 0x000fc800078e0214 */
[----:B-1----:R-:W-:Y:S01]  /*34f80*/  IMAD.WIDE R28, R4, 0x2, R2 ;  /* 0x00000002041c7825 */ /* 0x002fe200078e0202 */
[----:B------:R-:W-:Y:S01]  /*34f90*/  PRMT R12, R12, 0x7632, R12 ;  /* 0x000076320c0c7816 */ /* 0x000fe2000000000c */
[----:B------:R-:W2:Y:S04]  /*34fa0*/  LDL.LU R4, [R1+0x1004] ;  /* 0x0010040001047983 */ /* 0x000ea80000300800 */
[----:B------:R0:W-:Y:S04]  /*34fb0*/  @P5 STG.E.U16 [R28.64], R8 ;  /* 0x000000081c005986 */ /* 0x0001e8000c101506 */
[----:B------:R1:W-:Y:S01]  /*34fc0*/  @P3 STG.E.U16 [R22.64], R12 ;  /* 0x0000000c16003986 */ /* 0x0003e2000c101506 */
[----:B0-----:R-:W-:-:S04]  /*34fd0*/  IMAD.WIDE R28, R0, 0x2, R2 ;  /* 0x00000002001c7825 */ /* 0x001fc800078e0202 */
[----:B-1----:R-:W-:Y:S01]  /*34fe0*/  IMAD.WIDE R22, R0, 0x2, R20 ;  /* 0x0000000200167825 */ /* 0x002fe200078e0214 */
[----:B------:R-:W-:Y:S01]  /*34ff0*/  PRMT R12, R16, 0x7632, R12 ;  /* 0x00007632100c7816 */ /* 0x000fe2000000000c */
[----:B----4-:R0:W-:Y:S01]  /*35000*/  @P6 STG.E.U16 [R28.64], R24 ;  /* 0x000000181c006986 */ /* 0x0101e2000c101506 */
[----:B------:R-:W-:-:S03]  /*35010*/  PRMT R8, R24, 0x7632, R8 ;  /* 0x0000763218087816 */ /* 0x000fc60000000008 */
[----:B------:R1:W-:Y:S01]  /*35020*/  @P2 STG.E.U16 [R22.64], R16 ;  /* 0x0000001016002986 */ /* 0x0003e2000c101506 */
[----:B-----5:R-:W-:-:S03]  /*35030*/  ISETP.GE.AND P5, PT, R26, c[0x0][0x17c], PT ;  /* 0x00005f001a007a0c */ /* 0x020fc60003fa6270 */
[----:B------:R-:W4:Y:S04]  /*35040*/  LDL.LU R26, [R1+0x1010] ;  /* 0x00101000011a7983 */ /* 0x000f280000300800 */
[----:B0-----:R-:W5:Y:S04]  /*35050*/  LDL.LU R24, [R1+0xb4] ;  /* 0x0000b40001187983 */ /* 0x001f680000300800 */
[----:B-1----:R-:W3:Y:S01]  /*35060*/  LDL.LU R16, [R1+0x100c] ;  /* 0x00100c0001107983 */ /* 0x002ee20000300800 */
[----:B------:R-:W-:Y:S02]  /*35070*/  ISETP.LT.AND P3, PT, R27, c[0x0][0x178], !P4 ;  /* 0x00005e001b007a0c */ /* 0x000fe40006761270 */
[----:B--2---:R-:W-:-:S02]  /*35080*/  ISETP.GE.AND P1, PT, R4, c[0x0][0x17c], PT ;  /* 0x00005f0004007a0c */ /* 0x004fc40003f26270 */
[----:B------:R-:W-:-:S05]  /*35090*/  IADD3 R4, R0, c[0x0][0x198], RZ ;  /* 0x0000660000047a10 */ /* 0x000fca0007ffe0ff */
[----:B------:R-:W-:-:S05]  /*350a0*/  IMAD.WIDE R28, R4, 0x2, R2 ;  /* 0x00000002041c7825 */ /* 0x000fca00078e0202 */
[----:B------:R0:W-:Y:S01]  /*350b0*/  @P3 STG.E.U16 [R28.64], R8 ;  /* 0x000000081c003986 */ /* 0x0001e2000c101506 */
[----:B----4-:R-:W-:-:S03]  /*350c0*/  ISETP.GE.AND P3, PT, R26, c[0x0][0x17c], PT ;  /* 0x00005f001a007a0c */ /* 0x010fc60003f66270 */
[----:B------:R-:W2:Y:S01]  /*350d0*/  LDL.LU R26, [R1+0x1014] ;  /* 0x00101400011a7983 */ /* 0x000ea20000300800 */
[----:B---3--:R-:W-:-:S03]  /*350e0*/  ISETP.GE.AND P2, PT, R16, c[0x0][0x17c], PT ;  /* 0x00005f0010007a0c */ /* 0x008fc60003f46270 */
[----:B------:R-:W3:Y:S01]  /*350f0*/  LDL.LU R16, [R1+0x1018] ;  /* 0x0010180001107983 */ /* 0x000ee20000300800 */
[----:B------:R-:W-:Y:S02]  /*35100*/  ISETP.LT.AND P4, PT, R7, c[0x0][0x178], !P4 ;  /* 0x00005e0007007a0c */ /* 0x000fe40006781270 */
[----:B------:R-:W-:Y:S02]  /*35110*/  ISETP.LT.AND P6, PT, R27, c[0x0][0x178], !P0 ;  /* 0x00005e001b007a0c */ /* 0x000fe400047c1270 */
[----:B------:R-:W-:Y:S01]  /*35120*/  ISETP.LT.AND P0, PT, R7, c[0x0][0x178], !P0 ;  /* 0x00005e0007007a0c */ /* 0x000fe20004701270 */
[C---:B------:R-:W-:Y:S01]  /*35130*/  IMAD.WIDE R22, R4.reuse, 0x2, R20 ;  /* 0x0000000204167825 */ /* 0x040fe200078e0214 */
[----:B------:R-:W-:-:S05]  /*35140*/  IADD3 R0, R4, c[0x0][0x198], RZ ;  /* 0x0000660004007a10 */ /* 0x000fca0007ffe0ff */
[C---:B0-----:R-:W-:Y:S02]  /*35150*/  IMAD.WIDE R28, R0.reuse, 0x2, R2 ;  /* 0x00000002001c7825 */ /* 0x041fe400078e0202 */
[----:B------:R0:W-:Y:S04]  /*35160*/  @P4 STG.E.U16 [R22.64], R12 ;  /* 0x0000000c16004986 */ /* 0x0001e8000c101506 */
[----:B-----5:R1:W-:Y:S01]  /*35170*/  @P6 STG.E.U16 [R28.64], R24 ;  /* 0x000000181c006986 */ /* 0x0203e2000c101506 */
[C---:B0-----:R-:W-:Y:S01]  /*35180*/  IMAD.WIDE R22, R0.reuse, 0x2, R20 ;  /* 0x0000000200167825 */ /* 0x041fe200078e0214 */
[----:B------:R-:W-:-:S04]  /*35190*/  IADD3 R0, R0, c[0x0][0x198], RZ ;  /* 0x0000660000007a10 */ /* 0x000fc80007ffe0ff */
[----:B------:R0:W-:Y:S01]  /*351a0*/  @P0 STG.E.U16 [R22.64], R5 ;  /* 0x0000000516000986 */ /* 0x0001e2000c101506 */
[C---:B-1----:R-:W-:Y:S01]  /*351b0*/  IMAD.WIDE R28, R0.reuse, 0x2, R2 ;  /* 0x00000002001c7825 */ /* 0x042fe200078e0202 */
[----:B------:R-:W-:Y:S02]  /*351c0*/  IADD3 R4, R0, c[0x0][0x198], RZ ;  /* 0x0000660000047a10 */ /* 0x000fe40007ffe0ff */
[----:B0-----:R-:W-:Y:S01]  /*351d0*/  PRMT R5, R24, 0x7632, R5 ;  /* 0x0000763218057816 */ /* 0x001fe20000000005 */
[----:B------:R-:W-:Y:S01]  /*351e0*/  IMAD.WIDE R22, R0, 0x2, R20 ;  /* 0x0000000200167825 */ /* 0x000fe200078e0214 */
[----:B------:R-:W4:Y:S04]  /*351f0*/  LDL.LU R24, [R1+0xc4] ;  /* 0x0000c40001187983 */ /* 0x000f280000300800 */
[----:B------:R-:W5:Y:S01]  /*35200*/  LDL.LU R0, [R1+0xa4] ;  /* 0x0000a40001007983 */ /* 0x000f620000300800 */
[----:B------:R-:W-:-:S13]  /*35210*/  ISETP.LT.AND P4, PT, R27, c[0x0][0x178], !P1 ;  /* 0x00005e001b007a0c */ /* 0x000fda0004f81270 */
[----:B------:R0:W-:Y:S01]  /*35220*/  @P4 STG.E.U16 [R28.64], R5 ;  /* 0x000000051c004986 */ /* 0x0001e2000c101506 */
[----:B--2---:R-:W-:-:S03]  /*35230*/  ISETP.GE.AND P0, PT, R26, c[0x0][0x17c], PT ;  /* 0x00005f001a007a0c */ /* 0x004fc60003f06270 */
[----:B------:R-:W2:Y:S01]  /*35240*/  LDL.LU R26, [R1+0x10fc] ;  /* 0x0010fc00011a7983 */ /* 0x000ea20000300800 */
[----:B---3--:R-:W-:-:S03]  /*35250*/  ISETP.GE.AND P4, PT, R16, c[0x0][0x17c], PT ;  /* 0x00005f0010007a0c */ /* 0x008fc60003f86270 */
[----:B------:R-:W3:Y:S01]  /*35260*/  LDL.LU R16, [R1+0x1020] ;  /* 0x0010200001107983 */ /* 0x000ee20000300800 */
[----:B------:R-:W-:Y:S02]  /*35270*/  ISETP.LT.AND P1, PT, R7, c[0x0][0x178], !P1 ;  /* 0x00005e0007007a0c */ /* 0x000fe40004f21270 */
[----:B------:R-:W-:Y:S02]  /*35280*/  ISETP.LT.AND P6, PT, R27, c[0x0][0x178], !P5 ;  /* 0x00005e001b007a0c */ /* 0x000fe40006fc1270 */
[----:B------:R-:W-:Y:S02]  /*35290*/  ISETP.LT.AND P5, PT, R7, c[0x0][0x178], !P5 ;  /* 0x00005e0007007a0c */ /* 0x000fe40006fa1270 */
[----:B------:R-:W-:Y:S01]  /*352a0*/  PRMT R8, R5, 0x7632, R8 ;  /* 0x0000763205087816 */ /* 0x000fe20000000008 */
[----:B0-----:R-:W-:-:S06]  /*352b0*/  IMAD.WIDE R28, R4, 0x2, R2 ;  /* 0x00000002041c7825 */ /* 0x001fcc00078e0202 */
[----:B------:R0:W-:Y:S01]  /*352c0*/  @P1 STG.E.U16 [R22.64], R8 ;  /* 0x0000000816001986 */ /* 0x0001e2000c101506 */
[----:B------:R-:W-:Y:S01]  /*352d0*/  ISETP.LT.AND P1, PT, R27, c[0x0][0x178], !P2 ;  /* 0x00005e001b007a0c */ /* 0x000fe20005721270 */
[C---:B0-----:R-:W-:Y:S01]  /*352e0*/  IMAD.WIDE R22, R4.reuse, 0x2, R20 ;  /* 0x0000000204167825 */ /* 0x041fe200078e0214 */
[----:B------:R-:W-:Y:S01]  /*352f0*/  IADD3 R4, R4, c[0x0][0x198], RZ ;  /* 0x0000660004047a10 */ /* 0x000fe20007ffe0ff */
[----:B-----5:R0:W-:Y:S01]  /*35300*/  @P6 STG.E.U16 [R28.64], R0 ;  /* 0x000000001c006986 */ /* 0x0201e2000c101506 */
[----:B------:R-:W-:-:S03]  /*35310*/  PRMT R8, R0, 0x7632, R8 ;  /* 0x0000763200087816 */ /* 0x000fc60000000008 */
[----:B------:R1:W-:Y:S04]  /*35320*/  @P5 STG.E.U16 [R22.64], R9 ;  /* 0x0000000916005986 */ /* 0x0003e8000c101506 */
[----:B0-----:R-:W5:Y:S01]  /*35330*/  LDL.LU R29, [R1+0x101c] ;  /* 0x00101c00011d7983 */ /* 0x001f620000300800 */
[----:B-1----:R-:W-:-:S03]  /*35340*/  IMAD.WIDE R22, R4, 0x2, R2 ;  /* 0x0000000204167825 */ /* 0x002fc600078e0202 */
[----:B------:R-:W2:Y:S04]  /*35350*/  LDL.LU R28, [R1+0x1024] ;  /* 0x00102400011c7983 */ /* 0x000ea80000300800 */
[----:B------:R0:W-:Y:S04]  /*35360*/  @P1 STG.E.U16 [R22.64], R8 ;  /* 0x0000000816001986 */ /* 0x0001e8000c101506 */
[----:B0-----:R-:W2:Y:S04]  /*35370*/  LDL.LU R23, [R1+0x1028] ;  /* 0x0010280001177983 */ /* 0x001ea80000300800 */
[----:B------:R-:W2:Y:S01]  /*35380*/  LDL.LU R22, [R1+0x102c] ;  /* 0x00102c0001167983 */ /* 0x000ea20000300800 */
[----:B------:R-:W-:-:S02]  /*35390*/  ISETP.LT.AND P2, PT, R7, c[0x0][0x178], !P2 ;  /* 0x00005e0007007a0c */ /* 0x000fc40005741270 */
[----:B------:R-:W-:Y:S02]  /*353a0*/  ISETP.LT.AND P5, PT, R27, c[0x0][0x178], !P3 ;  /* 0x00005e001b007a0c */ /* 0x000fe40005fa1270 */
[C---:B------:R-:W-:Y:S01]  /*353b0*/  IADD3 R0, R4.reuse, c[0x0][0x198], RZ ;  /* 0x0000660004007a10 */ /* 0x040fe20007ffe0ff */
[----:B------:R-:W-:Y:S01]  /*353c0*/  IMAD.WIDE R4, R4, 0x2, R20 ;  /* 0x0000000204047825 */ /* 0x000fe200078e0214 */
[----:B------:R-:W-:-:S03]  /*353d0*/  PRMT R12, R9, 0x7632, R12 ;  /* 0x00007632090c7816 */ /* 0x000fc6000000000c */
[----:B------:R-:W-:-:S04]  /*353e0*/  IMAD.WIDE R8, R0, 0x2, R2 ;  /* 0x0000000200087825 */ /* 0x000fc800078e0202 */
[----:B------:R0:W-:Y:S04]  /*353f0*/  @P2 STG.E.U16 [R4.64], R12 ;  /* 0x0000000c04002986 */ /* 0x0001e8000c101506 */
[----:B----4-:R1:W-:Y:S01]  /*35400*/  @P5 STG.E.U16 [R8.64], R24 ;  /* 0x0000001808005986 */ /* 0x0103e2000c101506 */
[----:B0-----:R-:W-:Y:S02]  /*35410*/  PRMT R12, R24, 0x7632, R12 ;  /* 0x00007632180c7816 */ /* 0x001fe4000000000c */
[----:B---3--:R-:W-:Y:S02]  /*35420*/  ISETP.GE.AND P1, PT, R16, c[0x0][0x17c], PT ;  /* 0x00005f0010007a0c */ /* 0x008fe40003f26270 */
[----:B------:R-:W3:Y:S04]  /*35430*/  LDL.LU R16, [R1+0x1030] ;  /* 0x0010300001107983 */ /* 0x000ee80000300800 */
[----:B-1----:R-:W4:Y:S01]  /*35440*/  LDL.LU R24, [R1+0xb8] ;  /* 0x0000b80001187983 */ /* 0x002f220000300800 */
[----:B------:R-:W-:-:S02]  /*35450*/  ISETP.LT.AND P3, PT, R7, c[0x0][0x178], !P3 ;  /* 0x00005e0007007a0c */ /* 0x000fc40005f61270 */
[----:B------:R-:W-:Y:S01]  /*35460*/  ISETP.LT.AND P2, PT, R27, c[0x0][0x178], !P0 ;  /* 0x00005e001b007a0c */ /* 0x000fe20004741270 */
[C---:B------:R-:W-:Y:S01]  /*35470*/  IMAD.WIDE R4, R0.reuse, 0x2, R20 ;  /* 0x0000000200047825 */ /* 0x040fe200078e0214 */
[----:B------:R-:W-:Y:S02]  /*35480*/  ISETP.LT.AND P0, PT, R7, c[0x0][0x178], !P0 ;  /* 0x00005e0007007a0c */ /* 0x000fe40004701270 */
[----:B------:R-:W-:Y:S02]  /*35490*/  IADD3 R8, R0, c[0x0][0x198], RZ ;  /* 0x0000660000087a10 */ /* 0x000fe40007ffe0ff */
[----:B------:R-:W-:Y:S02]  /*354a0*/  ISETP.LT.AND P5, PT, R27, c[0x0][0x178], !P4 ;  /* 0x00005e001b007a0c */ /* 0x000fe400067a1270 */
[----:B------:R-:W-:Y:S02]  /*354b0*/  ISETP.LT.AND P4, PT, R7, c[0x0][0x178], !P4 ;  /* 0x00005e0007007a0c */ /* 0x000fe40006781270 */
[C---:B------:R-:W-:Y:S01]  /*354c0*/  IADD3 R0, R8.reuse, c[0x0][0x198], RZ ;  /* 0x0000660008007a10 */ /* 0x040fe20007ffe0ff */
[----:B------:R0:W-:Y:S02]  /*354d0*/  @P3 STG.E.U16 [R4.64], R13 ;  /* 0x0000000d04003986 */ /* 0x0001e4000c101506 */
[----:B0-----:R-:W-:Y:S01]  /*354e0*/  IMAD.WIDE R4, R8, 0x2, R2 ;  /* 0x0000000208047825 */ /* 0x001fe200078e0202 */
[----:B------:R-:W-:-:S03]  /*354f0*/  PRMT R13, R13, 0x7632, R13 ;  /* 0x000076320d0d7816 */ /* 0x000fc6000000000d */
[----:B------:R-:W-:Y:S01]  /*35500*/  IMAD.WIDE R8, R8, 0x2, R20 ;  /* 0x0000000208087825 */ /* 0x000fe200078e0214 */
[----:B------:R0:W-:Y:S04]  /*35510*/  @P2 STG.E.U16 [R4.64], R12 ;  /* 0x0000000c04002986 */ /* 0x0001e8000c101506 */
[----:B------:R1:W-:Y:S01]  /*35520*/  @P0 STG.E.U16 [R8.64], R13 ;  /* 0x0000000d08000986 */ /* 0x0003e2000c101506 */
[----:B0-----:R-:W-:-:S04]  /*35530*/  IMAD.WIDE R4, R0, 0x2, R2 ;  /* 0x0000000200047825 */ /* 0x001fc800078e0202 */
[----:B-1----:R-:W-:Y:S01]  /*35540*/  IMAD.WIDE R8, R0, 0x2, R20 ;  /* 0x0000000200087825 */ /* 0x002fe200078e0214 */
[----:B------:R0:W-:Y:S04]  /*35550*/  @P5 STG.E.U16 [R4.64], R25 ;  /* 0x0000001904005986 */ /* 0x0001e8000c101506 */
[----:B------:R1:W-:Y:S01]  /*35560*/  @P4 STG.E.U16 [R8.64], R17 ;  /* 0x0000001108004986 */ /* 0x0003e2000c101506 */
[----:B-----5:R-:W-:-:S03]  /*35570*/  ISETP.GE.AND P6, PT, R29, c[0x0][0x17c], PT ;  /* 0x00005f001d007a0c */ /* 0x020fc60003fc6270 */
[----:B------:R-:W5:Y:S01]  /*35580*/  LDL.LU R29, [R1+0xa8] ;  /* 0x0000a800011d7983 */ /* 0x000f620000300800 */
[----:B0-----:R-:W-:-:S03]  /*35590*/  PRMT R5, R25, 0x7632, R5 ;  /* 0x0000763219057816 */ /* 0x001fc60000000005 */
[----:B------:R-:W5:Y:S01]  /*355a0*/  LDL.LU R25, [R1+0x1034] ;  /* 0x0010340001197983 */ /* 0x000f620000300800 */
[----:B--2---:R-:W-:-:S03]  /*355b0*/  ISETP.GE.AND P4, PT, R22, c[0x0][0x17c], PT ;  /* 0x00005f0016007a0c */ /* 0x004fc60003f86270 */
[----:B------:R-:W2:Y:S01]  /*355c0*/  LDL.LU R22, [R1+0x1038] ;  /* 0x0010380001167983 */ /* 0x000ea20000300800 */
[----:B------:R-:W-:Y:S02]  /*355d0*/  ISETP.LT.AND P0, PT, R27, c[0x0][0x178], !P6 ;  /* 0x00005e001b007a0c */ /* 0x000fe40007701270 */
[----:B------:R-:W-:-:S05]  /*355e0*/  IADD3 R0, R0, c[0x0][0x198], RZ ;  /* 0x0000660000007a10 */ /* 0x000fca0007ffe0ff */
[----:B-1----:R-:W-:Y:S01]  /*355f0*/  IMAD.WIDE R8, R0, 0x2, R2 ;  /* 0x0000000200087825 */ /* 0x002fe200078e0202 */
[----:B------:R-:W-:Y:S02]  /*35600*/  ISETP.GE.AND P2, PT, R23, c[0x0][0x17c], PT ;  /* 0x00005f0017007a0c */ /* 0x000fe40003f46270 */
[----:B------:R-:W2:Y:S04]  /*35610*/  LDL.LU R23, [R1+0x103c] ;  /* 0x00103c0001177983 */ /* 0x000ea80000300800 */
[----:B------:R0:W-:Y:S01]  /*35620*/  @P0 STG.E.U16 [R8.64], R5 ;  /* 0x0000000508000986 */ /* 0x0001e2000c101506 */
[----:B------:R-:W-:Y:S02]  /*35630*/  ISETP.LT.AND P6, PT, R7, c[0x0][0x178], !P6 ;  /* 0x00005e0007007a0c */ /* 0x000fe400077c1270 */
[----:B------:R-:W-:-:S02]  /*35640*/  ISETP.LT.AND P5, PT, R27, c[0x0][0x178], !P1 ;  /* 0x00005e001b007a0c */ /* 0x000fc40004fa1270 */
[C---:B------:R-:W-:Y:S01]  /*35650*/  IADD3 R4, R0.reuse, c[0x0][0x198], RZ ;  /* 0x0000660000047a10 */ /* 0x040fe20007ffe0ff */
[----:B------:R-:W-:Y:S01]  /*35660*/  IMAD.WIDE R12, R0, 0x2, R20 ;  /* 0x00000002000c7825 */ /* 0x000fe200078e0214 */
[----:B------:R-:W-:-:S03]  /*35670*/  PRMT R17, R17, 0x7632, R17 ;  /* 0x0000763211117816 */ /* 0x000fc60000000011 */
[----:B0-----:R-:W-:-:S04]  /*35680*/  IMAD.WIDE R8, R4, 0x2, R2 ;  /* 0x0000000204087825 */ /* 0x001fc800078e0202 */
[----:B------:R-:W-:Y:S01]  /*35690*/  @P6 STG.E.U16 [R12.64], R17 ;  /* 0x000000110c006986 */ /* 0x000fe2000c101506 */
[----:B---3--:R-:W-:-:S03]  /*356a0*/  ISETP.GE.AND P0, PT, R16, c[0x0][0x17c], PT ;  /* 0x00005f0010007a0c */ /* 0x008fc60003f06270 */
[----:B------:R-:W3:Y:S01]  /*356b0*/  LDL.LU R16, [R1+0x1040] ;  /* 0x0010400001107983 */ /* 0x000ee20000300800 */
[----:B----4-:R-:W-:-:S03]  /*356c0*/  PRMT R5, R24, 0x7632, R5 ;  /* 0x0000763218057816 */ /* 0x010fc60000000005 */
[----:B------:R0:W-:Y:S04]  /*356d0*/  @P5 STG.E.U16 [R8.64], R24 ;  /* 0x0000001808005986 */ /* 0x0001e8000c101506 */
[----:B0-----:R-:W4:Y:S01]  /*356e0*/  LDL.LU R24, [R1+0xc8] ;  /* 0x0000c80001187983 */ /* 0x001f220000300800 */
[----:B------:R-:W-:Y:S02]  /*356f0*/  ISETP.LT.AND P1, PT, R7, c[0x0][0x178], !P1 ;  /* 0x00005e0007007a0c */ /* 0x000fe40004f21270 */
[----:B------:R-:W-:Y:S01]  /*35700*/  ISETP.GE.AND P3, PT, R28, c[0x0][0x17c], PT ;  /* 0x00005f001c007a0c */ /* 0x000fe20003f66270 */
[----:B------:R-:W-:-:S03]  /*35710*/  IMAD.WIDE R12, R4, 0x2, R20 ;  /* 0x00000002040c7825 */ /* 0x000fc600078e0214 */
[----:B------:R-:W-:Y:S02]  /*35720*/  ISETP.LT.AND P6, PT, R27, c[0x0][0x178], !P3 ;  /* 0x00005e001b007a0c */ /* 0x000fe40005fc1270 */
[----:B------:R-:W-:Y:S02]  /*35730*/  ISETP.LT.AND P3, PT, R7, c[0x0][0x178], !P3 ;  /* 0x00005e0007007a0c */ /* 0x000fe40005f61270 */
[----:B------:R-:W-:Y:S02]  /*35740*/  IADD3 R0, R4, c[0x0][0x198], RZ ;  /* 0x0000660004007a10 */ /* 0x000fe40007ffe0ff */
[----:B------:R-:W-:Y:S01]  /*35750*/  ISETP.LT.AND P5, PT, R27, c[0x0][0x178], !P2 ;  /* 0x00005e001b007a0c */ /* 0x000fe200057a1270 */
[----:B------:R0:W-:Y:S01]  /*35760*/  @P1 STG.E.U16 [R12.64], R6 ;  /* 0x000000060c001986 */ /* 0x0001e2000c101506 */
[----:B------:R-:W-:Y:S01]  /*35770*/  ISETP.LT.AND P2, PT, R7, c[0x0][0x178], !P2 ;  /* 0x00005e0007007a0c */ /* 0x000fe20005741270 */
[C---:B------:R-:W-:Y:S01]  /*35780*/  IMAD.WIDE R8, R0.reuse, 0x2, R2 ;  /* 0x0000000200087825 */ /* 0x040fe200078e0202 */
[----:B------:R-:W-:-:S04]  /*35790*/  IADD3 R4, R0, c[0x0][0x198], RZ ;  /* 0x0000660000047a10 */ /* 0x000fc80007ffe0ff */
[----:B------:R1:W-:Y:S01]  /*357a0*/  @P6 STG.E.U16 [R8.64], R5 ;  /* 0x0000000508006986 */ /* 0x0003e2000c101506 */
[----:B0-----:R-:W-:Y:S01]  /*357b0*/  PRMT R6, R6, 0x7632, R6 ;  /* 0x0000763206067816 */ /* 0x001fe20000000006 */
[----:B------:R-:W-:-:S05]  /*357c0*/  IMAD.WIDE R12, R0, 0x2, R20 ;  /* 0x00000002000c7825 */ /* 0x000fca00078e0214 */
[----:B------:R0:W-:Y:S01]  /*357d0*/  @P3 STG.E.U16 [R12.64], R6 ;  /* 0x000000060c003986 */ /* 0x0001e2000c101506 */
[----:B-1----:R-:W-:-:S04]  /*357e0*/  IMAD.WIDE R8, R4, 0x2, R2 ;  /* 0x0000000204087825 */ /* 0x002fc800078e0202 */
[----:B0-----:R-:W-:Y:S01]  /*357f0*/  IMAD.WIDE R12, R4, 0x2, R20 ;  /* 0x00000002040c7825 */ /* 0x001fe200078e0214 */
[----:B-----5:R-:W-:Y:S04]  /*35800*/  @P5 STG.E.U16 [R8.64], R29 ;  /* 0x0000001d08005986 */ /* 0x020fe8000c101506 */
[----:B------:R0:W-:Y:S01]  /*35810*/  @P2 STG.E.U16 [R12.64], R10 ;  /* 0x0000000a0c002986 */ /* 0x0001e2000c101506 */
[----:B--2---:R-:W-:-:S03]  /*35820*/  ISETP.GE.AND P6, PT, R22, c[0x0][0x17c], PT ;  /* 0x00005f0016007a0c */ /* 0x004fc60003fc6270 */
[----:B------:R-:W2:Y:S04]  /*35830*/  LDL.LU R22, [R1+0x1044] ;  /* 0x0010440001167983 */ /* 0x000ea80000300800 */
[----:B------:R-:W5:Y:S04]  /*35840*/  LDL.LU R17, [R1+0x1048] ;  /* 0x0010480001117983 */ /* 0x000f680000300800 */
[----:B0-----:R-:W2:Y:S01]  /*35850*/  LDL.LU R13, [R1+0x104c] ;  /* 0x00104c00010d7983 */ /* 0x001ea20000300800 */
[----:B------:R-:W-:Y:S02]  /*35860*/  ISETP.LT.AND P3, PT, R27, c[0x0][0x178], !P4 ;  /* 0x00005e001b007a0c */ /* 0x000fe40006761270 */
[----:B------:R-:W-:-:S02]  /*35870*/  IADD3 R4, R4, c[0x0][0x198], RZ ;  /* 0x0000660004047a10 */ /* 0x000fc40007ffe0ff */
[----:B------:R-:W-:-:S03]  /*35880*/  PRMT R10, R29, 0x7632, R10 ;  /* 0x000076321d0a7816 */ /* 0x000fc6000000000a */
[----:B------:R-:W-:-:S06]  /*35890*/  IMAD.WIDE R8, R4, 0x2, R2 ;  /* 0x0000000204087825 */ /* 0x000fcc00078e0202 */
[----:B------:R0:W-:Y:S01]  /*358a0*/  @P3 STG.E.U16 [R8.64], R10 ;  /* 0x0000000a08003986 */ /* 0x0001e2000c101506 */
[----:B------:R-:W-:Y:S02]  /*358b0*/  ISETP.LT.AND P4, PT, R7, c[0x0][0x178], !P4 ;  /* 0x00005e0007007a0c */ /* 0x000fe40006781270 */
[----:B------:R-:W-:Y:S02]  /*358c0*/  ISETP.LT.AND P2, PT, R27, c[0x0][0x178], !P0 ;  /* 0x00005e001b007a0c */ /* 0x000fe40004741270 */
[C---:B------:R-:W-:Y:S01]  /*358d0*/  IADD3 R0, R4.reuse, c[0x0][0x198], RZ ;  /* 0x0000660004007a10 */ /* 0x040fe20007ffe0ff */
[----:B------:R-:W-:Y:S01]  /*358e0*/  IMAD.WIDE R4, R4, 0x2, R20 ;  /* 0x0000000204047825 */ /* 0x000fe200078e0214 */
[----:B------:R-:W-:-:S03]  /*358f0*/  PRMT R6, R10, 0x7632, R6 ;  /* 0x000076320a067816 */ /* 0x000fc60000000006 */
[----:B0-----:R-:W-:-:S04]  /*35900*/  IMAD.WIDE R8, R0, 0x2, R2 ;  /* 0x0000000200087825 */ /* 0x001fc800078e0202 */
[----:B------:R-:W-:Y:S01]  /*35910*/  @P4 STG.E.U16 [R4.64], R6 ;  /* 0x0000000604004986 */ /* 0x000fe2000c101506 */
[----:B---3--:R-:W-:-:S03]  /*35920*/  ISETP.GE.AND P3, PT, R16, c[0x0][0x17c], PT ;  /* 0x00005f0010007a0c */ /* 0x008fc60003f66270 */
[----:B------:R-:W3:Y:S04]  /*35930*/  LDL.LU R16, [R1+0x1050] ;  /* 0x0010500001107983 */ /* 0x000ee80000300800 */
[----:B----4-:R0:W-:Y:S01]  /*35940*/  @P2 STG.E.U16 [R8.64], R24 ;  /* 0x0000001808002986 */ /* 0x0101e2000c101506 */
[----:B------:R-:W-:-:S03]  /*35950*/  PRMT R12, R24, 0x7632, R12 ;  /* 0x00007632180c7816 */ /* 0x000fc6000000000c */
[----:B0-----:R-:W4:Y:S01]  /*35960*/  LDL.LU R24, [R1+0xbc] ;  /* 0x0000bc0001187983 */ /* 0x001f220000300800 */
[----:B------:R-:W-:Y:S02]  /*35970*/  ISETP.LT.AND P0, PT, R7, c[0x0][0x178], !P0 ;  /* 0x00005e0007007a0c */ /* 0x000fe40004701270 */
[----:B------:R-:W-:Y:S01]  /*35980*/  ISETP.GE.AND P1, PT, R25, c[0x0][0x17c], PT ;  /* 0x00005f0019007a0c */ /* 0x000fe20003f26270 */
[----:B------:R-:W-:-:S03]  /*35990*/  IMAD.WIDE R4, R0, 0x2, R20 ;  /* 0x0000000200047825 */ /* 0x000fc600078e0214 */
[----:B------:R-:W-:Y:S02]  /*359a0*/  ISETP.LT.AND P4, PT, R27, c[0x0][0x178], !P1 ;  /* 0x00005e001b007a0c */ /* 0x000fe40004f81270 */
[----:B------:R-:W-:Y:S02]  /*359b0*/  ISETP.LT.AND P1, PT, R7, c[0x0][0x178], !P1 ;  /* 0x00005e0007007a0c */ /* 0x000fe40004f21270 */
[----:B------:R-:W-:-:S03]  /*359c0*/  IADD3 R6, R0, c[0x0][0x198], RZ ;  /* 0x0000660000067a10 */ /* 0x000fc60007ffe0ff */
[----:B------:R0:W-:Y:S01]  /*359d0*/  @P0 STG.E.U16 [R4.64], R14 ;  /* 0x0000000e04000986 */ /* 0x0001e2000c101506 */
[----:B------:R-:W-:Y:S01]  /*359e0*/  ISETP.LT.AND P0, PT, R27, c[0x0][0x178], !P6 ;  /* 0x00005e001b007a0c */ /* 0x000fe20007701270 */
[C---:B------:R-:W-:Y:S01]  /*359f0*/  IMAD.WIDE R8, R6.reuse, 0x2, R2 ;  /* 0x0000000206087825 */ /* 0x040fe200078e0202 */
[----:B------:R-:W-:Y:S02]  /*35a00*/  IADD3 R0, R6, c[0x0][0x198], RZ ;  /* 0x0000660006007a10 */ /* 0x000fe40007ffe0ff */
[----:B------:R-:W-:Y:S02]  /*35a10*/  PRMT R10, R14, 0x7632, R10 ;  /* 0x000076320e0a7816 */ /* 0x000fe4000000000a */
[----:B------:R-:W-:Y:S01]  /*35a20*/  ISETP.GE.AND P5, PT, R23, c[0x0][0x17c], PT ;  /* 0x00005f0017007a0c */ /* 0x000fe20003fa6270 */
[----:B------:R1:W-:Y:S01]  /*35a30*/  @P4 STG.E.U16 [R8.64], R12 ;  /* 0x0000000c08004986 */ /* 0x0003e2000c101506 */
[----:B0-----:R-:W-:Y:S01]  /*35a40*/  IMAD.WIDE R4, R6, 0x2, R20 ;  /* 0x0000000206047825 */ /* 0x001fe200078e0214 */
[----:B------:R-:W-:-:S04]  /*35a50*/  ISETP.LT.AND P6, PT, R7, c[0x0][0x178], !P6 ;  /* 0x00005e0007007a0c */ /* 0x000fc800077c1270 */
[----:B------:R0:W-:Y:S01]  /*35a60*/  @P1 STG.E.U16 [R4.64], R10 ;  /* 0x0000000a04001986 */ /* 0x0001e2000c101506 */
[----:B------:R-:W-:Y:S01]  /*35a70*/  ISETP.LT.AND P1, PT, R27, c[0x0][0x178], !P5 ;  /* 0x00005e001b007a0c */ /* 0x000fe20006f21270 */
[----:B-1----:R-:W-:Y:S01]  /*35a80*/  IMAD.WIDE R8, R0, 0x2, R2 ;  /* 0x0000000200087825 */ /* 0x002fe200078e0202 */
[----:B------:R-:W-:Y:S02]  /*35a90*/  ISETP.LT.AND P5, PT, R7, c[0x0][0x178], !P5 ;  /* 0x00005e0007007a0c */ /* 0x000fe40006fa1270 */
[----:B------:R-:W4:Y:S04]  /*35aa0*/  LDL.LU R7, [R1+0x10f8] ;  /* 0x0010f80001077983 */ /* 0x000f280000300800 */
[----:B------:R1:W-:Y:S01]  /*35ab0*/  @P0 STG.E.U16 [R8.64], R26 ;  /* 0x0000001a08000986 */ /* 0x0003e2000c101506 */
[----:B0-----:R-:W-:-:S02]  /*35ac0*/  PRMT R10, R26, 0x7632, R10 ;  /* 0x000076321a0a7816 */ /* 0x001fc4000000000a */
[----:B-----5:R-:W-:Y:S02]  /*35ad0*/  ISETP.GE.AND P4, PT, R17, c[0x0][0x17c], PT ;  /* 0x00005f0011007a0c */ /* 0x020fe40003f86270 */
[----:B------:R-:W5:Y:S01]  /*35ae0*/  LDL.LU R17, [R1+0x1054] ;  /* 0x0010540001117983 */ /* 0x000f620000300800 */
[----:B--2---:R-:W-:-:S03]  /*35af0*/  ISETP.GE.AND P0, PT, R13, c[0x0][0x17c], PT ;  /* 0x00005f000d007a0c */ /* 0x004fc60003f06270 */
[----:B------:R-:W2:Y:S04]  /*35b00*/  LDL.LU R14, [R1+0x1058] ;  /* 0x00105800010e7983 */ /* 0x000ea80000300800 */
[----:B------:R-:W2:Y:S04]  /*35b10*/  LDL.LU R13, [R1+0x105c] ;  /* 0x00105c00010d7983 */ /* 0x000ea80000300800 */
[----:B------:R-:W2:Y:S04]  /*35b20*/  LDL.LU R29, [R1+0xac] ;  /* 0x0000ac00011d7983 */ /* 0x000ea80000300800 */
[----:B-1----:R-:W2:Y:S01]  /*35b30*/  LDL R26, [R1+0x678] ;  /* 0x00067800011a7983 */ /* 0x002ea20000100800 */
[C---:B------:R-:W-:Y:S01]  /*35b40*/  IMAD.WIDE R4, R0.reuse, 0x2, R20 ;  /* 0x0000000200047825 */ /* 0x040fe200078e0214 */
[----:B------:R-:W-:-:S04]  /*35b50*/  IADD3 R0, R0, c[0x0][0x198], RZ ;  /* 0x0000660000007a10 */ /* 0x000fc80007ffe0ff */
[----:B------:R0:W-:Y:S02]  /*35b60*/  @P6 STG.E.U16 [R4.64], R18 ;  /* 0x0000001204006986 */ /* 0x0001e4000c101506 */
[----:B0-----:R-:W-:-:S05]  /*35b70*/  IMAD.WIDE R4, R0, 0x2, R2 ;  /* 0x0000000200047825 */ /* 0x001fca00078e0202 */
[----:B------:R0:W-:Y:S01]  /*35b80*/  @P1 STG.E.U16 [R4.64], R10 ;  /* 0x0000000a04001986 */ /* 0x0001e2000c101506 */
[----:B------:R-:W-:Y:S02]  /*35b90*/  ISETP.LT.AND P6, PT, R27, c[0x0][0x178], !P3 ;  /* 0x00005e001b007a0c */ /* 0x000fe40005fc1270 */
[C---:B------:R-:W-:Y:S01]  /*35ba0*/  IADD3 R6, R0.reuse, c[0x0][0x198], RZ ;  /* 0x0000660000067a10 */ /* 0x040fe20007ffe0ff */
[----:B------:R-:W-:Y:S01]  /*35bb0*/  IMAD.WIDE R8, R0, 0x2, R20 ;  /* 0x0000000200087825 */ /* 0x000fe200078e0214 */
[----:B------:R-:W-:-:S03]  /*35bc0*/  PRMT R12, R18, 0x7632, R12 ;  /* 0x00007632120c7816 */ /* 0x000fc6000000000c */
[----:B0-----:R-:W-:Y:S02]  /*35bd0*/  IMAD.WIDE R4, R6, 0x2, R2 ;  /* 0x0000000206047825 */ /* 0x001fe400078e0202 */
[----:B------:R-:W-:Y:S01]  /*35be0*/  @P5 STG.E.U16 [R8.64], R12 ;  /* 0x0000000c08005986 */ /* 0x000fe2000c101506 */
[----:B---3--:R-:W-:-:S03]  /*35bf0*/  ISETP.GE.AND P1, PT, R16, c[0x0][0x17c], PT ;  /* 0x00005f0010007a0c */ /* 0x008fc60003f26270 */
[----:B------:R-:W3:Y:S01]  /*35c00*/  LDL.LU R16, [R1+0x1060] ;  /* 0x0010600001107983 */ /* 0x000ee20000300800 */
[----:B----4-:R-:W-:-:S03]  /*35c10*/  PRMT R0, R24, 0x7632, R0 ;  /* 0x0000763218007816 */ /* 0x010fc60000000000 */
[----:B------:R0:W-:Y:S04]  /*35c20*/  @P6 STG.E.U16 [R4.64], R24 ;  /* 0x0000001804006986 */ /* 0x0001e8000c101506 */
[----:B0-----:R-:W4:Y:S01]  /*35c30*/  LDL.LU R24, [R1+0xcc] ;  /* 0x0000cc0001187983 */ /* 0x001f220000300800 */
[----:B------:R-:W-:Y:S01]  /*35c40*/  ISETP.GE.AND P2, PT, R22, c[0x0][0x17c], PT ;  /* 0x00005f0016007a0c */ /* 0x000fe20003f46270 */
[----:B------:R-:W-:-:S03]  /*35c50*/  IMAD.WIDE R8, R6, 0x2, R20 ;  /* 0x0000000206087825 */ /* 0x000fc600078e0214 */
[C---:B------:R-:W-:Y:S02]  /*35c60*/  ISETP.LT.AND P5, PT, R27.reuse, c[0x0][0x178], !P2 ;  /* 0x00005e001b007a0c */ /* 0x040fe400057a1270 */
[----:B------:R-:W-:Y:S02]  /*35c70*/  IADD3 R6, R6, c[0x0][0x198], RZ ;  /* 0x0000660006067a10 */ /* 0x000fe40007ffe0ff */
[----:B------:R-:W-:-:S03]  /*35c80*/  ISETP.LT.AND P6, PT, R27, c[0x0][0x178], !P4 ;  /* 0x00005e001b007a0c */ /* 0x000fc600067c1270 */
[C---:B------:R-:W-:Y:S01]  /*35c90*/  IMAD.WIDE R4, R6.reuse, 0x2, R2 ;  /* 0x0000000206047825 */ /* 0x040fe200078e0202 */
[----:B------:R-:W-:Y:S02]  /*35ca0*/  IADD3 R12, R6, c[0x0][0x198], RZ ;  /* 0x00006600060c7a10 */ /* 0x000fe40007ffe0ff */
[----:B------:R-:W-:Y:S02]  /*35cb0*/  PRMT R10, R7, 0x7632, R10 ;  /* 0x00007632070a7816 */ /* 0x000fe4000000000a */
[C---:B--2---:R-:W-:Y:S02]  /*35cc0*/  ISETP.LT.AND P3, PT, R26.reuse, c[0x0][0x178], !P3 ;  /* 0x00005e001a007a0c */ /* 0x044fe40005f61270 */
[C---:B------:R-:W-:Y:S02]  /*35cd0*/  ISETP.LT.AND P2, PT, R26.reuse, c[0x0][0x178], !P2 ;  /* 0x00005e001a007a0c */ /* 0x040fe40005741270 */
[----:B------:R-:W-:-:S09]  /*35ce0*/  ISETP.LT.AND P4, PT, R26, c[0x0][0x178], !P4 ;  /* 0x00005e001a007a0c */ /* 0x000fd20006781270 */
[----:B------:R0:W-:Y:S04]  /*35cf0*/  @P3 STG.E.U16 [R8.64], R7 ;  /* 0x0000000708003986 */ /* 0x0001e8000c101506 */
[----:B------:R1:W-:Y:S01]  /*35d00*/  @P5 STG.E.U16 [R4.64], R0 ;  /* 0x0000000004005986 */ /* 0x0003e2000c101506 */
[----:B------:R-:W-:Y:S01]  /*35d10*/  ISETP.LT.AND P5, PT, R27, c[0x0][0x178], !P0 ;  /* 0x00005e001b007a0c */ /* 0x000fe200047a1270 */
[----:B0-----:R-:W-:-:S04]  /*35d20*/  IMAD.WIDE R6, R6, 0x2, R20 ;  /* 0x0000000206067825 */ /* 0x001fc800078e0214 */
[C---:B------:R-:W-:Y:S01]  /*35d30*/  IMAD.WIDE R8, R12.reuse, 0x2, R2 ;  /* 0x000000020c087825 */ /* 0x040fe200078e0202 */
[C---:B-1----:R-:W-:Y:S01]  /*35d40*/  IADD3 R0, R12.reuse, c[0x0][0x198], RZ ;  /* 0x000066000c007a10 */ /* 0x042fe20007ffe0ff */
[----:B------:R0:W-:Y:S02]  /*35d50*/  @P2 STG.E.U16 [R6.64], R10 ;  /* 0x0000000a06002986 */ /* 0x0001e4000c101506 */
[----:B------:R-:W-:Y:S02]  /*35d60*/  IMAD.WIDE R4, R12, 0x2, R20 ;  /* 0x000000020c047825 */ /* 0x000fe400078e0214 */
[----:B------:R1:W-:Y:S04]  /*35d70*/  @P6 STG.E.U16 [R8.64], R29 ;  /* 0x0000001d08006986 */ /* 0x0003e8000c101506 */
[----:B------:R2:W-:Y:S01]  /*35d80*/  @P4 STG.E.U16 [R4.64], R11 ;  /* 0x0000000b04004986 */ /* 0x0005e2000c101506 */
[----:B0-----:R-:W-:Y:S01]  /*35d90*/  IMAD.WIDE R6, R0, 0x2, R2 ;  /* 0x0000000200067825 */ /* 0x001fe200078e0202 */
[----:B-1----:R-:W-:-:S05]  /*35da0*/  PRMT R9, R29, 0x7632, R9 ;  /* 0x000076321d097816 */ /* 0x002fca0000000009 */
[----:B------:R-:W-:Y:S01]  /*35db0*/  @P5 STG.E.U16 [R6.64], R9 ;  /* 0x0000000906005986 */ /* 0x000fe2000c101506 */
[----:B------:R-:W-:Y:S01]  /*35dc0*/  ISETP.LT.AND P6, PT, R26, c[0x0][0x178], !P0 ;  /* 0x00005e001a007a0c */ /* 0x000fe200047c1270 */
[----:B--2---:R-:W-:Y:S01]  /*35dd0*/  IMAD.WIDE R4, R0, 0x2, R20 ;  /* 0x0000000200047825 */ /* 0x004fe200078e0214 */
[----:B------:R-:W-:-:S11]  /*35de0*/  PRMT R8, R11, 0x7632, R8 ;  /* 0x000076320b087816 */ /* 0x000fd60000000008 */
[----:B------:R-:W-:Y:S01]  /*35df0*/  @P6 STG.E.U16 [R4.64], R8 ;  /* 0x0000000804006986 */ /* 0x000fe2000c101506 */
[----:B-----5:R-:W-:Y:S02]  /*35e00*/  ISETP.GE.AND P3, PT, R17, c[0x0][0x17c], PT ;  /* 0x00005f0011007a0c */ /* 0x020fe40003f66270 */
[----:B------:R-:W-:Y:S02]  /*35e10*/  ISETP.GE.AND P2, PT, R14, c[0x0][0x17c], PT ;  /* 0x00005f000e007a0c */ /* 0x000fe40003f46270 */
[----:B------:R-:W2:Y:S01]  /*35e20*/  LDL.LU R14, [R1+0x1064] ;  /* 0x00106400010e7983 */ /* 0x000ea20000300800 */
[----:B------:R-:W-:Y:S02]  /*35e30*/  ISETP.GE.AND P0, PT, R13, c[0x0][0x17c], PT ;  /* 0x00005f000d007a0c */ /* 0x000fe40003f06270 */
[C---:B------:R-:W-:Y:S01]  /*35e40*/  ISETP.LT.AND P4, PT, R27.reuse, c[0x0][0x178], !P1 ;  /* 0x00005e001b007a0c */ /* 0x040fe20004f81270 */
[----:B------:R-:W5:Y:S01]  /*35e50*/  LDL.LU R13, [R1+0x1068] ;  /* 0x00106800010d7983 */ /* 0x000f620000300800 */
[----:B------:R-:W-:-:S03]  /*35e60*/  ISETP.LT.AND P6, PT, R27, c[0x0][0x178], !P3 ;  /* 0x00005e001b007a0c */ /* 0x000fc60005fc1270 */
[----:B------:R-:W5:Y:S01]  /*35e70*/  LDL.LU R27, [R1+0x10f4] ;  /* 0x0010f400011b7983 */ /* 0x000f620000300800 */
[----:B---3--:R-:W-:-:S03]  /*35e80*/  ISETP.GE.AND P5, PT, R16, c[0x0][0x17c], PT ;  /* 0x00005f0010007a0c */ /* 0x008fc60003fa6270 */
[----:B------:R-:W0:Y:S02]  /*35e90*/  S2R R16, SR_TID.X ;  /* 0x0000000000107919 */ /* 0x000e240000002100 */
[C---:B0-----:R-:W-:Y:S01]  /*35ea0*/  LOP3.LUT R29, R16.reuse, 0x7f, RZ, 0xc0, !PT ;  /* 0x0000007f101d7812 */ /* 0x041fe200078ec0ff */
[----:B------:R-:W-:-:S05]  /*35eb0*/  IMAD.SHL.U32 R16, R16, 0x400, RZ ;  /* 0x0000040010107824 */ /* 0x000fca00078e00ff */
[----:B------:R-:W-:-:S05]  /*35ec0*/  LOP3.LUT R16, R16, 0x1800, RZ, 0xc0, !PT ;  /* 0x0000180010107812 */ /* 0x000fca00078ec0ff */
[----:B------:R-:W-:-:S05]  /*35ed0*/  IMAD R16, R29, 0x10, R16 ;  /* 0x000000101d107824 */ /* 0x000fca00078e0210 */
[----:B------:R-:W0:Y:S04]  /*35ee0*/  LDS.128 R4, [R16] ;  /* 0x0000000010047984 */ /* 0x000e280000000c00 */
[----:B0-----:R-:W-:Y:S04]  /*35ef0*/  STL [R1+0x10ec], R5 ;  /* 0x0010ec0501007387 */ /* 0x001fe80000100800 */
[----:B------:R-:W-:Y:S04]  /*35f00*/  STL [R1+0x10e8], R6 ;  /* 0x0010e80601007387 */ /* 0x000fe80000100800 */
[----:B------:R0:W-:Y:S04]  /*35f10*/  STL [R1+0x10e4], R7 ;  /* 0x0010e40701007387 */ /* 0x0001e80000100800 */
[----:B0-----:R-:W3:Y:S01]  /*35f20*/  LDL R7, [R1+0x5c4] ;  /* 0x0005c40001077983 */ /* 0x001ee20000100800 */
[----:B------:R-:W-:-:S05]  /*35f30*/  IADD3 R0, R0, c[0x0][0x198], RZ ;  /* 0x0000660000007a10 */ /* 0x000fca0007ffe0ff */
[----:B------:R-:W-:Y:S01]  /*35f40*/  IMAD.WIDE R8, R0, 0x2, R2 ;  /* 0x0000000200087825 */ /* 0x000fe200078e0202 */
[----:B----4-:R-:W-:-:S04]  /*35f50*/  PRMT R12, R24, 0x7632, R12 ;  /* 0x00007632180c7816 */ /* 0x010fc8000000000c */
[----:B------:R0:W-:Y:S04]  /*35f60*/  @P4 STG.E.U16 [R8.64], R24 ;  /* 0x0000001808004986 */ /* 0x0001e8000c101506 */
[----:B0-----:R-:W4:Y:S04]  /*35f70*/  LDL.LU R24, [R1+0x40] ;  /* 0x0000400001187983 */ /* 0x001f280000300800 */
[----:B------:R-:W4:Y:S04]  /*35f80*/  LDL.LU R28, [R1+0x1070] ;  /* 0x00107000011c7983 */ /* 0x000f280000300800 */
[----:B------:R-:W0:Y:S01]  /*35f90*/  S2R R29, SR_TID.X ;  /* 0x00000000001d7919 */ /* 0x000e220000002100 */
[----:B------:R-:W-:Y:S01]  /*35fa0*/  ISETP.LT.AND P1, PT, R26, c[0x0][0x178], !P1 ;  /* 0x00005e001a007a0c */ /* 0x000fe20004f21270 */
[C---:B------:R-:W-:Y:S01]  /*35fb0*/  IMAD.WIDE R10, R0.reuse, 0x2, R20 ;  /* 0x00000002000a7825 */ /* 0x040fe200078e0214 */
[----:B------:R-:W-:Y:S01]  /*35fc0*/  IADD3 R0, R0, c[0x0][0x198], RZ ;  /* 0x0000660000007a10 */ /* 0x000fe20007ffe0ff */
[----:B------:R-:W4:Y:S01]  /*35fd0*/  LDL.LU R25, [R1+0x106c] ;  /* 0x00106c0001197983 */ /* 0x000f220000300800 */
[----:B------:R-:W-:-:S03]  /*35fe0*/  ISETP.LT.AND P3, PT, R26, c[0x0][0x178], !P3 ;  /* 0x00005e001a007a0c */ /* 0x000fc60005f61270 */
[----:B------:R-:W-:-:S06]  /*35ff0*/  IMAD.WIDE R8, R0, 0x2, R2 ;  /* 0x0000000200087825 */ /* 0x000fcc00078e0202 */
[----:B------:R1:W-:Y:S01]  /*36000*/  @P1 STG.E.U16 [R10.64], R15 ;  /* 0x0000000f0a001986 */ /* 0x0003e2000c101506 */
[C---:B0-----:R-:W-:Y:S01]  /*36010*/  LOP3.LUT R16, R29.reuse, 0x7f, RZ, 0xc0, !PT ;  /* 0x0000007f1d107812 */ /* 0x041fe200078ec0ff */
[----:B------:R-:W-:Y:S01]  /*36020*/  IMAD.SHL.U32 R29, R29, 0x400, RZ ;  /* 0x000004001d1d7824 */ /* 0x000fe200078e00ff */
[----:B-1----:R-:W-:-:S04]  /*36030*/  IADD3 R10, R0, c[0x0][0x198], RZ ;  /* 0x00006600000a7a10 */ /* 0x002fc80007ffe0ff */
[----:B------:R-:W-:Y:S01]  /*36040*/  LOP3.LUT R29, R29, 0x1800, RZ, 0xc0, !PT ;  /* 0x000018001d1d7812 */ /* 0x000fe200078ec0ff */
[----:B------:R0:W-:Y:S01]  /*36050*/  @P6 STG.E.U16 [R8.64], R12 ;  /* 0x0000000c08006986 */ /* 0x0001e2000c101506 */
[----:B------:R-:W-:-:S03]  /*36060*/  PRMT R11, R15, 0x7632, R11 ;  /* 0x000076320f0b7816 */ /* 0x000fc6000000000b */
[----:B------:R-:W-:Y:S01]  /*36070*/  IMAD R29, R16, 0x10, R29 ;  /* 0x00000010101d7824 */ /* 0x000fe200078e021d */
[----:B--2---:R-:W-:Y:S01]  /*36080*/  ISETP.GE.AND P1, PT, R14, c[0x0][0x17c], PT ;  /* 0x00005f000e007a0c */ /* 0x004fe20003f26270 */
[----:B------:R-:W-:-:S03]  /*36090*/  IMAD.WIDE R14, R0, 0x2, R20 ;  /* 0x00000002000e7825 */ /* 0x000fc600078e0214 */
[----:B------:R-:W-:Y:S01]  /*360a0*/  LOP3.LUT R29, R29, 0x20, RZ, 0x3c, !PT ;  /* 0x000000201d1d7812 */ /* 0x000fe200078e3cff */
[C---:B0-----:R-:W-:Y:S01]  /*360b0*/  IMAD.WIDE R8, R10.reuse, 0x2, R2 ;  /* 0x000000020a087825 */ /* 0x041fe200078e0202 */
[----:B-----5:R-:W-:Y:S01]  /*360c0*/  ISETP.GE.AND P6, PT, R13, c[0x0][0x17c], PT ;  /* 0x00005f000d007a0c */ /* 0x020fe20003fc6270 */
[----:B------:R-:W-:Y:S01]  /*360d0*/  @P3 STG.E.U16 [R14.64], R11 ;  /* 0x0000000b0e003986 */ /* 0x000fe2000c101506 */
[C---:B------:R-:W-:Y:S01]  /*360e0*/  IADD3 R13, R10.reuse, c[0x0][0x198], RZ ;  /* 0x000066000a0d7a10 */ /* 0x040fe20007ffe0ff */
[----:B------:R-:W-:Y:S01]  /*360f0*/  IMAD.WIDE R16, R10, 0x2, R20 ;  /* 0x000000020a107825 */ /* 0x000fe200078e0214 */
[----:B------:R-:W-:Y:S02]  /*36100*/  PRMT R0, R27, 0x7632, R0 ;  /* 0x000076321b007816 */ /* 0x000fe40000000000 */
[----:B---3--:R-:W-:-:S13]  /*36110*/  ISETP.LT.AND P4, PT, R7, c[0x0][0x178], !P2 ;  /* 0x00005e0007007a0c */ /* 0x008fda0005781270 */
[----:B------:R-:W-:Y:S04]  /*36120*/  @P4 STG.E.U16 [R8.64], R27 ;  /* 0x0000001b08004986 */ /* 0x000fe8000c101506 */
[----:B------:R0:W1:Y:S01]  /*36130*/  LDS.128 R8, [R29] ;  /* 0x000000001d087984 */ /* 0x0000620000000c00 */
[----:B------:R-:W-:-:S03]  /*36140*/  ISETP.LT.AND P2, PT, R26, c[0x0][0x178], !P2 ;  /* 0x00005e001a007a0c */ /* 0x000fc60005741270 */
[----:B0-----:R-:W2:Y:S10]  /*36150*/  LDL.LU R29, [R1+0x30] ;  /* 0x00003000011d7983 */ /* 0x001eb40000300800 */
[----:B------:R0:W-:Y:S01]  /*36160*/  @P2 STG.E.U16 [R16.64], R19 ;  /* 0x0000001310002986 */ /* 0x0001e2000c101506 */
[----:B----4-:R-:W-:-:S03]  /*36170*/  ISETP.GE.AND P2, PT, R28, c[0x0][0x17c], PT ;  /* 0x00005f001c007a0c */ /* 0x010fc60003f46270 */
[----:B-1----:R-:W-:Y:S04]  /*36180*/  STL [R1+0x10f0], R11 ;  /* 0x0010f00b01007387 */ /* 0x002fe80000100800 */
[----:B------:R-:W3:Y:S04]  /*36190*/  LDL.LU R28, [R1+0x1078] ;  /* 0x00107800011c7983 */ /* 0x000ee80000300800 */
[----:B------:R-:W4:Y:S01]  /*361a0*/  LDL.LU R27, [R1+0x1074] ;  /* 0x00107400011b7983 */ /* 0x000f220000300800 */
[----:B------:R-:W-:Y:S02]  /*361b0*/  ISETP.LT.AND P3, PT, R7, c[0x0][0x178], !P0 ;  /* 0x00005e0007007a0c */ /* 0x000fe40004761270 */
[----:B------:R-:W-:-:S02]  /*361c0*/  ISETP.LT.AND P0, PT, R26, c[0x0][0x178], !P0 ;  /* 0x00005e001a007a0c */ /* 0x000fc40004701270 */
[----:B------:R-:W-:Y:S01]  /*361d0*/  ISETP.LT.AND P4, PT, R7, c[0x0][0x178], !P5 ;  /* 0x00005e0007007a0c */ /* 0x000fe20006f81270 */
[----:B0-----:R-:W-:Y:S01]  /*361e0*/  IMAD.WIDE R16, R13, 0x2, R2 ;  /* 0x000000020d107825 */ /* 0x001fe200078e0202 */
[----:B------:R-:W-:Y:S02]  /*361f0*/  ISETP.LT.AND P5, PT, R26, c[0x0][0x178], !P5 ;  /* 0x00005e001a007a0c */ /* 0x000fe40006fa1270 */
[----:B------:R-:W-:Y:S01]  /*36200*/  PRMT R12, R19, 0x7632, R12 ;  /* 0x00007632130c7816 */ /* 0x000fe2000000000c */
[C---:B------:R-:W-:Y:S01]  /*36210*/  IMAD.WIDE R18, R13.reuse, 0x2, R20 ;  /* 0x000000020d127825 */ /* 0x040fe200078e0214 */
[----:B------:R-:W-:-:S03]  /*36220*/  IADD3 R14, R13, c[0x0][0x198], RZ ;  /* 0x000066000d0e7a10 */ /* 0x000fc60007ffe0ff */
[----:B------:R-:W-:Y:S02]  /*36230*/  @P3 STG.E.U16 [R16.64], R0 ;  /* 0x0000000010003986 */ /* 0x000fe4000c101506 */
[C---:B------:R-:W-:Y:S02]  /*36240*/  IMAD.WIDE R22, R14.reuse, 0x2, R2 ;  /* 0x000000020e167825 */ /* 0x040fe400078e0202 */
[----:B------:R0:W-:Y:S04]  /*36250*/  @P0 STG.E.U16 [R18.64], R12 ;  /* 0x0000000c12000986 */ /* 0x0001e8000c101506 */
[----:B------:R-:W-:Y:S01]  /*36260*/  @P4 STG.E.U16 [R22.64], R24 ;  /* 0x0000001816004986 */ /* 0x000fe2000c101506 */
[----:B0-----:R-:W-:Y:S01]  /*36270*/  IMAD.WIDE R12, R14, 0x2, R20 ;  /* 0x000000020e0c7825 */ /* 0x001fe200078e0214 */
[----:B------:R-:W-:-:S04]  /*36280*/  ISETP.GE.AND P3, PT, R25, c[0x0][0x17c], PT ;  /* 0x00005f0019007a0c */ /* 0x000fc80003f66270 */
[----:B------:R0:W-:Y:S04]  /*36290*/  @P5 STG.E.U16 [R12.64], R4 ;  /* 0x000000040c005986 */ /* 0x0001e8000c101506 */
[----:B------:R-:W1:Y:S01]  /*362a0*/  S2R R25, SR_TID.X ;  /* 0x0000000000197919 */ /* 0x000e620000002100 */
[----:B------:R-:W-:Y:S02]  /*362b0*/  ISETP.LT.AND P0, PT, R7, c[0x0][0x178], !P1 ;  /* 0x00005e0007007a0c */ /* 0x000fe40004f01270 */
[----:B------:R-:W-:Y:S02]  /*362c0*/  IADD3 R14, R14, c[0x0][0x198], RZ ;  /* 0x000066000e0e7a10 */ /* 0x000fe40007ffe0ff */
[----:B------:R-:W-:-:S03]  /*362d0*/  PRMT R0, R24, 0x7632, R0 ;  /* 0x0000763218007816 */ /* 0x000fc60000000000 */
[----:B0-----:R-:W-:-:S06]  /*362e0*/  IMAD.WIDE R12, R14, 0x2, R2 ;  /* 0x000000020e0c7825 */ /* 0x001fcc00078e0202 */
[----:B------:R-:W-:Y:S01]  /*362f0*/  @P0 STG.E.U16 [R12.64], R0 ;  /* 0x000000000c000986 */ /* 0x000fe2000c101506 */
[----:B------:R-:W-:Y:S02]  /*36300*/  ISETP.LT.AND P1, PT, R26, c[0x0][0x178], !P1 ;  /* 0x00005e001a007a0c */ /* 0x000fe40004f21270 */
[C---:B-1----:R-:W-:Y:S01]  /*36310*/  LOP3.LUT R15, R25.reuse, 0x7f, RZ, 0xc0, !PT ;  /* 0x0000007f190f7812 */ /* 0x042fe200078ec0ff */
[----:B------:R-:W-:-:S05]  /*36320*/  IMAD.SHL.U32 R25, R25, 0x400, RZ ;  /* 0x0000040019197824 */ /* 0x000fca00078e00ff */
[----:B------:R-:W-:Y:S02]  /*36330*/  LOP3.LUT R25, R25, 0x1800, RZ, 0xc0, !PT ;  /* 0x0000180019197812 */ /* 0x000fe400078ec0ff */
[----:B------:R-:W-:Y:S02]  /*36340*/  IADD3 R22, R14, c[0x0][0x198], RZ ;  /* 0x000066000e167a10 */ /* 0x000fe40007ffe0ff */
[----:B------:R-:W-:Y:S01]  /*36350*/  PRMT R4, R4, 0x7632, R4 ;  /* 0x0000763204047816 */ /* 0x000fe20000000004 */
[----:B------:R-:W-:Y:S02]  /*36360*/  IMAD R25, R15, 0x10, R25 ;  /* 0x000000100f197824 */ /* 0x000fe400078e0219 */
[----:B------:R-:W-:-:S05]  /*36370*/  IMAD.WIDE R14, R14, 0x2, R20 ;  /* 0x000000020e0e7825 */ /* 0x000fca00078e0214 */
[----:B------:R0:W-:Y:S01]  /*36380*/  @P1 STG.E.U16 [R14.64], R4 ;  /* 0x000000040e001986 */ /* 0x0001e2000c101506 */
[----:B------:R-:W-:Y:S02]  /*36390*/  ISETP.LT.AND P4, PT, R7, c[0x0][0x178], !P6 ;  /* 0x00005e0007007a0c */ /* 0x000fe40007781270 */
[----:B------:R-:W-:Y:S02]  /*363a0*/  LOP3.LUT R25, R25, 0x40, RZ, 0x3c, !PT ;  /* 0x0000004019197812 */ /* 0x000fe400078e3cff */
[----:B------:R-:W-:-:S03]  /*363b0*/  ISETP.LT.AND P6, PT, R26, c[0x0][0x178], !P6 ;  /* 0x00005e001a007a0c */ /* 0x000fc600077c1270 */
[----:B------:R1:W-:Y:S01]  /*363c0*/  LDS.128 R16, [R25] ;  /* 0x0000000019107984 */ /* 0x0003e20000000c00 */
[----:B------:R-:W-:Y:S02]  /*363d0*/  ISETP.LT.AND P1, PT, R7, c[0x0][0x178], !P2 ;  /* 0x00005e0007007a0c */ /* 0x000fe40005721270 */
[C---:B0-----:R-:W-:Y:S01]  /*363e0*/  IADD3 R4, R22.reuse, c[0x0][0x198], RZ ;  /* 0x0000660016047a10 */ /* 0x041fe20007ffe0ff */
[----:B-1----:R-:W-:Y:S01]  /*363f0*/  IMAD.WIDE R24, R22, 0x2, R2 ;  /* 0x0000000216187825 */ /* 0x002fe200078e0202 */
[----:B------:R-:W-:-:S03]  /*36400*/  ISETP.LT.AND P2, PT, R26, c[0x0][0x178], !P2 ;  /* 0x00005e001a007a0c */ /* 0x000fc60005741270 */
[----:B------:R-:W-:Y:S01]  /*36410*/  IMAD.WIDE R22, R22, 0x2, R20 ;  /* 0x0000000216167825 */ /* 0x000fe200078e0214 */
[----:B------:R-:W-:Y:S02]  /*36420*/  IADD3 R0, R4, c[0x0][0x198], RZ ;  /* 0x0000660004007a10 */ /* 0x000fe40007ffe0ff */
[----:B---3--:R-:W-:Y:S02]  /*36430*/  ISETP.GE.AND P5, PT, R28, c[0x0][0x17c], PT ;  /* 0x00005f001c007a0c */ /* 0x008fe40003fa6270 */
[----:B------:R-:W0:Y:S01]  /*36440*/  S2R R28, SR_TID.X ;  /* 0x00000000001c7919 */ /* 0x000e220000002100 */
[----:B----4-:R-:W-:Y:S02]  /*36450*/  ISETP.GE.AND P0, PT, R27, c[0x0][0x17c], PT ;  /* 0x00005f001b007a0c */ /* 0x010fe40003f06270 */
[C---:B0-----:R-:W-:Y:S01]  /*36460*/  LOP3.LUT R27, R28.reuse, 0x7f, RZ, 0xc0, !PT ;  /* 0x0000007f1c1b7812 */ /* 0x041fe200078ec0ff */
[----:B------:R-:W-:-:S05]  /*36470*/  IMAD.SHL.U32 R28, R28, 0x400, RZ ;  /* 0x000004001c1c7824 */ /* 0x000fca00078e00ff */
[----:B------:R-:W-:-:S05]  /*36480*/  LOP3.LUT R28, R28, 0x1800, RZ, 0xc0, !PT ;  /* 0x000018001c1c7812 */ /* 0x000fca00078ec0ff */
[----:B------:R-:W-:-:S05]  /*36490*/  IMAD R28, R27, 0x10, R28 ;  /* 0x000000101b1c7824 */ /* 0x000fca00078e021c */
[----:B------:R-:W-:-:S05]  /*364a0*/  LOP3.LUT R28, R28, 0x60, RZ, 0x3c, !PT ;  /* 0x000000601c1c7812 */ /* 0x000fca00078e3cff */
[----:B------:R-:W0:Y:S01]  /*364b0*/  LDS.128 R12, [R28] ;  /* 0x000000001c0c7984 */ /* 0x000e220000000c00 */
[----:B------:R-:W-:-:S03]  /*364c0*/  IMAD.WIDE R26, R4, 0x2, R20 ;  /* 0x00000002041a7825 */ /* 0x000fc600078e0214 */
[----:B--2---:R1:W-:Y:S04]  /*364d0*/  @P4 STG.E.U16 [R24.64], R29 ;  /* 0x0000001d18004986 */ /* 0x0043e8000c101506 */
[----:B------:R-:W-:Y:S01]  /*364e0*/  @P6 STG.E.U16 [R22.64], R8 ;  /* 0x0000000816006986 */ /* 0x000fe2000c101506 */
[----:B-1----:R-:W-:-:S03]  /*364f0*/  IMAD.WIDE R24, R4, 0x2, R2 ;  /* 0x0000000204187825 */ /* 0x002fc600078e0202 */
[----:B0-----:R0:W-:Y:S04]  /*36500*/  STL [R1+0x10e0], R15 ;  /* 0x0010e00f01007387 */ /* 0x0011e80000100800 */
[----:B0-----:R-:W2:Y:S04]  /*36510*/  LDL.LU R15, [R1+0x678] ;  /* 0x00067800010f7983 */ /* 0x001ea80000300800 */
[----:B------:R-:W3:Y:S04]  /*36520*/  LDL.LU R4, [R1+0x20] ;  /* 0x0000200001047983 */ /* 0x000ee80000300800 */
[----:B------:R-:W4:Y:S04]  /*36530*/  LDL.LU R22, [R1+0x107c] ;  /* 0x00107c0001167983 */ /* 0x000f280000300800 */
[----:B------:R-:W5:Y:S01]  /*36540*/  LDL.LU R23, [R1+0x1080] ;  /* 0x0010800001177983 */ /* 0x000f620000300800 */
[----:B------:R-:W-:-:S02]  /*36550*/  ISETP.LT.AND P4, PT, R7, c[0x0][0x178], !P3 ;  /* 0x00005e0007007a0c */ /* 0x000fc40005f81270 */
[----:B------:R-:W-:Y:S01]  /*36560*/  PRMT R11, R29, 0x7632, R11 ;  /* 0x000076321d0b7816 */ /* 0x000fe2000000000b */
[----:B------:R-:W-:Y:S01]  /*36570*/  IMAD.WIDE R28, R0, 0x2, R2 ;  /* 0x00000002001c7825 */ /* 0x000fe200078e0202 */
[----:B------:R-:W-:-:S03]  /*36580*/  PRMT R5, R8, 0x7632, R5 ;  /* 0x0000763208057816 */ /* 0x000fc60000000005 */
[----:B------:R0:W-:Y:S01]  /*36590*/  @P1 STG.E.U16 [R24.64], R11 ;  /* 0x0000000b18001986 */ /* 0x0001e2000c101506 */
[----:B------:R-:W-:-:S03]  /*365a0*/  IADD3 R8, R0, c[0x0][0x198], RZ ;  /* 0x0000660000087a10 */ /* 0x000fc60007ffe0ff */
[----:B------:R1:W-:Y:S04]  /*365b0*/  @P2 STG.E.U16 [R26.64], R5 ;  /* 0x000000051a002986 */ /* 0x0003e8000c101506 */
[----:B0-----:R-:W3:Y:S04]  /*365c0*/  LDL.LU R11, [R1+0x10f0] ;  /* 0x0010f000010b7983 */ /* 0x001ee80000300800 */
[----:B-1----:R-:W3:Y:S01]  /*365d0*/  LDL.LU R5, [R1+0x10ec] ;  /* 0x0010ec0001057983 */ /* 0x002ee20000300800 */
[----:B--2---:R-:W-:Y:S02]  /*365e0*/  ISETP.LT.AND P3, PT, R15, c[0x0][0x178], !P3 ;  /* 0x00005e000f007a0c */ /* 0x004fe40005f61270 */
[----:B----4-:R-:W-:-:S02]  /*365f0*/  ISETP.GE.AND P6, PT, R22, c[0x0][0x17c], PT ;  /* 0x00005f0016007a0c */ /* 0x010fc40003fc6270 */
[----:B-----5:R-:W-:Y:S01]  /*36600*/  ISETP.GE.AND P1, PT, R23, c[0x0][0x17c], PT ;  /* 0x00005f0017007a0c */ /* 0x020fe20003f26270 */
[----:B------:R-:W-:Y:S01]  /*36610*/  IMAD.WIDE R22, R0, 0x2, R20 ;  /* 0x0000000200167825 */ /* 0x000fe200078e0214 */
[----:B---3--:R-:W-:Y:S01]  /*36620*/  @P4 STG.E.U16 [R28.64], R4 ;  /* 0x000000041c004986 */ /* 0x008fe2000c101506 */
[----:B------:R-:W-:-:S06]  /*36630*/  PRMT R0, R16, 0x7632, R0 ;  /* 0x0000763210007816 */ /* 0x000fcc0000000000 */
[----:B------:R0:W-:Y:S04]  /*36640*/  @P3 STG.E.U16 [R22.64], R16 ;  /* 0x0000001016003986 */ /* 0x0001e8000c101506 */
[----:B0-----:R-:W2:Y:S04]  /*36650*/  LDL.LU R16, [R1+0x1084] ;  /* 0x0010840001107983 */ /* 0x001ea80000300800 */
[----:B------:R-:W3:Y:S04]  /*36660*/  LDL.LU R22, [R1+0x1088] ;  /* 0x0010880001167983 */ /* 0x000ee80000300800 */
[----:B------:R-:W4:Y:S01]  /*36670*/  LDL.LU R23, [R1+0x10] ;  /* 0x0000100001177983 */ /* 0x000f220000300800 */
[----:B------:R-:W-:-:S02]  /*36680*/  ISETP.LT.AND P2, PT, R7, c[0x0][0x178], !P5 ;  /* 0x00005e0007007a0c */ /* 0x000fc40006f41270 */
[----:B------:R-:W-:Y:S02]  /*36690*/  ISETP.LT.AND P5, PT, R15, c[0x0][0x178], !P5 ;  /* 0x00005e000f007a0c */ /* 0x000fe40006fa1270 */
[----:B------:R-:W-:Y:S02]  /*366a0*/  ISETP.LT.AND P4, PT, R7, c[0x0][0x178], !P0 ;  /* 0x00005e0007007a0c */ /* 0x000fe40004781270 */
[----:B------:R-:W-:Y:S02]  /*366b0*/  PRMT R6, R4, 0x7632, R6 ;  /* 0x0000763204067816 */ /* 0x000fe40000000006 */
[C---:B------:R-:W-:Y:S01]  /*366c0*/  IADD3 R4, R8.reuse, c[0x0][0x198], RZ ;  /* 0x0000660008047a10 */ /* 0x040fe20007ffe0ff */
[----:B------:R-:W-:Y:S01]  /*366d0*/  IMAD.WIDE R24, R8, 0x2, R2 ;  /* 0x0000000208187825 */ /* 0x000fe200078e0202 */
[----:B------:R-:W-:-:S03]  /*366e0*/  ISETP.LT.AND P0, PT, R15, c[0x0][0x178], !P0 ;  /* 0x00005e000f007a0c */ /* 0x000fc60004701270 */
[----:B------:R-:W-:Y:S01]  /*366f0*/  IMAD.WIDE R26, R8, 0x2, R20 ;  /* 0x00000002081a7825 */ /* 0x000fe200078e0214 */
[----:B------:R0:W-:Y:S03]  /*36700*/  @P2 STG.E.U16 [R24.64], R6 ;  /* 0x0000000618002986 */ /* 0x0001e6000c101506 */
[----:B------:R-:W-:Y:S01]  /*36710*/  IMAD.WIDE R28, R4, 0x2, R2 ;  /* 0x00000002041c7825 */ /* 0x000fe200078e0202 */
[----:B------:R-:W-:Y:S04]  /*36720*/  @P5 STG.E.U16 [R26.64], R0 ;  /* 0x000000001a005986 */ /* 0x000fe8000c101506 */
[----:B0-----:R-:W5:Y:S01]  /*36730*/  LDL.LU R6, [R1+0x10e8] ;  /* 0x0010e80001067983 */ /* 0x001f620000300800 */
[----:B---3--:R-:W-:-:S03]  /*36740*/  ISETP.GE.AND P2, PT, R22, c[0x0][0x17c], PT ;  /* 0x00005f0016007a0c */ /* 0x008fc60003f46270 */
[----:B----4-:R0:W-:Y:S01]  /*36750*/  @P4 STG.E.U16 [R28.64], R23 ;  /* 0x000000171c004986 */ /* 0x0101e2000c101506 */
[----:B------:R-:W-:Y:S02]  /*36760*/  PRMT R8, R23, 0x7632, R8 ;  /* 0x0000763217087816 */ /* 0x000fe40000000008 */
[----:B--2---:R-:W-:Y:S02]  /*36770*/  ISETP.GE.AND P3, PT, R16, c[0x0][0x17c], PT ;  /* 0x00005f0010007a0c */ /* 0x004fe40003f66270 */
[----:B------:R-:W2:Y:S01]  /*36780*/  LDL.LU R16, [R1+0x1090] ;  /* 0x0010900001107983 */ /* 0x000ea20000300800 */
[----:B0-----:R-:W-:-:S05]  /*36790*/  IMAD.WIDE R22, R4, 0x2, R20 ;  /* 0x0000000204167825 */ /* 0x001fca00078e0214 */
[----:B------:R0:W-:Y:S04]  /*367a0*/  @P0 STG.E.U16 [R22.64], R12 ;  /* 0x0000000c16000986 */ /* 0x0001e8000c101506 */
[----:B0-----:R-:W3:Y:S04]  /*367b0*/  LDL.LU R22, [R1+0x108c] ;  /* 0x00108c0001167983 */ /* 0x001ee80000300800 */
[----:B------:R-:W4:Y:S01]  /*367c0*/  LDL.LU R23, [R1+0x44] ;  /* 0x0000440001177983 */ /* 0x000f220000300800 */
[----:B------:R-:W-:Y:S02]  /*367d0*/  ISETP.LT.AND P4, PT, R7, c[0x0][0x178], !P6 ;  /* 0x00005e0007007a0c */ /* 0x000fe40007781270 */
[----:B------:R-:W-:-:S02]  /*367e0*/  ISETP.LT.AND P6, PT, R15, c[0x0][0x178], !P6 ;  /* 0x00005e000f007a0c */ /* 0x000fc400077c1270 */
[----:B------:R-:W-:Y:S02]  /*367f0*/  IADD3 R26, R4, c[0x0][0x198], RZ ;  /* 0x00006600041a7a10 */ /* 0x000fe40007ffe0ff */
[----:B------:R-:W-:Y:S02]  /*36800*/  ISETP.LT.AND P5, PT, R7, c[0x0][0x178], !P1 ;  /* 0x00005e0007007a0c */ /* 0x000fe40004fa1270 */
[C---:B------:R-:W-:Y:S01]  /*36810*/  IADD3 R0, R26.reuse, c[0x0][0x198], RZ ;  /* 0x000066001a007a10 */ /* 0x040fe20007ffe0ff */
[----:B------:R-:W-:Y:S01]  /*36820*/  IMAD.WIDE R24, R26, 0x2, R2 ;  /* 0x000000021a187825 */ /* 0x000fe200078e0202 */
[C---:B------:R-:W-:Y:S02]  /*36830*/  ISETP.LT.AND P1, PT, R15.reuse, c[0x0][0x178], !P1 ;  /* 0x00005e000f007a0c */ /* 0x040fe40004f21270 */
[----:B------:R-:W-:Y:S01]  /*36840*/  PRMT R4, R12, 0x7632, R4 ;  /* 0x000076320c047816 */ /* 0x000fe20000000004 */
[----:B------:R-:W-:Y:S01]  /*36850*/  IMAD.WIDE R26, R26, 0x2, R20 ;  /* 0x000000021a1a7825 */ /* 0x000fe200078e0214 */
[----:B------:R-:W-:Y:S03]  /*36860*/  @P4 STG.E.U16 [R24.64], R8 ;  /* 0x0000000818004986 */ /* 0x000fe6000c101506 */
[----:B------:R-:W-:Y:S01]  /*36870*/  IMAD.WIDE R28, R0, 0x2, R2 ;  /* 0x00000002001c7825 */ /* 0x000fe200078e0202 */
[----:B------:R0:W-:Y:S01]  /*36880*/  @P6 STG.E.U16 [R26.64], R4 ;  /* 0x000000041a006986 */ /* 0x0001e2000c101506 */
[----:B------:R-:W-:-:S02]  /*36890*/  ISETP.LT.AND P4, PT, R15, c[0x0][0x178], !P3 ;  /* 0x00005e000f007a0c */ /* 0x000fc40005f81270 */
[----:B0-----:R-:W-:Y:S02]  /*368a0*/  IADD3 R26, R0, c[0x0][0x198], RZ ;  /* 0x00006600001a7a10 */ /* 0x001fe40007ffe0ff */
[----:B---3--:R-:W-:Y:S01]  /*368b0*/  ISETP.GE.AND P0, PT, R22, c[0x0][0x17c], PT ;  /* 0x00005f0016007a0c */ /* 0x008fe20003f06270 */
[----:B----4-:R0:W-:Y:S01]  /*368c0*/  @P5 STG.E.U16 [R28.64], R23 ;  /* 0x000000171c005986 */ /* 0x0101e2000c101506 */
[----:B------:R-:W-:Y:S02]  /*368d0*/  PRMT R8, R23, 0x7632, R8 ;  /* 0x0000763217087816 */ /* 0x000fe40000000008 */
[----:B------:R-:W-:Y:S02]  /*368e0*/  ISETP.LT.AND P5, PT, R7, c[0x0][0x178], !P3 ;  /* 0x00005e0007007a0c */ /* 0x000fe40005fa1270 */
[----:B--2---:R-:W-:Y:S02]  /*368f0*/  ISETP.GE.AND P3, PT, R16, c[0x0][0x17c], PT ;  /* 0x00005f0010007a0c */ /* 0x004fe40003f66270 */
[----:B------:R-:W2:Y:S01]  /*36900*/  LDL.LU R16, [R1+0x24] ;  /* 0x0000240001107983 */ /* 0x000ea20000300800 */
[----:B0-----:R-:W-:Y:S01]  /*36910*/  IMAD.WIDE R22, R0, 0x2, R20 ;  /* 0x0000000200167825 */ /* 0x001fe200078e0214 */
[----:B------:R-:W-:-:S04]  /*36920*/  PRMT R0, R5, 0x7632, R0 ;  /* 0x0000763205007816 */ /* 0x000fc80000000000 */
[----:B------:R0:W-:Y:S04]  /*36930*/  @P1 STG.E.U16 [R22.64], R5 ;  /* 0x0000000516001986 */ /* 0x0001e8000c101506 */
[----:B0-----:R-:W3:Y:S04]  /*36940*/  LDL.LU R5, [R1+0x1094] ;  /* 0x0010940001057983 */ /* 0x001ee80000300800 */
[----:B------:R-:W4:Y:S04]  /*36950*/  LDL.LU R22, [R1+0x1098] ;  /* 0x0010980001167983 */ /* 0x000f280000300800 */
[----:B------:R-:W2:Y:S01]  /*36960*/  LDL.LU R23, [R1+0x34] ;  /* 0x0000340001177983 */ /* 0x000ea20000300800 */
[----:B------:R-:W-:-:S02]  /*36970*/  ISETP.LT.AND P6, PT, R7, c[0x0][0x178], !P2 ;  /* 0x00005e0007007a0c */ /* 0x000fc400057c1270 */
[C---:B------:R-:W-:Y:S01]  /*36980*/  IADD3 R4, R26.reuse, c[0x0][0x198], RZ ;  /* 0x000066001a047a10 */ /* 0x040fe20007ffe0ff */
[----:B------:R-:W-:-:S04]  /*36990*/  IMAD.WIDE R24, R26, 0x2, R2 ;  /* 0x000000021a187825 */ /* 0x000fc800078e0202 */
[----:B------:R-:W-:Y:S01]  /*369a0*/  IMAD.WIDE R26, R26, 0x2, R20 ;  /* 0x000000021a1a7825 */ /* 0x000fe200078e0214 */
[----:B------:R0:W-:Y:S03]  /*369b0*/  @P5 STG.E.U16 [R24.64], R8 ;  /* 0x0000000818005986 */ /* 0x0001e6000c101506 */
[C---:B------:R-:W-:Y:S01]  /*369c0*/  IMAD.WIDE R28, R4.reuse, 0x2, R2 ;  /* 0x00000002041c7825 */ /* 0x040fe200078e0202 */
[----:B------:R-:W-:Y:S01]  /*369d0*/  ISETP.LT.AND P2, PT, R15, c[0x0][0x178], !P2 ;  /* 0x00005e000f007a0c */ /* 0x000fe20005741270 */
[----:B------:R1:W-:Y:S01]  /*369e0*/  @P4 STG.E.U16 [R26.64], R0 ;  /* 0x000000001a004986 */ /* 0x0003e2000c101506 */
[----:B------:R-:W-:Y:S02]  /*369f0*/  ISETP.LT.AND P5, PT, R7, c[0x0][0x178], !P0 ;  /* 0x00005e0007007a0c */ /* 0x000fe400047a1270 */
[----:B------:R-:W-:Y:S02]  /*36a00*/  ISETP.LT.AND P4, PT, R15, c[0x0][0x178], !P0 ;  /* 0x00005e000f007a0c */ /* 0x000fe40004781270 */
[----:B0-----:R-:W-:-:S04]  /*36a10*/  IADD3 R24, R4, c[0x0][0x198], RZ ;  /* 0x0000660004187a10 */ /* 0x001fc80007ffe0ff */
[----:B-1----:R-:W-:Y:S02]  /*36a20*/  IADD3 R0, R24, c[0x0][0x198], RZ ;  /* 0x0000660018007a10 */ /* 0x002fe40007ffe0ff */
[----:B------:R-:W-:-:S03]  /*36a30*/  PRMT R12, R9, 0x7632, R12 ;  /* 0x00007632090c7816 */ /* 0x000fc6000000000c */
[----:B------:R-:W-:Y:S01]  /*36a40*/  IMAD.WIDE R26, R0, 0x2, R2 ;  /* 0x00000002001a7825 */ /* 0x000fe200078e0202 */
[----:B---3--:R-:W-:-:S03]  /*36a50*/  ISETP.GE.AND P1, PT, R5, c[0x0][0x17c], PT ;  /* 0x00005f0005007a0c */ /* 0x008fc60003f26270 */
[----:B------:R-:W-:Y:S01]  /*36a60*/  IMAD.WIDE R4, R4, 0x2, R20 ;  /* 0x0000000204047825 */ /* 0x000fe200078e0214 */
[----:B--2---:R0:W-:Y:S01]  /*36a70*/  @P6 STG.E.U16 [R28.64], R23 ;  /* 0x000000171c006986 */ /* 0x0041e2000c101506 */
[----:B------:R-:W-:Y:S02]  /*36a80*/  ISETP.LT.AND P6, PT, R7, c[0x0][0x178], !P3 ;  /* 0x00005e0007007a0c */ /* 0x000fe40005fc1270 */
[----:B----4-:R-:W-:Y:S01]  /*36a90*/  ISETP.GE.AND P0, PT, R22, c[0x0][0x17c], PT ;  /* 0x00005f0016007a0c */ /* 0x010fe20003f06270 */
[----:B------:R-:W2:Y:S01]  /*36aa0*/  LDL.LU R7, [R1+0x10e4] ;  /* 0x0010e40001077983 */ /* 0x000ea20000300800 */
[----:B------:R-:W-:-:S03]  /*36ab0*/  PRMT R8, R23, 0x7632, R8 ;  /* 0x0000763217087816 */ /* 0x000fc60000000008 */
[----:B------:R1:W-:Y:S01]  /*36ac0*/  @P2 STG.E.U16 [R4.64], R9 ;  /* 0x0000000904002986 */ /* 0x0003e2000c101506 */
[----:B0-----:R-:W-:-:S03]  /*36ad0*/  IMAD.WIDE R22, R24, 0x2, R2 ;  /* 0x0000000218167825 */ /* 0x001fc600078e0202 */
[----:B------:R-:W3:Y:S01]  /*36ae0*/  LDL.LU R28, [R1+0x10a0] ;  /* 0x0010a000011c7983 */ /* 0x000ee20000300800 */
[----:B------:R-:W-:-:S03]  /*36af0*/  IMAD.WIDE R24, R24, 0x2, R20 ;  /* 0x0000000218187825 */ /* 0x000fc600078e0214 */
[----:B------:R-:W-:Y:S04]  /*36b00*/  @P5 STG.E.U16 [R22.64], R8 ;  /* 0x0000000816005986 */ /* 0x000fe8000c101506 */
[----:B------:R-:W4:Y:S04]  /*36b10*/  LDL.LU R29, [R1+0x14] ;  /* 0x00001400011d7983 */ /* 0x000f280000300800 */
[----:B------:R-:W-:Y:S04]  /*36b20*/  @P4 STG.E.U16 [R24.64], R12 ;  /* 0x0000000c18004986 */ /* 0x000fe8000c101506 */
[----:B-1----:R-:W2:Y:S04]  /*36b30*/  LDL.LU R5, [R1+0x109c] ;  /* 0x00109c0001057983 */ /* 0x002ea80000300800 */
[----:B------:R0:W-:Y:S04]  /*36b40*/  @P6 STG.E.U16 [R26.64], R16 ;  /* 0x000000101a006986 */ /* 0x0001e8000c101506 */
[----:B0-----:R-:W3:Y:S04]  /*36b50*/  LDL.LU R27, [R1+0x10a4] ;  /* 0x0010a400011b7983 */ /* 0x001ee80000300800 */
[----:B------:R-:W3:Y:S01]  /*36b60*/  LDL.LU R26, [R1+0x5c4] ;  /* 0x0005c400011a7983 */ /* 0x000ee20000300800 */
[----:B------:R-:W-:-:S02]  /*36b70*/  ISETP.LT.AND P3, PT, R15, c[0x0][0x178], !P3 ;  /* 0x00005e000f007a0c */ /* 0x000fc40005f61270 */
[----:B------:R-:W-:Y:S02]  /*36b80*/  ISETP.LT.AND P4, PT, R15, c[0x0][0x178], !P1 ;  /* 0x00005e000f007a0c */ /* 0x000fe40004f81270 */
[----:B------:R-:W-:Y:S02]  /*36b90*/  IADD3 R22, R0, c[0x0][0x198], RZ ;  /* 0x0000660000167a10 */ /* 0x000fe40007ffe0ff */
[----:B------:R-:W-:Y:S02]  /*36ba0*/  PRMT R12, R16, 0x7632, R12 ;  /* 0x00007632100c7816 */ /* 0x000fe4000000000c */
[C---:B------:R-:W-:Y:S01]  /*36bb0*/  IADD3 R16, R22.reuse, c[0x0][0x198], RZ ;  /* 0x0000660016107a10 */ /* 0x040fe20007ffe0ff */
[----:B------:R-:W-:-:S04]  /*36bc0*/  IMAD.WIDE R8, R22, 0x2, R2 ;  /* 0x0000000216087825 */ /* 0x000fc800078e0202 */
[----:B------:R-:W-:-:S04]  /*36bd0*/  IMAD.WIDE R22, R22, 0x2, R20 ;  /* 0x0000000216167825 */ /* 0x000fc800078e0214 */
[----:B------:R-:W-:Y:S01]  /*36be0*/  IMAD.WIDE R24, R16, 0x2, R2 ;  /* 0x0000000210187825 */ /* 0x000fe200078e0202 */
[----:B--2---:R-:W-:-:S03]  /*36bf0*/  ISETP.GE.AND P2, PT, R5, c[0x0][0x17c], PT ;  /* 0x00005f0005007a0c */ /* 0x004fc60003f46270 */
[----:B------:R-:W-:Y:S01]  /*36c00*/  IMAD.WIDE R4, R0, 0x2, R20 ;  /* 0x0000000200047825 */ /* 0x000fe200078e0214 */
[----:B------:R-:W-:-:S04]  /*36c10*/  PRMT R0, R17, 0x7632, R0 ;  /* 0x0000763211007816 */ /* 0x000fc80000000000 */
[----:B------:R0:W-:Y:S01]  /*36c20*/  @P3 STG.E.U16 [R4.64], R17 ;  /* 0x0000001104003986 */ /* 0x0001e2000c101506 */
[C---:B---3--:R-:W-:Y:S02]  /*36c30*/  ISETP.LT.AND P5, PT, R26.reuse, c[0x0][0x178], !P1 ;  /* 0x00005e001a007a0c */ /* 0x048fe40004fa1270 */
[----:B------:R-:W-:Y:S02]  /*36c40*/  ISETP.LT.AND P6, PT, R26, c[0x0][0x178], !P0 ;  /* 0x00005e001a007a0c */ /* 0x000fe400047c1270 */
[----:B------:R-:W-:Y:S02]  /*36c50*/  ISETP.GE.AND P1, PT, R28, c[0x0][0x17c], PT ;  /* 0x00005f001c007a0c */ /* 0x000fe40003f26270 */
[----:B------:R-:W2:Y:S04]  /*36c60*/  LDL.LU R28, [R1+0x48] ;  /* 0x00004800011c7983 */ /* 0x000ea80000300800 */
[----:B0-----:R-:W3:Y:S01]  /*36c70*/  LDL.LU R5, [R1+0x10a8] ;  /* 0x0010a80001057983 */ /* 0x001ee20000300800 */
[----:B------:R-:W-:-:S03]  /*36c80*/  ISETP.GE.AND P3, PT, R27, c[0x0][0x17c], PT ;  /* 0x00005f001b007a0c */ /* 0x000fc60003f66270 */
[----:B------:R-:W-:Y:S04]  /*36c90*/  @P5 STG.E.U16 [R8.64], R12 ;  /* 0x0000000c08005986 */ /* 0x000fe8000c101506 */
[----:B------:R-:W2:Y:S04]  /*36ca0*/  LDL.LU R27, [R1+0x10ac] ;  /* 0x0010ac00011b7983 */ /* 0x000ea80000300800 */
[----:B------:R-:W-:Y:S04]  /*36cb0*/  @P4 STG.E.U16 [R22.64], R0 ;  /* 0x0000000016004986 */ /* 0x000fe8000c101506 */
[----:B----4-:R0:W-:Y:S04]  /*36cc0*/  @P6 STG.E.U16 [R24.64], R29 ;  /* 0x0000001d18006986 */ /* 0x0101e8000c101506 */
[----:B0-----:R-:W4:Y:S01]  /*36cd0*/  LDL.LU R25, [R1+0x10b0] ;  /* 0x0010b00001197983 */ /* 0x001f220000300800 */
[----:B------:R-:W-:-:S03]  /*36ce0*/  PRMT R0, R29, 0x7632, R0 ;  /* 0x000076321d007816 */ /* 0x000fc60000000000 */
[----:B------:R-:W5:Y:S01]  /*36cf0*/  LDL.LU R29, [R1+0x38] ;  /* 0x00003800011d7983 */ /* 0x000f620000300800 */
[C---:B------:R-:W-:Y:S02]  /*36d00*/  ISETP.LT.AND P0, PT, R15.reuse, c[0x0][0x178], !P0 ;  /* 0x00005e000f007a0c */ /* 0x040fe40004701270 */
[----:B------:R-:W-:Y:S02]  /*36d10*/  ISETP.LT.AND P5, PT, R26, c[0x0][0x178], !P2 ;  /* 0x00005e001a007a0c */ /* 0x000fe400057a1270 */
[----:B------:R-:W-:Y:S02]  /*36d20*/  ISETP.LT.AND P4, PT, R15, c[0x0][0x178], !P2 ;  /* 0x00005e000f007a0c */ /* 0x000fe40005781270 */
[----:B------:R-:W-:Y:S02]  /*36d30*/  IADD3 R8, R16, c[0x0][0x198], RZ ;  /* 0x0000660010087a10 */ /* 0x000fe40007ffe0ff */
[----:B------:R-:W-:Y:S01]  /*36d40*/  ISETP.LT.AND P6, PT, R26, c[0x0][0x178], !P1 ;  /* 0x00005e001a007a0c */ /* 0x000fe20004fc1270 */
[----:B------:R-:W-:Y:S01]  /*36d50*/  IMAD.WIDE R16, R16, 0x2, R20 ;  /* 0x0000000210107825 */ /* 0x000fe200078e0214 */
[----:B------:R-:W-:-:S02]  /*36d60*/  IADD3 R12, R8, c[0x0][0x198], RZ ;  /* 0x00006600080c7a10 */ /* 0x000fc40007ffe0ff */
[----:B------:R-:W-:Y:S02]  /*36d70*/  PRMT R24, R13, 0x7632, R24 ;  /* 0x000076320d187816 */ /* 0x000fe40000000018 */
[----:B------:R-:W-:Y:S01]  /*36d80*/  @P0 STG.E.U16 [R16.64], R13 ;  /* 0x0000000d10000986 */ /* 0x000fe2000c101506 */
[--C-:B------:R-:W-:Y:S01]  /*36d90*/  IMAD.WIDE R22, R12, 0x2, R2.reuse ;  /* 0x000000020c167825 */ /* 0x100fe200078e0202 */
[----:B------:R-:W-:Y:S02]  /*36da0*/  ISETP.LT.AND P1, PT, R15, c[0x0][0x178], !P1 ;  /* 0x00005e000f007a0c */ /* 0x000fe40004f21270 */
[----:B---3--:R-:W-:Y:S01]  /*36db0*/  ISETP.GE.AND P2, PT, R5, c[0x0][0x17c], PT ;  /* 0x00005f0005007a0c */ /* 0x008fe20003f46270 */
[----:B------:R-:W-:-:S04]  /*36dc0*/  IMAD.WIDE R4, R8, 0x2, R2 ;  /* 0x0000000208047825 */ /* 0x000fc800078e0202 */
[----:B------:R-:W-:Y:S01]  /*36dd0*/  IMAD.WIDE R8, R8, 0x2, R20 ;  /* 0x0000000208087825 */ /* 0x000fe200078e0214 */
[----:B------:R-:W-:Y:S01]  /*36de0*/  @P5 STG.E.U16 [R4.64], R0 ;  /* 0x0000000004005986 */ /* 0x000fe2000c101506 */
[----:B------:R-:W-:Y:S02]  /*36df0*/  ISETP.LT.AND P5, PT, R26, c[0x0][0x178], !P3 ;  /* 0x00005e001a007a0c */ /* 0x000fe40005fa1270 */
[----:B--2---:R-:W-:Y:S01]  /*36e00*/  ISETP.GE.AND P0, PT, R27, c[0x0][0x17c], PT ;  /* 0x00005f001b007a0c */ /* 0x004fe20003f06270 */
[----:B------:R0:W-:Y:S01]  /*36e10*/  @P4 STG.E.U16 [R8.64], R24 ;  /* 0x0000001808004986 */ /* 0x0001e2000c101506 */
[----:B------:R-:W-:-:S03]  /*36e20*/  ISETP.LT.AND P4, PT, R15, c[0x0][0x178], !P3 ;  /* 0x00005e000f007a0c */ /* 0x000fc60005f81270 */
[----:B------:R-:W2:Y:S04]  /*36e30*/  LDL.LU R27, [R1+0x10b4] ;  /* 0x0010b400011b7983 */ /* 0x000ea80000300800 */
[----:B------:R1:W-:Y:S01]  /*36e40*/  @P6 STG.E.U16 [R22.64], R28 ;  /* 0x0000001c16006986 */ /* 0x0003e2000c101506 */
[----:B------:R-:W-:Y:S02]  /*36e50*/  ISETP.LT.AND P6, PT, R26, c[0x0][0x178], !P2 ;  /* 0x00005e001a007a0c */ /* 0x000fe400057c1270 */
[----:B0-----:R-:W-:Y:S02]  /*36e60*/  IADD3 R8, R12, c[0x0][0x198], RZ ;  /* 0x000066000c087a10 */ /* 0x001fe40007ffe0ff */
[----:B----4-:R-:W-:Y:S02]  /*36e70*/  ISETP.GE.AND P3, PT, R25, c[0x0][0x17c], PT ;  /* 0x00005f0019007a0c */ /* 0x010fe40003f66270 */
[----:B------:R-:W3:Y:S01]  /*36e80*/  LDL.LU R25, [R1+0x10b8] ;  /* 0x0010b80001197983 */ /* 0x000ee20000300800 */
[----:B-1----:R-:W-:-:S03]  /*36e90*/  PRMT R22, R28, 0x7632, R22 ;  /* 0x000076321c167816 */ /* 0x002fc60000000016 */
[----:B------:R-:W4:Y:S01]  /*36ea0*/  LDL.LU R28, [R1+0x28] ;  /* 0x00002800011c7983 */ /* 0x000f220000300800 */
[----:B------:R-:W-:Y:S01]  /*36eb0*/  IADD3 R0, R8, c[0x0][0x198], RZ ;  /* 0x0000660008007a10 */ /* 0x000fe20007ffe0ff */
[----:B------:R-:W-:Y:S01]  /*36ec0*/  IMAD.WIDE R12, R12, 0x2, R20 ;  /* 0x000000020c0c7825 */ /* 0x000fe200078e0214 */
[----:B-----5:R-:W-:Y:S01]  /*36ed0*/  PRMT R23, R6, 0x7632, R23 ;  /* 0x0000763206177816 */ /* 0x020fe20000000017 */
[----:B------:R-:W5:Y:S02]  /*36ee0*/  LDL.LU R24, [R1+0x10c0] ;  /* 0x0010c00001187983 */ /* 0x000f640000300800 */
[----:B------:R-:W-:-:S04]  /*36ef0*/  IMAD.WIDE R4, R8, 0x2, R2 ;  /* 0x0000000208047825 */ /* 0x000fc800078e0202 */
[----:B------:R-:W-:Y:S01]  /*36f00*/  IMAD.WIDE R8, R8, 0x2, R20 ;  /* 0x0000000208087825 */ /* 0x000fe200078e0214 */
[----:B------:R-:W-:Y:S03]  /*36f10*/  @P1 STG.E.U16 [R12.64], R6 ;  /* 0x000000060c001986 */ /* 0x000fe6000c101506 */
[----:B------:R-:W-:Y:S01]  /*36f20*/  IMAD.WIDE R16, R0, 0x2, R2 ;  /* 0x0000000200107825 */ /* 0x000fe200078e0202 */
[----:B------:R0:W-:Y:S04]  /*36f30*/  @P5 STG.E.U16 [R4.64], R22 ;  /* 0x0000001604005986 */ /* 0x0001e8000c101506 */
[----:B------:R1:W-:Y:S04]  /*36f40*/  @P4 STG.E.U16 [R8.64], R23 ;  /* 0x0000001708004986 */ /* 0x0003e8000c101506 */
[----:B------:R1:W-:Y:S01]  /*36f50*/  @P6 STG.E.U16 [R16.64], R29 ;  /* 0x0000001d10006986 */ /* 0x0003e2000c101506 */
[----:B0-----:R-:W-:-:S03]  /*36f60*/  PRMT R22, R29, 0x7632, R22 ;  /* 0x000076321d167816 */ /* 0x001fc60000000016 */
[----:B-1----:R-:W5:Y:S04]  /*36f70*/  LDL.LU R23, [R1+0x10bc] ;  /* 0x0010bc0001177983 */ /* 0x002f680000300800 */
[----:B------:R-:W5:Y:S01]  /*36f80*/  LDL.LU R29, [R1+0x18] ;  /* 0x00001800011d7983 */ /* 0x000f620000300800 */
[C---:B------:R-:W-:Y:S02]  /*36f90*/  ISETP.LT.AND P2, PT, R15.reuse, c[0x0][0x178], !P2 ;  /* 0x00005e000f007a0c */ /* 0x040fe40005741270 */
[----:B------:R-:W-:Y:S02]  /*36fa0*/  ISETP.LT.AND P5, PT, R26, c[0x0][0x178], !P0 ;  /* 0x00005e001a007a0c */ /* 0x000fe400047a1270 */
[----:B------:R-:W-:Y:S02]  /*36fb0*/  ISETP.LT.AND P4, PT, R15, c[0x0][0x178], !P0 ;  /* 0x00005e000f007a0c */ /* 0x000fe40004781270 */
[----:B------:R-:W-:-:S02]  /*36fc0*/  IADD3 R12, R0, c[0x0][0x198], RZ ;  /* 0x00006600000c7a10 */ /* 0x000fc40007ffe0ff */
[----:B------:R-:W-:Y:S02]  /*36fd0*/  ISETP.LT.AND P6, PT, R26, c[0x0][0x178], !P3 ;  /* 0x00005e001a007a0c */ /* 0x000fe40005fc1270 */
[----:B------:R-:W-:Y:S01]  /*36fe0*/  IADD3 R6, R12, c[0x0][0x198], RZ ;  /* 0x000066000c067a10 */ /* 0x000fe20007ffe0ff */
[----:B------:R-:W-:Y:S01]  /*36ff0*/  IMAD.WIDE R4, R0, 0x2, R20 ;  /* 0x0000000200047825 */ /* 0x000fe200078e0214 */
[----:B------:R-:W-:-:S03]  /*37000*/  PRMT R0, R10, 0x7632, R0 ;  /* 0x000076320a007816 */ /* 0x000fc60000000000 */
[C---:B------:R-:W-:Y:S01]  /*37010*/  IMAD.WIDE R8, R12.reuse, 0x2, R2 ;  /* 0x000000020c087825 */ /* 0x040fe200078e0202 */
[----:B------:R0:W-:Y:S03]  /*37020*/  @P2 STG.E.U16 [R4.64], R10 ;  /* 0x0000000a04002986 */ /* 0x0001e6000c101506 */
[----:B------:R-:W-:Y:S01]  /*37030*/  IMAD.WIDE R12, R12, 0x2, R20 ;  /* 0x000000020c0c7825 */ /* 0x000fe200078e0214 */
[----:B------:R-:W-:Y:S03]  /*37040*/  @P5 STG.E.U16 [R8.64], R22 ;  /* 0x0000001608005986 */ /* 0x000fe6000c101506 */
[C---:B------:R-:W-:Y:S01]  /*37050*/  IMAD.WIDE R16, R6.reuse, 0x2, R2 ;  /* 0x0000000206107825 */ /* 0x040fe200078e0202 */
[----:B------:R-:W-:Y:S01]  /*37060*/  ISETP.LT.AND P3, PT, R15, c[0x0][0x178], !P3 ;  /* 0x00005e000f007a0c */ /* 0x000fe20005f61270 */
[----:B------:R1:W-:Y:S02]  /*37070*/  @P4 STG.E.U16 [R12.64], R0 ;  /* 0x000000000c004986 */ /* 0x0003e4000c101506 */
[C---:B0-----:R-:W-:Y:S01]  /*37080*/  IMAD.WIDE R4, R6.reuse, 0x2, R20 ;  /* 0x0000000206047825 */ /* 0x041fe200078e0214 */
[----:B-1----:R-:W-:-:S04]  /*37090*/  IADD3 R12, R6, c[0x0][0x198], RZ ;  /* 0x00006600060c7a10 */ /* 0x002fc80007ffe0ff */
[C---:B------:R-:W-:Y:S01]  /*370a0*/  IADD3 R0, R12.reuse, c[0x0][0x198], RZ ;  /* 0x000066000c007a10 */ /* 0x040fe20007ffe0ff */
[----:B------:R-:W-:Y:S01]  /*370b0*/  IMAD.WIDE R8, R12, 0x2, R2 ;  /* 0x000000020c087825 */ /* 0x000fe200078e0202 */
[----:B------:R-:W-:-:S03]  /*370c0*/  PRMT R6, R18, 0x7632, R6 ;  /* 0x0000763212067816 */ /* 0x000fc60000000006 */
[----:B------:R-:W-:Y:S01]  /*370d0*/  IMAD.WIDE R12, R12, 0x2, R20 ;  /* 0x000000020c0c7825 */ /* 0x000fe200078e0214 */
[----:B--2---:R-:W-:-:S04]  /*370e0*/  ISETP.GE.AND P1, PT, R27, c[0x0][0x17c], PT ;  /* 0x00005f001b007a0c */ /* 0x004fc80003f26270 */
[C---:B------:R-:W-:Y:S02]  /*370f0*/  ISETP.LT.AND P5, PT, R26.reuse, c[0x0][0x178], !P1 ;  /* 0x00005e001a007a0c */ /* 0x040fe40004fa1270 */
[----:B------:R-:W-:Y:S02]  /*37100*/  ISETP.LT.AND P4, PT, R15, c[0x0][0x178], !P1 ;  /* 0x00005e000f007a0c */ /* 0x000fe40004f81270 */
[----:B---3--:R-:W-:Y:S02]  /*37110*/  ISETP.GE.AND P0, PT, R25, c[0x0][0x17c], PT ;  /* 0x00005f0019007a0c */ /* 0x008fe40003f06270 */
[----:B------:R-:W2:Y:S04]  /*37120*/  LDL.LU R25, [R1+0x10c8] ;  /* 0x0010c80001197983 */ /* 0x000ea80000300800 */
[----:B----4-:R0:W-:Y:S01]  /*37130*/  @P6 STG.E.U16 [R16.64], R28 ;  /* 0x0000001c10006986 */ /* 0x0101e2000c101506 */
[----:B------:R-:W-:-:S02]  /*37140*/  ISETP.LT.AND P6, PT, R26, c[0x0][0x178], !P0 ;  /* 0x00005e001a007a0c */ /* 0x000fc400047c1270 */
[----:B------:R-:W-:Y:S01]  /*37150*/  PRMT R10, R28, 0x7632, R10 ;  /* 0x000076321c0a7816 */ /* 0x000fe2000000000a */
[----:B------:R-:W-:Y:S01]  /*37160*/  @P3 STG.E.U16 [R4.64], R18 ;  /* 0x0000001204003986 */ /* 0x000fe2000c101506 */
[----:B-----5:R-:W-:-:S03]  /*37170*/  ISETP.GE.AND P2, PT, R24, c[0x0][0x17c], PT ;  /* 0x00005f0018007a0c */ /* 0x020fc60003f46270 */
[----:B------:R-:W3:Y:S01]  /*37180*/  LDL.LU R24, [R1+0x10c4] ;  /* 0x0010c40001187983 */ /* 0x000ee20000300800 */
[----:B0-----:R-:W-:-:S03]  /*37190*/  IMAD.WIDE R16, R0, 0x2, R2 ;  /* 0x0000000200107825 */ /* 0x001fc600078e0202 */
[----:B------:R0:W-:Y:S04]  /*371a0*/  @P5 STG.E.U16 [R8.64], R10 ;  /* 0x0000000a08005986 */ /* 0x0001e8000c101506 */
[----:B------:R-:W-:Y:S01]  /*371b0*/  @P4 STG.E.U16 [R12.64], R6 ;  /* 0x000000060c004986 */ /* 0x000fe2000c101506 */
[----:B------:R-:W-:-:S03]  /*371c0*/  ISETP.GE.AND P1, PT, R23, c[0x0][0x17c], PT ;  /* 0x00005f0017007a0c */ /* 0x000fc60003f26270 */
[----:B------:R-:W4:Y:S01]  /*371d0*/  LDL.LU R23, [R1+0x10d0] ;  /* 0x0010d00001177983 */ /* 0x000f220000300800 */
[----:B0-----:R-:W-:-:S03]  /*371e0*/  PRMT R10, R29, 0x7632, R10 ;  /* 0x000076321d0a7816 */ /* 0x001fc6000000000a */
[----:B------:R-:W5:Y:S04]  /*371f0*/  LDL.LU R27, [R1+0x4c] ;  /* 0x00004c00011b7983 */ /* 0x000f680000300800 */
[----:B------:R-:W3:Y:S04]  /*37200*/  LDL.LU R22, [R1+0x10cc] ;  /* 0x0010cc0001167983 */ /* 0x000ee80000300800 */
[----:B------:R0:W-:Y:S04]  /*37210*/  @P6 STG.E.U16 [R16.64], R29 ;  /* 0x0000001d10006986 */ /* 0x0001e8000c101506 */
[----:B0-----:R-:W4:Y:S04]  /*37220*/  LDL.LU R29, [R1+0x3c] ;  /* 0x00003c00011d7983 */ /* 0x001f280000300800 */
[----:B------:R-:W4:Y:S01]  /*37230*/  LDL.LU R18, [R1+0x10dc] ;  /* 0x0010dc0001127983 */ /* 0x000f220000300800 */
[----:B------:R-:W-:-:S02]  /*37240*/  ISETP.LT.AND P0, PT, R15, c[0x0][0x178], !P0 ;  /* 0x00005e000f007a0c */ /* 0x000fc40004701270 */
[----:B------:R-:W-:Y:S02]  /*37250*/  ISETP.LT.AND P5, PT, R26, c[0x0][0x178], !P2 ;  /* 0x00005e001a007a0c */ /* 0x000fe400057a1270 */
[C---:B------:R-:W-:Y:S02]  /*37260*/  ISETP.LT.AND P4, PT, R15.reuse, c[0x0][0x178], !P2 ;  /* 0x00005e000f007a0c */ /* 0x040fe40005781270 */
[----:B------:R-:W-:Y:S02]  /*37270*/  IADD3 R12, R0, c[0x0][0x198], RZ ;  /* 0x00006600000c7a10 */ /* 0x000fe40007ffe0ff */
[----:B------:R-:W-:Y:S02]  /*37280*/  ISETP.LT.AND P6, PT, R26, c[0x0][0x178], !P1 ;  /* 0x00005e001a007a0c */ /* 0x000fe40004fc1270 */
[----:B------:R-:W-:Y:S01]  /*37290*/  ISETP.LT.AND P1, PT, R15, c[0x0][0x178], !P1 ;  /* 0x00005e000f007a0c */ /* 0x000fe20004f21270 */
[----:B------:R-:W-:Y:S01]  /*372a0*/  IMAD.WIDE R4, R0, 0x2, R20 ;  /* 0x0000000200047825 */ /* 0x000fe200078e0214 */
[----:B------:R-:W-:-:S02]  /*372b0*/  IADD3 R6, R12, c[0x0][0x198], RZ ;  /* 0x000066000c067a10 */ /* 0x000fc40007ffe0ff */
[----:B------:R-:W-:Y:S01]  /*372c0*/  PRMT R0, R14, 0x7632, R0 ;  /* 0x000076320e007816 */ /* 0x000fe20000000000 */
[C---:B------:R-:W-:Y:S01]  /*372d0*/  IMAD.WIDE R8, R12.reuse, 0x2, R2 ;  /* 0x000000020c087825 */ /* 0x040fe200078e0202 */
[----:B------:R0:W-:Y:S03]  /*372e0*/  @P0 STG.E.U16 [R4.64], R14 ;  /* 0x0000000e04000986 */ /* 0x0001e6000c101506 */
[----:B------:R-:W-:Y:S01]  /*372f0*/  IMAD.WIDE R12, R12, 0x2, R20 ;  /* 0x000000020c0c7825 */ /* 0x000fe200078e0214 */
[----:B------:R1:W-:Y:S03]  /*37300*/  @P5 STG.E.U16 [R8.64], R10 ;  /* 0x0000000a08005986 */ /* 0x0003e6000c101506 */
[C---:B------:R-:W-:Y:S01]  /*37310*/  IMAD.WIDE R16, R6.reuse, 0x2, R2 ;  /* 0x0000000206107825 */ /* 0x040fe200078e0202 */
[----:B------:R1:W-:Y:S03]  /*37320*/  @P4 STG.E.U16 [R12.64], R0 ;  /* 0x000000000c004986 */ /* 0x0003e6000c101506 */
[----:B0-----:R-:W-:Y:S01]  /*37330*/  IMAD.WIDE R4, R6, 0x2, R20 ;  /* 0x0000000206047825 */ /* 0x001fe200078e0214 */
[----:B--2---:R-:W-:-:S04]  /*37340*/  ISETP.GE.AND P3, PT, R25, c[0x0][0x17c], PT ;  /* 0x00005f0019007a0c */ /* 0x004fc80003f66270 */
[----:B------:R-:W-:Y:S02]  /*37350*/  ISETP.LT.AND P5, PT, R26, c[0x0][0x178], !P3 ;  /* 0x00005e001a007a0c */ /* 0x000fe40005fa1270 */
[----:B------:R-:W-:Y:S01]  /*37360*/  ISETP.LT.AND P4, PT, R15, c[0x0][0x178], !P3 ;  /* 0x00005e000f007a0c */ /* 0x000fe20005f81270 */
[----:B-----5:R0:W-:Y:S01]  /*37370*/  @P6 STG.E.U16 [R16.64], R27 ;  /* 0x0000001b10006986 */ /* 0x0201e2000c101506 */
[----:B---3--:R-:W-:-:S03]  /*37380*/  ISETP.GE.AND P3, PT, R22, c[0x0][0x17c], PT ;  /* 0x00005f0016007a0c */ /* 0x008fc60003f66270 */
[----:B------:R2:W-:Y:S04]  /*37390*/  @P1 STG.E.U16 [R4.64], R7 ;  /* 0x0000000704001986 */ /* 0x0005e8000c101506 */
[----:B------:R-:W3:Y:S04]  /*373a0*/  LDL.LU R22, [R1+0x10d8] ;  /* 0x0010d80001167983 */ /* 0x000ee80000300800 */
[----:B------:R-:W5:Y:S01]  /*373b0*/  LDL.LU R28, [R1+0x2c] ;  /* 0x00002c00011c7983 */ /* 0x000f620000300800 */
[----:B----4-:R-:W-:-:S03]  /*373c0*/  ISETP.GE.AND P1, PT, R18, c[0x0][0x17c], PT ;  /* 0x00005f0012007a0c */ /* 0x010fc60003f26270 */
[----:B------:R-:W4:Y:S01]  /*373d0*/  LDL.LU R18, [R1+0x10d4] ;  /* 0x0010d40001127983 */ /* 0x000f220000300800 */
[----:B------:R-:W-:Y:S02]  /*373e0*/  ISETP.GE.AND P2, PT, R24, c[0x0][0x17c], PT ;  /* 0x00005f0018007a0c */ /* 0x000fe40003f46270 */
[----:B------:R-:W-:Y:S02]  /*373f0*/  IADD3 R25, R6, c[0x0][0x198], RZ ;  /* 0x0000660006197a10 */ /* 0x000fe40007ffe0ff */
[----:B------:R-:W-:Y:S02]  /*37400*/  ISETP.LT.AND P6, PT, R26, c[0x0][0x178], !P2 ;  /* 0x00005e001a007a0c */ /* 0x000fe400057c1270 */
[----:B------:R-:W-:Y:S02]  /*37410*/  ISETP.GE.AND P0, PT, R23, c[0x0][0x17c], PT ;  /* 0x00005f0017007a0c */ /* 0x000fe40003f06270 */
[C---:B------:R-:W-:Y:S01]  /*37420*/  IADD3 R23, R25.reuse, c[0x0][0x198], RZ ;  /* 0x0000660019177a10 */ /* 0x040fe20007ffe0ff */
[----:B-1----:R-:W-:Y:S01]  /*37430*/  IMAD.WIDE R8, R25, 0x2, R2 ;  /* 0x0000000219087825 */ /* 0x002fe200078e0202 */
[----:B------:R-:W-:-:S02]  /*37440*/  PRMT R14, R27, 0x7632, R14 ;  /* 0x000076321b0e7816 */ /* 0x000fc4000000000e */
[----:B------:R-:W-:Y:S01]  /*37450*/  PRMT R6, R7, 0x7632, R6 ;  /* 0x0000763207067816 */ /* 0x000fe20000000006 */
[----:B------:R-:W-:Y:S01]  /*37460*/  IMAD.WIDE R12, R25, 0x2, R20 ;  /* 0x00000002190c7825 */ /* 0x000fe200078e0214 */
[----:B------:R-:W-:-:S03]  /*37470*/  ISETP.LT.AND P2, PT, R15, c[0x0][0x178], !P2 ;  /* 0x00005e000f007a0c */ /* 0x000fc60005741270 */
[C---:B0-----:R-:W-:Y:S01]  /*37480*/  IMAD.WIDE R16, R23.reuse, 0x2, R2 ;  /* 0x0000000217107825 */ /* 0x041fe200078e0202 */
[----:B------:R0:W-:Y:S01]  /*37490*/  @P5 STG.E.U16 [R8.64], R14 ;  /* 0x0000000e08005986 */ /* 0x0001e2000c101506 */
[----:B------:R-:W-:Y:S02]  /*374a0*/  ISETP.LT.AND P5, PT, R26, c[0x0][0x178], !P0 ;  /* 0x00005e001a007a0c */ /* 0x000fe400047a1270 */
[----:B------:R-:W-:Y:S01]  /*374b0*/  IADD3 R25, R23, c[0x0][0x198], RZ ;  /* 0x0000660017197a10 */ /* 0x000fe20007ffe0ff */
[----:B------:R1:W-:Y:S01]  /*374c0*/  @P4 STG.E.U16 [R12.64], R6 ;  /* 0x000000060c004986 */ /* 0x0003e2000c101506 */
[----:B------:R-:W-:-:S03]  /*374d0*/  ISETP.LT.AND P4, PT, R15, c[0x0][0x178], !P0 ;  /* 0x00005e000f007a0c */ /* 0x000fc60004781270 */
[----:B------:R1:W-:Y:S01]  /*374e0*/  @P6 STG.E.U16 [R16.64], R29 ;  /* 0x0000001d10006986 */ /* 0x0003e2000c101506 */
[----:B------:R-:W-:Y:S01]  /*374f0*/  ISETP.LT.AND P6, PT, R26, c[0x0][0x178], !P3 ;  /* 0x00005e001a007a0c */ /* 0x000fe20005fc1270 */
[----:B--2---:R-:W-:Y:S01]  /*37500*/  IMAD.WIDE R4, R23, 0x2, R20 ;  /* 0x0000000217047825 */ /* 0x004fe200078e0214 */
[----:B------:R-:W-:Y:S02]  /*37510*/  IADD3 R27, R25, c[0x0][0x198], RZ ;  /* 0x00006600191b7a10 */ /* 0x000fe40007ffe0ff */
[----:B------:R-:W-:Y:S01]  /*37520*/  PRMT R0, R29, 0x7632, R0 ;  /* 0x000076321d007816 */ /* 0x000fe20000000000 */
[----:B0-----:R-:W-:Y:S01]  /*37530*/  IMAD.WIDE R8, R25, 0x2, R20 ;  /* 0x0000000219087825 */ /* 0x001fe200078e0214 */
[----:B------:R-:W-:-:S03]  /*37540*/  PRMT R10, R11, 0x7632, R10 ;  /* 0x000076320b0a7816 */ /* 0x000fc6000000000a */
[--C-:B-1----:R-:W-:Y:S01]  /*37550*/  IMAD.WIDE R6, R25, 0x2, R2.reuse ;  /* 0x0000000219067825 */ /* 0x102fe200078e0202 */
[----:B------:R0:W-:Y:S03]  /*37560*/  @P2 STG.E.U16 [R4.64], R11 ;  /* 0x0000000b04002986 */ /* 0x0001e6000c101506 */
[----:B------:R-:W-:Y:S01]  /*37570*/  IMAD.WIDE R12, R27, 0x2, R2 ;  /* 0x000000021b0c7825 */ /* 0x000fe200078e0202 */
[----:B------:R1:W-:Y:S01]  /*37580*/  @P5 STG.E.U16 [R6.64], R0 ;  /* 0x0000000006005986 */ /* 0x0003e2000c101506 */
[----:B------:R-:W-:-:S03]  /*37590*/  ISETP.LT.AND P3, PT, R15, c[0x0][0x178], !P3 ;  /* 0x00005e000f007a0c */ /* 0x000fc60005f61270 */
[----:B------:R-:W2:Y:S04]  /*375a0*/  LDL.LU R29, [R1+0x1c] ;  /* 0x00001c00011d7983 */ /* 0x000ea80000300800 */
[----:B------:R0:W-:Y:S01]  /*375b0*/  @P4 STG.E.U16 [R8.64], R10 ;  /* 0x0000000a08004986 */ /* 0x0001e2000c101506 */
[----:B---3--:R-:W-:-:S03]  /*375c0*/  ISETP.GE.AND P0, PT, R22, c[0x0][0x17c], PT ;  /* 0x00005f0016007a0c */ /* 0x008fc60003f06270 */
[----:B-----5:R3:W-:Y:S01]  /*375d0*/  @P6 STG.E.U16 [R12.64], R28 ;  /* 0x0000001c0c006986 */ /* 0x0207e2000c101506 */
[C---:B------:R-:W-:Y:S02]  /*375e0*/  ISETP.LT.AND P6, PT, R26.reuse, c[0x0][0x178], !P1 ;  /* 0x00005e001a007a0c */ /* 0x040fe40004fc1270 */
[----:B------:R-:W-:Y:S02]  /*375f0*/  ISETP.LT.AND P5, PT, R26, c[0x0][0x178], !P0 ;  /* 0x00005e001a007a0c */ /* 0x000fe400047a1270 */
[C---:B------:R-:W-:Y:S02]  /*37600*/  ISETP.LT.AND P1, PT, R15.reuse, c[0x0][0x178], !P1 ;  /* 0x00005e000f007a0c */ /* 0x040fe40004f21270 */
[----:B------:R-:W-:Y:S02]  /*37610*/  ISETP.LT.AND P0, PT, R15, c[0x0][0x178], !P0 ;  /* 0x00005e000f007a0c */ /* 0x000fe40004701270 */
[----:B----4-:R-:W-:-:S04]  /*37620*/  ISETP.GE.AND P2, PT, R18, c[0x0][0x17c], PT ;  /* 0x00005f0012007a0c */ /* 0x010fc80003f46270 */
[----:B------:R-:W-:Y:S02]  /*37630*/  ISETP.LT.AND P4, PT, R26, c[0x0][0x178], !P2 ;  /* 0x00005e001a007a0c */ /* 0x000fe40005781270 */
[----:B------:R-:W-:Y:S02]  /*37640*/  ISETP.LT.AND P2, PT, R15, c[0x0][0x178], !P2 ;  /* 0x00005e000f007a0c */ /* 0x000fe40005741270 */
[----:B------:R-:W4:Y:S01]  /*37650*/  LDL.LU R15, [R1+0x10e0] ;  /* 0x0010e000010f7983 */ /* 0x000f220000300800 */
[C---:B------:R-:W-:Y:S01]  /*37660*/  IADD3 R17, R27.reuse, c[0x0][0x198], RZ ;  /* 0x000066001b117a10 */ /* 0x040fe20007ffe0ff */
[----:B0-----:R-:W-:-:S03]  /*37670*/  IMAD.WIDE R4, R27, 0x2, R20 ;  /* 0x000000021b047825 */ /* 0x001fc600078e0214 */
[C---:B------:R-:W-:Y:S01]  /*37680*/  IADD3 R23, R17.reuse, c[0x0][0x198], RZ ;  /* 0x0000660011177a10 */ /* 0x040fe20007ffe0ff */
[----:B-1----:R-:W-:Y:S01]  /*37690*/  IMAD.WIDE R6, R17, 0x2, R2 ;  /* 0x0000000211067825 */ /* 0x002fe200078e0202 */
[----:B------:R-:W-:Y:S02]  /*376a0*/  PRMT R0, R28, 0x7632, R0 ;  /* 0x000076321c007816 */ /* 0x000fe40000000000 */
[----:B------:R-:W-:Y:S01]  /*376b0*/  IADD3 R25, R23, c[0x0][0x198], RZ ;  /* 0x0000660017197a10 */ /* 0x000fe20007ffe0ff */
[----:B------:R-:W-:Y:S01]  /*376c0*/  IMAD.WIDE R8, R17, 0x2, R20 ;  /* 0x0000000211087825 */ /* 0x000fe200078e0214 */
[----:B------:R-:W-:Y:S01]  /*376d0*/  PRMT R14, R19, 0x7632, R14 ;  /* 0x00007632130e7816 */ /* 0x000fe2000000000e */
[----:B------:R2:W-:Y:S02]  /*376e0*/  @P3 STG.E.U16 [R4.64], R19 ;  /* 0x0000001304003986 */ /* 0x0005e4000c101506 */
[C---:B------:R-:W-:Y:S02]  /*376f0*/  IMAD.WIDE R10, R23.reuse, 0x2, R2 ;  /* 0x00000002170a7825 */ /* 0x040fe400078e0202 */
[----:B------:R0:W-:Y:S02]  /*37700*/  @P6 STG.E.U16 [R6.64], R0 ;  /* 0x0000000006006986 */ /* 0x0001e4000c101506 */
[----:B---3--:R-:W-:-:S02]  /*37710*/  IMAD.WIDE R12, R23, 0x2, R20 ;  /* 0x00000002170c7825 */ /* 0x008fc400078e0214 */
[----:B------:R0:W-:Y:S02]  /*37720*/  @P1 STG.E.U16 [R8.64], R14 ;  /* 0x0000000e08001986 */ /* 0x0001e4000c101506 */
[----:B------:R-:W-:-:S04]  /*37730*/  IMAD.WIDE R2, R25, 0x2, R2 ;  /* 0x0000000219027825 */ /* 0x000fc800078e0202 */
[----:B------:R-:W-:Y:S01]  /*37740*/  IMAD.WIDE R20, R25, 0x2, R20 ;  /* 0x0000000219147825 */ /* 0x000fe200078e0214 */
[----:B--2---:R-:W-:Y:S01]  /*37750*/  PRMT R5, R29, 0x7632, R5 ;  /* 0x000076321d057816 */ /* 0x004fe20000000005 */
[----:B------:R0:W-:Y:S04]  /*37760*/  @P5 STG.E.U16 [R10.64], R29 ;  /* 0x0000001d0a005986 */ /* 0x0001e8000c101506 */
[----:B----4-:R0:W-:Y:S04]  /*37770*/  @P0 STG.E.U16 [R12.64], R15 ;  /* 0x0000000f0c000986 */ /* 0x0101e8000c101506 */
[----:B------:R0:W-:Y:S01]  /*37780*/  @P4 STG.E.U16 [R2.64], R5 ;  /* 0x0000000502004986 */ /* 0x0001e2000c101506 */
[----:B------:R-:W-:Y:S05]  /*37790*/  @!P2 EXIT ;  /* 0x000000000000a94d */ /* 0x000fea0003800000 */
[----:B0-----:R-:W-:-:S05]  /*377a0*/  PRMT R10, R15, 0x7632, R10 ;  /* 0x000076320f0a7816 */ /* 0x001fca000000000a */
[----:B------:R-:W-:Y:S01]  /*377b0*/  STG.E.U16 [R20.64], R10 ;  /* 0x0000000a14007986 */ /* 0x000fe2000c101506 */
[----:B------:R-:W-:Y:S05]  /*377c0*/  EXIT ;  /* 0x000000000000794d */ /* 0x000fea0003800000 */
.L_x_4:
[----:B------:R-:W-:-:S00]  /*377d0*/  BRA `(.L_x_4) ;  /* 0xfffffff000007947 */ /* 0x000fc0000383ffff */
[----:B------:R-:W-:-:S00]  /*377e0*/  NOP ;  /* 0x0000000000007918 */ /* 0x000fc00000000000 */
        /* <DEDUP_REMOVED lines=9> */
.L_x_5:


//--------------------- .nv.shared.matmul_kernel  --------------------------
	.section	.nv.shared.matmul_kernel,"aw",@nobits
	.sectionflags	@""
	.align	16
